// auto-generated by cutlass_sweep.grouped_gemm — config: {"arch": "sm_90", "cluster_m": 2, "cluster_n": 1, "dtype": "fp16", "schedule": "cooperative", "tile_k": 64, "tile_m": 128, "tile_n": 256}
#include "cutlass/cutlass.h"
#include "cutlass/gemm/group_array_problem_shape.hpp"
#include "cutlass/gemm/collective/collective_builder.hpp"
#include "cutlass/gemm/device/gemm_universal_adapter.h"
#include "cutlass/gemm/kernel/gemm_universal.hpp"
#include "cutlass/epilogue/collective/collective_builder.hpp"

using Elem = cutlass::half_t;
using Acc  = float;
using ElemC = cutlass::half_t;
using TileShape    = cute::Shape<cute::_128, cute::_256, cute::_64>;
using ClusterShape = cute::Shape<cute::_2, cute::_1, cute::_1>;
using ProblemShape = cutlass::gemm::GroupProblemShape<cute::Shape<int,int,int>>;

using CollectiveEpilogue = typename cutlass::epilogue::collective::CollectiveBuilder<
    cutlass::arch::Sm90, cutlass::arch::OpClassTensorOp,
    TileShape, ClusterShape,
    cutlass::epilogue::collective::EpilogueTileAuto,
    Acc, Acc,
    ElemC, cutlass::layout::ColumnMajor *, 128 / cutlass::sizeof_bits<ElemC>::value,
    ElemC, cutlass::layout::ColumnMajor *, 128 / cutlass::sizeof_bits<ElemC>::value,
    cutlass::epilogue::PtrArrayTmaWarpSpecializedCooperative
  >::CollectiveOp;

using CollectiveMainloop = typename cutlass::gemm::collective::CollectiveBuilder<
    cutlass::arch::Sm90, cutlass::arch::OpClassTensorOp,
    Elem, cutlass::layout::RowMajor *, 128 / cutlass::sizeof_bits<Elem>::value,
    Elem, cutlass::layout::ColumnMajor *, 128 / cutlass::sizeof_bits<Elem>::value,
    Acc,
    TileShape, ClusterShape,
    cutlass::gemm::collective::StageCountAutoCarveout<
        static_cast<int>(sizeof(typename CollectiveEpilogue::SharedStorage))>,
    cutlass::gemm::KernelPtrArrayTmaWarpSpecializedCooperative
  >::CollectiveOp;

using GemmKernel = cutlass::gemm::kernel::GemmUniversal<
    ProblemShape, CollectiveMainloop, CollectiveEpilogue>;
using Gemm = cutlass::gemm::device::GemmUniversalAdapter<GemmKernel>;

auto* _anchor = &cutlass::device_kernel<GemmKernel>;


// ===== COMPILED SASS (sm_90a) =====

	.target	sm_90a

	.elftype	@"ET_EXEC"


//--------------------- .note.nv.tkinfo           --------------------------
	.section	.note.nv.tkinfo,"",@"SHT_NOTE"
	.sectionflags	@"SHF_NOTE_NV_TKINFO"
	.tkinfo
        /*0018*/ 	.word	0x00000002
        /*0030*/ 	.string	""
        /*0030*/ 	.string	"ptxas"
        /*0030*/ 	.string	"Cuda compilation tools, release 13.0, V13.0.88"
        /*0030*/ 	.string	"Build cuda_13.0.r13.0/compiler.36424714_0"
        /*0030*/ 	.string	"-arch sm_90a -m 64 "



//--------------------- .note.nv.cuinfo           --------------------------
	.section	.note.nv.cuinfo,"",@"SHT_NOTE"
	.sectionflags	@"SHF_NOTE_NV_CUINFO"
        /*0018*/ 	.short	0x0002
        /*001a*/ 	.short	0x005a
        /*001c*/ 	.short	0x0082
	.zero		2


//--------------------- .nv.info                  --------------------------
	.section	.nv.info,"",@"SHT_CUDA_INFO"
	.align	4


	//----- nvinfo : EIATTR_REGCOUNT
	.align		4
        /*0000*/ 	.byte	0x04, 0x2f
        /*0002*/ 	.short	(.L_15 - .L_14)
	.align		4
.L_14:
        /*0004*/ 	.word	index@(_ZN7cutlass13device_kernelINS_4gemm6kernel13GemmUniversalINS1_17GroupProblemShapeIN4cute5tupleIJiiiEEEEENS1_10collective13CollectiveMmaINS1_39MainloopSm90ArrayTmaGmmaWarpSpecializedILi4ENS6_IJNS5_1CILi2EEENSC_ILi1EEESE_EEENS1_43KernelPtrArrayTmaWarpSpecializedCooperativeEEENS6_IJNSC_ILi128EEENSC_ILi256EEENSC_ILi64EEEEEENS_6half_tEPNS6_IJlSE_NSC_ILi0EEEEEESM_SP_NS5_8TiledMMAINS5_8MMA_AtomIJNS5_4SM904GMMA26MMA_64x256x16_F32F16F16_SSILNST_5MajorE0ELSV_0ELNST_7ScaleInE1ELSW_1EEEEEENS5_6LayoutISF_NS6_IJSE_SN_SN_EEEEENS6_IJNS5_10UnderscoreES12_S12_EEEEENS5_13SM90_TMA_LOADENS5_14ComposedLayoutINS5_7SwizzleILi3ELi4ELi3EEENS5_18smem_ptr_flag_bitsILi16EEENSZ_INS6_IJNSC_ILi8EEESK_EEENS6_IJSK_SE_EEEEEEEvNS5_8identityENS5_23SM90_TMA_LOAD_MULTICASTES1F_vS1G_EENS_8epilogue10collective18CollectiveEpilogueINS1J_30Sm90PtrArrayTmaWarpSpecializedILi4ELi2ELi16ELb1ELb0ELi2EEEJSL_NS6_IJSI_NSC_ILi32EEEEEESM_PNS6_IJSE_lSN_EEESM_S1R_NS1J_6fusion15FusionCallbacksIS1N_NS1S_17LinearCombinationISM_fSM_fLNS_15FloatRoundStyleE2EEESL_S1P_JEEES15_NS16_IS18_S1A_NSZ_INS6_IJSK_S1B_EEENS6_IJSE_SK_EEEEEEENS5_17SM75_U16x8_LDSM_TENS5_14SM90_TMA_STOREES21_NS5_17SM90_U16x8_STSM_TENS5_9Copy_AtomIJNS5_17SM90_U32x4_STSM_NESM_EEEvEEEvvEEEEvNT_6ParamsE)
        /*0008*/ 	.word	0x000000a8


	//----- nvinfo : EIATTR_FRAME_SIZE
	.align		4
.L_15:
        /*000c*/ 	.byte	0x04, 0x11
        /*000e*/ 	.short	(.L_17 - .L_16)
	.align		4
.L_16:
        /*0010*/ 	.word	index@($__internal_0_$__cuda_sm20_div_u64)
        /*0014*/ 	.word	0x00000000


	//----- nvinfo : EIATTR_FRAME_SIZE
	.align		4
.L_17:
        /*0018*/ 	.byte	0x04, 0x11
        /*001a*/ 	.short	(.L_19 - .L_18)
	.align		4
.L_18:
        /*001c*/ 	.word	index@(_ZN7cutlass13device_kernelINS_4gemm6kernel13GemmUniversalINS1_17GroupProblemShapeIN4cute5tupleIJiiiEEEEENS1_10collective13CollectiveMmaINS1_39MainloopSm90ArrayTmaGmmaWarpSpecializedILi4ENS6_IJNS5_1CILi2EEENSC_ILi1EEESE_EEENS1_43KernelPtrArrayTmaWarpSpecializedCooperativeEEENS6_IJNSC_ILi128EEENSC_ILi256EEENSC_ILi64EEEEEENS_6half_tEPNS6_IJlSE_NSC_ILi0EEEEEESM_SP_NS5_8TiledMMAINS5_8MMA_AtomIJNS5_4SM904GMMA26MMA_64x256x16_F32F16F16_SSILNST_5MajorE0ELSV_0ELNST_7ScaleInE1ELSW_1EEEEEENS5_6LayoutISF_NS6_IJSE_SN_SN_EEEEENS6_IJNS5_10UnderscoreES12_S12_EEEEENS5_13SM90_TMA_LOADENS5_14ComposedLayoutINS5_7SwizzleILi3ELi4ELi3EEENS5_18smem_ptr_flag_bitsILi16EEENSZ_INS6_IJNSC_ILi8EEESK_EEENS6_IJSK_SE_EEEEEEEvNS5_8identityENS5_23SM90_TMA_LOAD_MULTICASTES1F_vS1G_EENS_8epilogue10collective18CollectiveEpilogueINS1J_30Sm90PtrArrayTmaWarpSpecializedILi4ELi2ELi16ELb1ELb0ELi2EEEJSL_NS6_IJSI_NSC_ILi32EEEEEESM_PNS6_IJSE_lSN_EEESM_S1R_NS1J_6fusion15FusionCallbacksIS1N_NS1S_17LinearCombinationISM_fSM_fLNS_15FloatRoundStyleE2EEESL_S1P_JEEES15_NS16_IS18_S1A_NSZ_INS6_IJSK_S1B_EEENS6_IJSE_SK_EEEEEEENS5_17SM75_U16x8_LDSM_TENS5_14SM90_TMA_STOREES21_NS5_17SM90_U16x8_STSM_TENS5_9Copy_AtomIJNS5_17SM90_U32x4_STSM_NESM_EEEvEEEvvEEEEvNT_6ParamsE)
        /*0020*/ 	.word	0x00000000


	//----- nvinfo : EIATTR_MIN_STACK_SIZE
	.align		4
.L_19:
        /*0024*/ 	.byte	0x04, 0x12
        /*0026*/ 	.short	(.L_21 - .L_20)
	.align		4
.L_20:
        /*0028*/ 	.word	index@(_ZN7cutlass13device_kernelINS_4gemm6kernel13GemmUniversalINS1_17GroupProblemShapeIN4cute5tupleIJiiiEEEEENS1_10collective13CollectiveMmaINS1_39MainloopSm90ArrayTmaGmmaWarpSpecializedILi4ENS6_IJNS5_1CILi2EEENSC_ILi1EEESE_EEENS1_43KernelPtrArrayTmaWarpSpecializedCooperativeEEENS6_IJNSC_ILi128EEENSC_ILi256EEENSC_ILi64EEEEEENS_6half_tEPNS6_IJlSE_NSC_ILi0EEEEEESM_SP_NS5_8TiledMMAINS5_8MMA_AtomIJNS5_4SM904GMMA26MMA_64x256x16_F32F16F16_SSILNST_5MajorE0ELSV_0ELNST_7ScaleInE1ELSW_1EEEEEENS5_6LayoutISF_NS6_IJSE_SN_SN_EEEEENS6_IJNS5_10UnderscoreES12_S12_EEEEENS5_13SM90_TMA_LOADENS5_14ComposedLayoutINS5_7SwizzleILi3ELi4ELi3EEENS5_18smem_ptr_flag_bitsILi16EEENSZ_INS6_IJNSC_ILi8EEESK_EEENS6_IJSK_SE_EEEEEEEvNS5_8identityENS5_23SM90_TMA_LOAD_MULTICASTES1F_vS1G_EENS_8epilogue10collective18CollectiveEpilogueINS1J_30Sm90PtrArrayTmaWarpSpecializedILi4ELi2ELi16ELb1ELb0ELi2EEEJSL_NS6_IJSI_NSC_ILi32EEEEEESM_PNS6_IJSE_lSN_EEESM_S1R_NS1J_6fusion15FusionCallbacksIS1N_NS1S_17LinearCombinationISM_fSM_fLNS_15FloatRoundStyleE2EEESL_S1P_JEEES15_NS16_IS18_S1A_NSZ_INS6_IJSK_S1B_EEENS6_IJSE_SK_EEEEEEENS5_17SM75_U16x8_LDSM_TENS5_14SM90_TMA_STOREES21_NS5_17SM90_U16x8_STSM_TENS5_9Copy_AtomIJNS5_17SM90_U32x4_STSM_NESM_EEEvEEEvvEEEEvNT_6ParamsE)
        /*002c*/ 	.word	0x00000000
.L_21:


//--------------------- .nv.compat                --------------------------
	.section	.nv.compat,"",@"SHT_CUDA_COMPAT_INFO"
	.align	4
        /*0000*/ 	.byte	0x02, 0x09, 0x01, 0x00, 0x02, 0x02, 0x04, 0x00, 0x02, 0x05, 0x05, 0x00, 0x03, 0x07, 0x01, 0x01
        /*0010*/ 	.byte	0x02, 0x03, 0x03, 0x00, 0x02, 0x06, 0x01, 0x00, 0x04, 0x0b, 0x08, 0x00, 0x00, 0x00, 0x00, 0x00
        /*0020*/ 	.byte	0x00, 0x00, 0x00, 0x00


//--------------------- .nv.info._ZN7cutlass13device_kernelINS_4gemm6kernel13GemmUniversalINS1_17GroupProblemShapeIN4cute5tupleIJiiiEEEEENS1_10collective13CollectiveMmaINS1_39MainloopSm90ArrayTmaGmmaWarpSpecializedILi4ENS6_IJNS5_1CILi2EEENSC_ILi1EEESE_EEENS1_43KernelPtrArrayTmaWarpSpecializedCooperativeEEENS6_IJNSC_ILi128EEENSC_ILi256EEENSC_ILi64EEEEEENS_6half_tEPNS6_IJlSE_NSC_ILi0EEEEEESM_SP_NS5_8TiledMMAINS5_8MMA_AtomIJNS5_4SM904GMMA26MMA_64x256x16_F32F16F16_SSILNST_5MajorE0ELSV_0ELNST_7ScaleInE1ELSW_1EEEEEENS5_6LayoutISF_NS6_IJSE_SN_SN_EEEEENS6_IJNS5_10UnderscoreES12_S12_EEEEENS5_13SM90_TMA_LOADENS5_14ComposedLayoutINS5_7SwizzleILi3ELi4ELi3EEENS5_18smem_ptr_flag_bitsILi16EEENSZ_INS6_IJNSC_ILi8EEESK_EEENS6_IJSK_SE_EEEEEEEvNS5_8identityENS5_23SM90_TMA_LOAD_MULTICASTES1F_vS1G_EENS_8epilogue10collective18CollectiveEpilogueINS1J_30Sm90PtrArrayTmaWarpSpecializedILi4ELi2ELi16ELb1ELb0ELi2EEEJSL_NS6_IJSI_NSC_ILi32EEEEEESM_PNS6_IJSE_lSN_EEESM_S1R_NS1J_6fusion15FusionCallbacksIS1N_NS1S_17LinearCombinationISM_fSM_fLNS_15FloatRoundStyleE2EEESL_S1P_JEEES15_NS16_IS18_S1A_NSZ_INS6_IJSK_S1B_EEENS6_IJSE_SK_EEEEEEENS5_17SM75_U16x8_LDSM_TENS5_14SM90_TMA_STOREES21_NS5_17SM90_U16x8_STSM_TENS5_9Copy_AtomIJNS5_17SM90_U32x4_STSM_NESM_EEEvEEEvvEEEEvNT_6ParamsE --------------------------
	.section	.nv.info._ZN7cutlass13device_kernelINS_4gemm6kernel13GemmUniversalINS1_17GroupProblemShapeIN4cute5tupleIJiiiEEEEENS1_10collective13CollectiveMmaINS1_39MainloopSm90ArrayTmaGmmaWarpSpecializedILi4ENS6_IJNS5_1CILi2EEENSC_ILi1EEESE_EEENS1_43KernelPtrArrayTmaWarpSpecializedCooperativeEEENS6_IJNSC_ILi128EEENSC_ILi256EEENSC_ILi64EEEEEENS_6half_tEPNS6_IJlSE_NSC_ILi0EEEEEESM_SP_NS5_8TiledMMAINS5_8MMA_AtomIJNS5_4SM904GMMA26MMA_64x256x16_F32F16F16_SSILNST_5MajorE0ELSV_0ELNST_7ScaleInE1ELSW_1EEEEEENS5_6LayoutISF_NS6_IJSE_SN_SN_EEEEENS6_IJNS5_10UnderscoreES12_S12_EEEEENS5_13SM90_TMA_LOADENS5_14ComposedLayoutINS5_7SwizzleILi3ELi4ELi3EEENS5_18smem_ptr_flag_bitsILi16EEENSZ_INS6_IJNSC_ILi8EEESK_EEENS6_IJSK_SE_EEEEEEEvNS5_8identityENS5_23SM90_TMA_LOAD_MULTICASTES1F_vS1G_EENS_8epilogue10collective18CollectiveEpilogueINS1J_30Sm90PtrArrayTmaWarpSpecializedILi4ELi2ELi16ELb1ELb0ELi2EEEJSL_NS6_IJSI_NSC_ILi32EEEEEESM_PNS6_IJSE_lSN_EEESM_S1R_NS1J_6fusion15FusionCallbacksIS1N_NS1S_17LinearCombinationISM_fSM_fLNS_15FloatRoundStyleE2EEESL_S1P_JEEES15_NS16_IS18_S1A_NSZ_INS6_IJSK_S1B_EEENS6_IJSE_SK_EEEEEEENS5_17SM75_U16x8_LDSM_TENS5_14SM90_TMA_STOREES21_NS5_17SM90_U16x8_STSM_TENS5_9Copy_AtomIJNS5_17SM90_U32x4_STSM_NESM_EEEvEEEvvEEEEvNT_6ParamsE,"",@"SHT_CUDA_INFO"
	.sectionflags	@""
	.align	4


	//----- nvinfo : EIATTR_CUDA_API_VERSION
	.align		4
        /*0000*/ 	.byte	0x04, 0x37
        /*0002*/ 	.short	(.L_23 - .L_22)
.L_22:
        /*0004*/ 	.word	0x00000082


	//----- nvinfo : EIATTR_KPARAM_INFO
	.align		4
.L_23:
        /*0008*/ 	.byte	0x04, 0x17
        /*000a*/ 	.short	(.L_25 - .L_24)
.L_24:
        /*000c*/ 	.word	0x00000000
        /*0010*/ 	.short	0x0000
        /*0012*/ 	.short	0x0070
        /*0014*/ 	.byte	0x00, 0xf0, 0x01, 0x1c


	//----- nvinfo : EIATTR_SPARSE_MMA_MASK
	.align		4
.L_25:
        /*0018*/ 	.byte	0x03, 0x50
        /*001a*/ 	.short	0x0000


	//----- nvinfo : EIATTR_MAXREG_COUNT
	.align		4
        /*001c*/ 	.byte	0x03, 0x1b
        /*001e*/ 	.short	0x00a8


	//----- nvinfo : EIATTR_NUM_BARRIERS
	.align		4
        /*0020*/ 	.byte	0x02, 0x4c
        /*0022*/ 	.byte	0x02
	.zero		1


	//----- nvinfo : EIATTR_EXTERNS
	.align		4
        /*0024*/ 	.byte	0x04, 0x0f
        /*0026*/ 	.short	(.L_27 - .L_26)


	//   ....[0]....
	.align		4
.L_26:
        /*0028*/ 	.word	index@(__assertfail)


	//----- nvinfo : EIATTR_MERCURY_ISA_VERSION
	.align		4
.L_27:
        /*002c*/ 	.byte	0x03, 0x5f
        /*002e*/ 	.short	0x0101


	//----- nvinfo : EIATTR_INT_WARP_WIDE_INSTR_OFFSETS
	.align		4
        /*0030*/ 	.byte	0x04, 0x31
        /*0032*/ 	.short	(.L_29 - .L_28)


	//   ....[0]....
.L_28:
        /*0034*/ 	.word	0x000012d0


	//   ....[1]....
        /*0038*/ 	.word	0x000012f0


	//   ....[2]....
        /*003c*/ 	.word	0x00001420


	//----- nvinfo : EIATTR_COOP_GROUP_MASK_REGIDS
	.align		4
.L_29:
        /*0040*/ 	.byte	0x04, 0x29
        /*0042*/ 	.short	(.L_31 - .L_30)


	//   ....[0]....
.L_30:
        /*0044*/ 	.word	0xffffffff


	//   ....[1]....
        /*0048*/ 	.word	0xffffffff


	//   ....[2]....
        /*004c*/ 	.word	0xffffffff


	//   ....[3]....
        /*0050*/ 	.word	0xffffffff


	//   ....[4]....
        /*0054*/ 	.word	0xffffffff


	//   ....[5]....
        /*0058*/ 	.word	0xffffffff


	//   ....[6]....
        /*005c*/ 	.word	0xffffffff


	//   ....[7]....
        /*0060*/ 	.word	0xffffffff


	//   ....[8]....
        /*0064*/ 	.word	0xffffffff


	//   ....[9]....
        /*0068*/ 	.word	0xffffffff


	//   ....[10]....
        /*006c*/ 	.word	0xffffffff


	//   ....[11]....
        /*0070*/ 	.word	0xffffffff


	//   ....[12]....
        /*0074*/ 	.word	0xffffffff


	//   ....[13]....
        /*0078*/ 	.word	0xffffffff


	//   ....[14]....
        /*007c*/ 	.word	0xffffffff


	//   ....[15]....
        /*0080*/ 	.word	0xffffffff


	//   ....[16]....
        /*0084*/ 	.word	0xffffffff


	//   ....[17]....
        /*0088*/ 	.word	0xffffffff


	//   ....[18]....
        /*008c*/ 	.word	0xffffffff


	//   ....[19]....
        /*0090*/ 	.word	0xffffffff


	//   ....[20]....
        /*0094*/ 	.word	0xffffffff


	//   ....[21]....
        /*0098*/ 	.word	0xffffffff


	//   ....[22]....
        /*009c*/ 	.word	0xffffffff


	//   ....[23]....
        /*00a0*/ 	.word	0xffffffff


	//   ....[24]....
        /*00a4*/ 	.word	0xffffffff


	//   ....[25]....
        /*00a8*/ 	.word	0xffffffff


	//   ....[26]....
        /*00ac*/ 	.word	0xffffffff


	//   ....[27]....
        /*00b0*/ 	.word	0xffffffff


	//   ....[28]....
        /*00b4*/ 	.word	0xffffffff


	//   ....[29]....
        /*00b8*/ 	.word	0xffffffff


	//   ....[30]....
        /*00bc*/ 	.word	0xffffffff


	//   ....[31]....
        /*00c0*/ 	.word	0xffffffff


	//   ....[32]....
        /*00c4*/ 	.word	0xffffffff


	//   ....[33]....
        /*00c8*/ 	.word	0xffffffff


	//   ....[34]....
        /*00cc*/ 	.word	0xffffffff


	//   ....[35]....
        /*00d0*/ 	.word	0xffffffff


	//   ....[36]....
        /*00d4*/ 	.word	0xffffffff


	//   ....[37]....
        /*00d8*/ 	.word	0xffffffff


	//   ....[38]....
        /*00dc*/ 	.word	0xffffffff


	//   ....[39]....
        /*00e0*/ 	.word	0xffffffff


	//   ....[40]....
        /*00e4*/ 	.word	0xffffffff


	//   ....[41]....
        /*00e8*/ 	.word	0xffffffff


	//   ....[42]....
        /*00ec*/ 	.word	0xffffffff


	//   ....[43]....
        /*00f0*/ 	.word	0xffffffff


	//   ....[44]....
        /*00f4*/ 	.word	0xffffffff


	//   ....[45]....
        /*00f8*/ 	.word	0xffffffff


	//   ....[46]....
        /*00fc*/ 	.word	0xffffffff


	//   ....[47]....
        /*0100*/ 	.word	0xffffffff


	//   ....[48]....
        /*0104*/ 	.word	0xffffffff


	//   ....[49]....
        /*0108*/ 	.word	0xffffffff


	//   ....[50]....
        /*010c*/ 	.word	0xffffffff


	//   ....[51]....
        /*0110*/ 	.word	0xffffffff


	//   ....[52]....
        /*0114*/ 	.word	0xffffffff


	//   ....[53]....
        /*0118*/ 	.word	0xffffffff


	//   ....[54]....
        /*011c*/ 	.word	0xffffffff


	//   ....[55]....
        /*0120*/ 	.word	0xffffffff


	//   ....[56]....
        /*0124*/ 	.word	0xffffffff


	//   ....[57]....
        /*0128*/ 	.word	0xffffffff


	//   ....[58]....
        /*012c*/ 	.word	0xffffffff


	//   ....[59]....
        /*0130*/ 	.word	0xffffffff


	//   ....[60]....
        /*0134*/ 	.word	0xffffffff


	//   ....[61]....
        /*0138*/ 	.word	0xffffffff


	//   ....[62]....
        /*013c*/ 	.word	0xffffffff


	//   ....[63]....
        /*0140*/ 	.word	0xffffffff


	//   ....[64]....
        /*0144*/ 	.word	0xffffffff


	//   ....[65]....
        /*0148*/ 	.word	0xffffffff


	//   ....[66]....
        /*014c*/ 	.word	0xffffffff


	//   ....[67]....
        /*0150*/ 	.word	0xffffffff


	//   ....[68]....
        /*0154*/ 	.word	0xffffffff


	//   ....[69]....
        /*0158*/ 	.word	0xffffffff


	//   ....[70]....
        /*015c*/ 	.word	0xffffffff


	//   ....[71]....
        /*0160*/ 	.word	0xffffffff


	//   ....[72]....
        /*0164*/ 	.word	0xffffffff


	//   ....[73]....
        /*0168*/ 	.word	0xffffffff


	//   ....[74]....
        /*016c*/ 	.word	0xffffffff


	//   ....[75]....
        /*0170*/ 	.word	0xffffffff


	//   ....[76]....
        /*0174*/ 	.word	0xffffffff


	//   ....[77]....
        /*0178*/ 	.word	0xffffffff


	//   ....[78]....
        /*017c*/ 	.word	0xffffffff


	//   ....[79]....
        /*0180*/ 	.word	0x0500000f


	//----- nvinfo : EIATTR_COOP_GROUP_INSTR_OFFSETS
	.align		4
.L_31:
        /*0184*/ 	.byte	0x04, 0x28
        /*0186*/ 	.short	(.L_33 - .L_32)


	//   ....[0]....
.L_32:
        /*0188*/ 	.word	0x00000800


	//   ....[1]....
        /*018c*/ 	.word	0x00000880


	//   ....[2]....
        /*0190*/ 	.word	0x00000d20


	//   ....[3]....
        /*0194*/ 	.word	0x00000f20


	//   ....[4]....
        /*0198*/ 	.word	0x00001190


	//   ....[5]....
        /*019c*/ 	.word	0x00001540


	//   ....[6]....
        /*01a0*/ 	.word	0x00001ca0


	//   ....[7]....
        /*01a4*/ 	.word	0x00001cd0


	//   ....[8]....
        /*01a8*/ 	.word	0x00001d50


	//   ....[9]....
        /*01ac*/ 	.word	0x00001d60


	//   ....[10]....
        /*01b0*/ 	.word	0x00001da0


	//   ....[11]....
        /*01b4*/ 	.word	0x00001dc0


	//   ....[12]....
        /*01b8*/ 	.word	0x00001e00


	//   ....[13]....
        /*01bc*/ 	.word	0x00001e20


	//   ....[14]....
        /*01c0*/ 	.word	0x00001e60


	//   ....[15]....
        /*01c4*/ 	.word	0x00001e80


	//   ....[16]....
        /*01c8*/ 	.word	0x00001ef0


	//   ....[17]....
        /*01cc*/ 	.word	0x00002010


	//   ....[18]....
        /*01d0*/ 	.word	0x00002030


	//   ....[19]....
        /*01d4*/ 	.word	0x00002680


	//   ....[20]....
        /*01d8*/ 	.word	0x00002690


	//   ....[21]....
        /*01dc*/ 	.word	0x000026e0


	//   ....[22]....
        /*01e0*/ 	.word	0x000026f0


	//   ....[23]....
        /*01e4*/ 	.word	0x00002740


	//   ....[24]....
        /*01e8*/ 	.word	0x00002750


	//   ....[25]....
        /*01ec*/ 	.word	0x000027a0


	//   ....[26]....
        /*01f0*/ 	.word	0x000027b0


	//   ....[27]....
        /*01f4*/ 	.word	0x00002800


	//   ....[28]....
        /*01f8*/ 	.word	0x00002810


	//   ....[29]....
        /*01fc*/ 	.word	0x000028a0


	//   ....[30]....
        /*0200*/ 	.word	0x000028f0


	//   ....[31]....
        /*0204*/ 	.word	0x00002980


	//   ....[32]....
        /*0208*/ 	.word	0x000029a0


	//   ....[33]....
        /*020c*/ 	.word	0x000029b0


	//   ....[34]....
        /*0210*/ 	.word	0x000029c0


	//   ....[35]....
        /*0214*/ 	.word	0x000029d0


	//   ....[36]....
        /*0218*/ 	.word	0x000029e0


	//   ....[37]....
        /*021c*/ 	.word	0x00002f90


	//   ....[38]....
        /*0220*/ 	.word	0x00003230


	//   ....[39]....
        /*0224*/ 	.word	0x000035e0


	//   ....[40]....
        /*0228*/ 	.word	0x00003a60


	//   ....[41]....
        /*022c*/ 	.word	0x00008510


	//   ....[42]....
        /*0230*/ 	.word	0x00008a80


	//   ....[43]....
        /*0234*/ 	.word	0x00008e20


	//   ....[44]....
        /*0238*/ 	.word	0x0000a3f0


	//   ....[45]....
        /*023c*/ 	.word	0x0000aac0


	//   ....[46]....
        /*0240*/ 	.word	0x0000b010


	//   ....[47]....
        /*0244*/ 	.word	0x0000beb0


	//   ....[48]....
        /*0248*/ 	.word	0x0000ccf0


	//   ....[49]....
        /*024c*/ 	.word	0x0000cd10


	//   ....[50]....
        /*0250*/ 	.word	0x0000cd60


	//   ....[51]....
        /*0254*/ 	.word	0x0000cd80


	//   ....[52]....
        /*0258*/ 	.word	0x0000cdc0


	//   ....[53]....
        /*025c*/ 	.word	0x0000cdf0


	//   ....[54]....
        /*0260*/ 	.word	0x0000ce30


	//   ....[55]....
        /*0264*/ 	.word	0x0000ce60


	//   ....[56]....
        /*0268*/ 	.word	0x0000cea0


	//   ....[57]....
        /*026c*/ 	.word	0x0000ced0


	//   ....[58]....
        /*0270*/ 	.word	0x0000cf60


	//   ....[59]....
        /*0274*/ 	.word	0x0000d080


	//   ....[60]....
        /*0278*/ 	.word	0x0000d0a0


	//   ....[61]....
        /*027c*/ 	.word	0x0000d6f0


	//   ....[62]....
        /*0280*/ 	.word	0x0000d700


	//   ....[63]....
        /*0284*/ 	.word	0x0000d750


	//   ....[64]....
        /*0288*/ 	.word	0x0000d760


	//   ....[65]....
        /*028c*/ 	.word	0x0000d7b0


	//   ....[66]....
        /*0290*/ 	.word	0x0000d7c0


	//   ....[67]....
        /*0294*/ 	.word	0x0000d810


	//   ....[68]....
        /*0298*/ 	.word	0x0000d820


	//   ....[69]....
        /*029c*/ 	.word	0x0000d870


	//   ....[70]....
        /*02a0*/ 	.word	0x0000d880


	//   ....[71]....
        /*02a4*/ 	.word	0x0000d910


	//   ....[72]....
        /*02a8*/ 	.word	0x0000d980


	//   ....[73]....
        /*02ac*/ 	.word	0x0000da10


	//   ....[74]....
        /*02b0*/ 	.word	0x0000da30


	//   ....[75]....
        /*02b4*/ 	.word	0x0000da40


	//   ....[76]....
        /*02b8*/ 	.word	0x0000da50


	//   ....[77]....
        /*02bc*/ 	.word	0x0000da60


	//   ....[78]....
        /*02c0*/ 	.word	0x0000da70


	//   ....[79]....
        /*02c4*/ 	.word	0x0000f1a0


	//----- nvinfo : EIATTR_REG_RECONFIG
	.align		4
.L_33:
        /*02c8*/ 	.byte	0x01, 0x54
	.zero		2


	//----- nvinfo : EIATTR_SYSCALL_OFFSETS
	.align		4
        /*02cc*/ 	.byte	0x04, 0x46
        /*02ce*/ 	.short	(.L_35 - .L_34)


	//   ....[0]....
.L_34:
        /*02d0*/ 	.word	0x00004ac0


	//   ....[1]....
        /*02d4*/ 	.word	0x00004bb0


	//----- nvinfo : EIATTR_MBARRIER_INSTR_OFFSETS
	.align		4
.L_35:
        /*02d8*/ 	.byte	0x04, 0x39
        /*02da*/ 	.short	(.L_37 - .L_36)


	//   ....[0]....
.L_36:
        /*02dc*/ 	.word	0x00000c00
        /*02e0*/ 	.word	0x000000ff
        /*02e4*/ 	.word	0x00038400
        /*02e8*/ 	.short	0x0100
        /*02ea*/ 	.byte	0x0b
	.zero		1


	//   ....[1]....
        /*02ec*/ 	.word	0x00000c10
        /*02f0*/ 	.word	0x000000ff
        /*02f4*/ 	.word	0x00038440
        /*02f8*/ 	.short	0x0100
        /*02fa*/ 	.byte	0x0b
	.zero		1


	//   ....[2]....
        /*02fc*/ 	.word	0x00000c20
        /*0300*/ 	.word	0x000000ff
        /*0304*/ 	.word	0x00038408
        /*0308*/ 	.short	0x0100
        /*030a*/ 	.byte	0x0b
	.zero		1


	//   ....[3]....
        /*030c*/ 	.word	0x00000c30
        /*0310*/ 	.word	0x000000ff
        /*0314*/ 	.word	0x00038448
        /*0318*/ 	.short	0x0100
        /*031a*/ 	.byte	0x0b
	.zero		1


	//   ....[4]....
        /*031c*/ 	.word	0x00000c40
        /*0320*/ 	.word	0x000000ff
        /*0324*/ 	.word	0x00038410
        /*0328*/ 	.short	0x0100
        /*032a*/ 	.byte	0x0b
	.zero		1


	//   ....[5]....
        /*032c*/ 	.word	0x00000c50
        /*0330*/ 	.word	0x000000ff
        /*0334*/ 	.word	0x00038450
        /*0338*/ 	.short	0x0100
        /*033a*/ 	.byte	0x0b
	.zero		1


	//   ....[6]....
        /*033c*/ 	.word	0x00000c60
        /*0340*/ 	.word	0x000000ff
        /*0344*/ 	.word	0x00038418
        /*0348*/ 	.short	0x0100
        /*034a*/ 	.byte	0x0b
	.zero		1


	//   ....[7]....
        /*034c*/ 	.word	0x00000c70
        /*0350*/ 	.word	0x000000ff
        /*0354*/ 	.word	0x00038458
        /*0358*/ 	.short	0x0100
        /*035a*/ 	.byte	0x0b
	.zero		1


	//   ....[8]....
        /*035c*/ 	.word	0x00000c80
        /*0360*/ 	.word	0x000000ff
        /*0364*/ 	.word	0x00038420
        /*0368*/ 	.short	0x0100
        /*036a*/ 	.byte	0x0b
	.zero		1


	//   ....[9]....
        /*036c*/ 	.word	0x00000c90
        /*0370*/ 	.word	0x000000ff
        /*0374*/ 	.word	0x00038460
        /*0378*/ 	.short	0x0100
        /*037a*/ 	.byte	0x0b
	.zero		1


	//   ....[10]....
        /*037c*/ 	.word	0x00000ca0
        /*0380*/ 	.word	0x000000ff
        /*0384*/ 	.word	0x00038428
        /*0388*/ 	.short	0x0100
        /*038a*/ 	.byte	0x0b
	.zero		1


	//   ....[11]....
        /*038c*/ 	.word	0x00000cb0
        /*0390*/ 	.word	0x000000ff
        /*0394*/ 	.word	0x00038468
        /*0398*/ 	.short	0x0100
        /*039a*/ 	.byte	0x0b
	.zero		1


	//   ....[12]....
        /*039c*/ 	.word	0x00000cc0
        /*03a0*/ 	.word	0x000000ff
        /*03a4*/ 	.word	0x00038430
        /*03a8*/ 	.short	0x0100
        /*03aa*/ 	.byte	0x0b
	.zero		1


	//   ....[13]....
        /*03ac*/ 	.word	0x00000cd0
        /*03b0*/ 	.word	0x000000ff
        /*03b4*/ 	.word	0x00038470
        /*03b8*/ 	.short	0x0100
        /*03ba*/ 	.byte	0x0b
	.zero		1


	//   ....[14]....
        /*03bc*/ 	.word	0x00000ce0
        /*03c0*/ 	.word	0x000000ff
        /*03c4*/ 	.word	0x00038438
        /*03c8*/ 	.short	0x0100
        /*03ca*/ 	.byte	0x0b
	.zero		1


	//   ....[15]....
        /*03cc*/ 	.word	0x00000cf0
        /*03d0*/ 	.word	0x000000ff
        /*03d4*/ 	.word	0x00038478
        /*03d8*/ 	.short	0x0100
        /*03da*/ 	.byte	0x0b
	.zero		1


	//   ....[16]....
        /*03dc*/ 	.word	0x00000e90
        /*03e0*/ 	.word	0x000000ff
        /*03e4*/ 	.word	0x00038480
        /*03e8*/ 	.short	0x0100
        /*03ea*/ 	.byte	0x0b
	.zero		1


	//   ....[17]....
        /*03ec*/ 	.word	0x00000ea0
        /*03f0*/ 	.word	0x000000ff
        /*03f4*/ 	.word	0x000384a0
        /*03f8*/ 	.short	0x0100
        /*03fa*/ 	.byte	0x0b
	.zero		1


	//   ....[18]....
        /*03fc*/ 	.word	0x00000eb0
        /*0400*/ 	.word	0x000000ff
        /*0404*/ 	.word	0x00038488
        /*0408*/ 	.short	0x0100
        /*040a*/ 	.byte	0x0b
	.zero		1


	//   ....[19]....
        /*040c*/ 	.word	0x00000ec0
        /*0410*/ 	.word	0x000000ff
        /*0414*/ 	.word	0x000384a8
        /*0418*/ 	.short	0x0100
        /*041a*/ 	.byte	0x0b
	.zero		1


	//   ....[20]....
        /*041c*/ 	.word	0x00000ed0
        /*0420*/ 	.word	0x000000ff
        /*0424*/ 	.word	0x00038490
        /*0428*/ 	.short	0x0100
        /*042a*/ 	.byte	0x0b
	.zero		1


	//   ....[21]....
        /*042c*/ 	.word	0x00000ee0
        /*0430*/ 	.word	0x000000ff
        /*0434*/ 	.word	0x000384b0
        /*0438*/ 	.short	0x0100
        /*043a*/ 	.byte	0x0b
	.zero		1


	//   ....[22]....
        /*043c*/ 	.word	0x00000ef0
        /*0440*/ 	.word	0x000000ff
        /*0444*/ 	.word	0x00038498
        /*0448*/ 	.short	0x0100
        /*044a*/ 	.byte	0x0b
	.zero		1


	//   ....[23]....
        /*044c*/ 	.word	0x00000f00
        /*0450*/ 	.word	0x000000ff
        /*0454*/ 	.word	0x000384b8
        /*0458*/ 	.short	0x0100
        /*045a*/ 	.byte	0x0b
	.zero		1


	//   ....[24]....
        /*045c*/ 	.word	0x000010f0
        /*0460*/ 	.word	0x000000ff
        /*0464*/ 	.word	0x000384c0
        /*0468*/ 	.short	0x0100
        /*046a*/ 	.byte	0x06
	.zero		1


	//   ....[25]....
        /*046c*/ 	.word	0x00001100
        /*0470*/ 	.word	0x000000ff
        /*0474*/ 	.word	0x000384e0
        /*0478*/ 	.short	0x0100
        /*047a*/ 	.byte	0x06
	.zero		1


	//   ....[26]....
        /*047c*/ 	.word	0x00001110
        /*0480*/ 	.word	0x000000ff
        /*0484*/ 	.word	0x000384c8
        /*0488*/ 	.short	0x0100
        /*048a*/ 	.byte	0x06
	.zero		1


	//   ....[27]....
        /*048c*/ 	.word	0x00001120
        /*0490*/ 	.word	0x000000ff
        /*0494*/ 	.word	0x000384e8
        /*0498*/ 	.short	0x0100
        /*049a*/ 	.byte	0x06
	.zero		1


	//   ....[28]....
        /*049c*/ 	.word	0x00001130
        /*04a0*/ 	.word	0x000000ff
        /*04a4*/ 	.word	0x000384d0
        /*04a8*/ 	.short	0x0100
        /*04aa*/ 	.byte	0x06
	.zero		1


	//   ....[29]....
        /*04ac*/ 	.word	0x00001140
        /*04b0*/ 	.word	0x000000ff
        /*04b4*/ 	.word	0x000384f0
        /*04b8*/ 	.short	0x0100
        /*04ba*/ 	.byte	0x06
	.zero		1


	//   ....[30]....
        /*04bc*/ 	.word	0x00001150
        /*04c0*/ 	.word	0x000000ff
        /*04c4*/ 	.word	0x000384d8
        /*04c8*/ 	.short	0x0100
        /*04ca*/ 	.byte	0x06
	.zero		1


	//   ....[31]....
        /*04cc*/ 	.word	0x00001160
        /*04d0*/ 	.word	0x000000ff
        /*04d4*/ 	.word	0x000384f8
        /*04d8*/ 	.short	0x0100
        /*04da*/ 	.byte	0x06
	.zero		1


	//   ....[32]....
        /*04dc*/ 	.word	0x00001470
        /*04e0*/ 	.word	0x000000ff
        /*04e4*/ 	.word	0x00038500
        /*04e8*/ 	.short	0x0100
        /*04ea*/ 	.byte	0x06
	.zero		1


	//   ....[33]....
        /*04ec*/ 	.word	0x000014e0
        /*04f0*/ 	.word	0x000000ff
        /*04f4*/ 	.word	0x00038508
        /*04f8*/ 	.short	0x0100
        /*04fa*/ 	.byte	0x06
	.zero		1


	//   ....[34]....
        /*04fc*/ 	.word	0x00003f90
        /*0500*/ 	.word	0x000000ff
        /*0504*/ 	.word	0x00038480
        /*0508*/ 	.short	0x010a
        /*050a*/ 	.byte	0x04
	.zero		1


	//   ....[35]....
        /*050c*/ 	.word	0x00003fd0
        /*0510*/ 	.word	0x000000ff
        /*0514*/ 	.word	0x00038480
        /*0518*/ 	.short	0x010a
        /*051a*/ 	.byte	0x04
	.zero		1


	//   ....[36]....
        /*051c*/ 	.word	0x000043b0
        /*0520*/ 	.word	0x000000ff
        /*0524*/ 	.word	0x00038480
        /*0528*/ 	.short	0x010a
        /*052a*/ 	.byte	0x04
	.zero		1


	//   ....[37]....
        /*052c*/ 	.word	0x000043f0
        /*0530*/ 	.word	0x000000ff
        /*0534*/ 	.word	0x00038480
        /*0538*/ 	.short	0x010a
        /*053a*/ 	.byte	0x04
	.zero		1


	//   ....[38]....
        /*053c*/ 	.word	0x000046f0
        /*0540*/ 	.word	0x00000005
        /*0544*/ 	.word	0x00000000
        /*0548*/ 	.short	0x0101
        /*054a*/ 	.byte	0x3f
	.zero		1


	//   ....[39]....
        /*054c*/ 	.word	0x000048c0
        /*0550*/ 	.word	0x00000003
        /*0554*/ 	.word	0x00000000
        /*0558*/ 	.short	0x0101
        /*055a*/ 	.byte	0x3f
	.zero		1


	//   ....[40]....
        /*055c*/ 	.word	0x00004f60
        /*0560*/ 	.word	0x000000ff
        /*0564*/ 	.word	0x000384c0
        /*0568*/ 	.short	0x010a
        /*056a*/ 	.byte	0x2f
	.zero		1


	//   ....[41]....
        /*056c*/ 	.word	0x000055e0
        /*0570*/ 	.word	0x000000ff
        /*0574*/ 	.word	0x00000000
        /*0578*/ 	.short	0x0101
        /*057a*/ 	.byte	0x04
	.zero		1


	//   ....[42]....
        /*057c*/ 	.word	0x00005610
        /*0580*/ 	.word	0x000000ff
        /*0584*/ 	.word	0x000384c8
        /*0588*/ 	.short	0x010a
        /*058a*/ 	.byte	0x2f
	.zero		1


	//   ....[43]....
        /*058c*/ 	.word	0x00005bb0
        /*0590*/ 	.word	0x000000ff
        /*0594*/ 	.word	0x00000000
        /*0598*/ 	.short	0x0101
        /*059a*/ 	.byte	0x04
	.zero		1


	//   ....[44]....
        /*059c*/ 	.word	0x00005be0
        /*05a0*/ 	.word	0x000000ff
        /*05a4*/ 	.word	0x000384d0
        /*05a8*/ 	.short	0x010a
        /*05aa*/ 	.byte	0x2f
	.zero		1


	//   ....[45]....
        /*05ac*/ 	.word	0x000061b0
        /*05b0*/ 	.word	0x000000ff
        /*05b4*/ 	.word	0x00000000
        /*05b8*/ 	.short	0x0101
        /*05ba*/ 	.byte	0x04
	.zero		1


	//   ....[46]....
        /*05bc*/ 	.word	0x000061e0
        /*05c0*/ 	.word	0x000000ff
        /*05c4*/ 	.word	0x000384d8
        /*05c8*/ 	.short	0x010a
        /*05ca*/ 	.byte	0x2f
	.zero		1


	//   ....[47]....
        /*05cc*/ 	.word	0x000067b0
        /*05d0*/ 	.word	0x000000ff
        /*05d4*/ 	.word	0x00000000
        /*05d8*/ 	.short	0x0101
        /*05da*/ 	.byte	0x04
	.zero		1


	//   ....[48]....
        /*05dc*/ 	.word	0x00006800
        /*05e0*/ 	.word	0x000000ff
        /*05e4*/ 	.word	0x000384c0
        /*05e8*/ 	.short	0x010a
        /*05ea*/ 	.byte	0x2f
	.zero		1


	//   ....[49]....
        /*05ec*/ 	.word	0x00006dd0
        /*05f0*/ 	.word	0x000000ff
        /*05f4*/ 	.word	0x00000000
        /*05f8*/ 	.short	0x0101
        /*05fa*/ 	.byte	0x04
	.zero		1


	//   ....[50]....
        /*05fc*/ 	.word	0x00006e00
        /*0600*/ 	.word	0x000000ff
        /*0604*/ 	.word	0x000384c8
        /*0608*/ 	.short	0x010a
        /*060a*/ 	.byte	0x2f
	.zero		1


	//   ....[51]....
        /*060c*/ 	.word	0x000073d0
        /*0610*/ 	.word	0x000000ff
        /*0614*/ 	.word	0x00000000
        /*0618*/ 	.short	0x0101
        /*061a*/ 	.byte	0x04
	.zero		1


	//   ....[52]....
        /*061c*/ 	.word	0x00007400
        /*0620*/ 	.word	0x000000ff
        /*0624*/ 	.word	0x000384d0
        /*0628*/ 	.short	0x010a
        /*062a*/ 	.byte	0x2f
	.zero		1


	//   ....[53]....
        /*062c*/ 	.word	0x000079d0
        /*0630*/ 	.word	0x000000ff
        /*0634*/ 	.word	0x00000000
        /*0638*/ 	.short	0x0101
        /*063a*/ 	.byte	0x04
	.zero		1


	//   ....[54]....
        /*063c*/ 	.word	0x00007a00
        /*0640*/ 	.word	0x000000ff
        /*0644*/ 	.word	0x000384d8
        /*0648*/ 	.short	0x010a
        /*064a*/ 	.byte	0x2f
	.zero		1


	//   ....[55]....
        /*064c*/ 	.word	0x00008050
        /*0650*/ 	.word	0x000000ff
        /*0654*/ 	.word	0x00000000
        /*0658*/ 	.short	0x0101
        /*065a*/ 	.byte	0x05
	.zero		1


	//   ....[56]....
        /*065c*/ 	.word	0x000080a0
        /*0660*/ 	.word	0x000000ff
        /*0664*/ 	.word	0x00038400
        /*0668*/ 	.short	0x010a
        /*066a*/ 	.byte	0x04
	.zero		1


	//   ....[57]....
        /*066c*/ 	.word	0x000081b0
        /*0670*/ 	.word	0x000000ff
        /*0674*/ 	.word	0x00000000
        /*0678*/ 	.short	0x0101
        /*067a*/ 	.byte	0x04
	.zero		1


	//   ....[58]....
        /*067c*/ 	.word	0x000087b0
        /*0680*/ 	.word	0x000000ff
        /*0684*/ 	.word	0x00000000
        /*0688*/ 	.short	0x0101
        /*068a*/ 	.byte	0x2f
	.zero		1


	//   ....[59]....
        /*068c*/ 	.word	0x00008f30
        /*0690*/ 	.word	0x000000ff
        /*0694*/ 	.word	0x00038508
        /*0698*/ 	.short	0x010a
        /*069a*/ 	.byte	0x23
	.zero		1


	//   ....[60]....
        /*069c*/ 	.word	0x00009030
        /*06a0*/ 	.word	0x000000ff
        /*06a4*/ 	.word	0x00038400
        /*06a8*/ 	.short	0x010a
        /*06aa*/ 	.byte	0x08
	.zero		1


	//   ....[61]....
        /*06ac*/ 	.word	0x00009160
        /*06b0*/ 	.word	0x000000ff
        /*06b4*/ 	.word	0x00000000
        /*06b8*/ 	.short	0x0101
        /*06ba*/ 	.byte	0x08
	.zero		1


	//   ....[62]....
        /*06bc*/ 	.word	0x00009350
        /*06c0*/ 	.word	0x000000ff
        /*06c4*/ 	.word	0x000384e0
        /*06c8*/ 	.short	0x010a
        /*06ca*/ 	.byte	0x23
	.zero		1


	//   ....[63]....
        /*06cc*/ 	.word	0x00009460
        /*06d0*/ 	.word	0x000000ff
        /*06d4*/ 	.word	0x000384c0
        /*06d8*/ 	.short	0x010b
        /*06da*/ 	.byte	0x23
	.zero		1


	//   ....[64]....
        /*06dc*/ 	.word	0x000094c0
        /*06e0*/ 	.word	0x000000ff
        /*06e4*/ 	.word	0x00000000
        /*06e8*/ 	.short	0x0101
        /*06ea*/ 	.byte	0x08
	.zero		1


	//   ....[65]....
        /*06ec*/ 	.word	0x000094f0
        /*06f0*/ 	.word	0x000000ff
        /*06f4*/ 	.word	0x000384e8
        /*06f8*/ 	.short	0x010a
        /*06fa*/ 	.byte	0x23
	.zero		1


	//   ....[66]....
        /*06fc*/ 	.word	0x00009620
        /*0700*/ 	.word	0x000000ff
        /*0704*/ 	.word	0x000384c8
        /*0708*/ 	.short	0x010b
        /*070a*/ 	.byte	0x23
	.zero		1


	//   ....[67]....
        /*070c*/ 	.word	0x00009680
        /*0710*/ 	.word	0x000000ff
        /*0714*/ 	.word	0x00000000
        /*0718*/ 	.short	0x0101
        /*071a*/ 	.byte	0x09
	.zero		1


	//   ....[68]....
        /*071c*/ 	.word	0x000096b0
        /*0720*/ 	.word	0x000000ff
        /*0724*/ 	.word	0x000384f0
        /*0728*/ 	.short	0x010a
        /*072a*/ 	.byte	0x23
	.zero		1


	//   ....[69]....
        /*072c*/ 	.word	0x000097e0
        /*0730*/ 	.word	0x000000ff
        /*0734*/ 	.word	0x000384d0
        /*0738*/ 	.short	0x010b
        /*073a*/ 	.byte	0x23
	.zero		1


	//   ....[70]....
        /*073c*/ 	.word	0x00009840
        /*0740*/ 	.word	0x000000ff
        /*0744*/ 	.word	0x00000000
        /*0748*/ 	.short	0x0101
        /*074a*/ 	.byte	0x27
	.zero		1


	//   ....[71]....
        /*074c*/ 	.word	0x00009870
        /*0750*/ 	.word	0x000000ff
        /*0754*/ 	.word	0x000384f8
        /*0758*/ 	.short	0x010a
        /*075a*/ 	.byte	0x23
	.zero		1


	//   ....[72]....
        /*075c*/ 	.word	0x000099a0
        /*0760*/ 	.word	0x000000ff
        /*0764*/ 	.word	0x000384d8
        /*0768*/ 	.short	0x010b
        /*076a*/ 	.byte	0x23
	.zero		1


	//   ....[73]....
        /*076c*/ 	.word	0x00009a00
        /*0770*/ 	.word	0x000000ff
        /*0774*/ 	.word	0x00000000
        /*0778*/ 	.short	0x0101
        /*077a*/ 	.byte	0x2b
	.zero		1


	//   ....[74]....
        /*077c*/ 	.word	0x00009a40
        /*0780*/ 	.word	0x000000ff
        /*0784*/ 	.word	0x000384e0
        /*0788*/ 	.short	0x010a
        /*078a*/ 	.byte	0x23
	.zero		1


	//   ....[75]....
        /*078c*/ 	.word	0x00009b60
        /*0790*/ 	.word	0x000000ff
        /*0794*/ 	.word	0x000384c0
        /*0798*/ 	.short	0x010b
        /*079a*/ 	.byte	0x23
	.zero		1


	//   ....[76]....
        /*079c*/ 	.word	0x00009ba0
        /*07a0*/ 	.word	0x000000ff
        /*07a4*/ 	.word	0x00000000
        /*07a8*/ 	.short	0x0101
        /*07aa*/ 	.byte	0x08
	.zero		1


	//   ....[77]....
        /*07ac*/ 	.word	0x00009bd0
        /*07b0*/ 	.word	0x000000ff
        /*07b4*/ 	.word	0x000384e8
        /*07b8*/ 	.short	0x010a
        /*07ba*/ 	.byte	0x23
	.zero		1


	//   ....[78]....
        /*07bc*/ 	.word	0x00009cf0
        /*07c0*/ 	.word	0x000000ff
        /*07c4*/ 	.word	0x000384c8
        /*07c8*/ 	.short	0x010b
        /*07ca*/ 	.byte	0x23
	.zero		1


	//   ....[79]....
        /*07cc*/ 	.word	0x00009d30
        /*07d0*/ 	.word	0x000000ff
        /*07d4*/ 	.word	0x00000000
        /*07d8*/ 	.short	0x0101
        /*07da*/ 	.byte	0x09
	.zero		1


	//   ....[80]....
        /*07dc*/ 	.word	0x00009d60
        /*07e0*/ 	.word	0x000000ff
        /*07e4*/ 	.word	0x000384f0
        /*07e8*/ 	.short	0x010a
        /*07ea*/ 	.byte	0x23
	.zero		1


	//   ....[81]....
        /*07ec*/ 	.word	0x00009e80
        /*07f0*/ 	.word	0x000000ff
        /*07f4*/ 	.word	0x000384d0
        /*07f8*/ 	.short	0x010b
        /*07fa*/ 	.byte	0x23
	.zero		1


	//   ....[82]....
        /*07fc*/ 	.word	0x00009ec0
        /*0800*/ 	.word	0x000000ff
        /*0804*/ 	.word	0x00000000
        /*0808*/ 	.short	0x0101
        /*080a*/ 	.byte	0x27
	.zero		1


	//   ....[83]....
        /*080c*/ 	.word	0x00009ef0
        /*0810*/ 	.word	0x000000ff
        /*0814*/ 	.word	0x000384f8
        /*0818*/ 	.short	0x010a
        /*081a*/ 	.byte	0x23
	.zero		1


	//   ....[84]....
        /*081c*/ 	.word	0x0000a010
        /*0820*/ 	.word	0x000000ff
        /*0824*/ 	.word	0x000384d8
        /*0828*/ 	.short	0x010b
        /*082a*/ 	.byte	0x23
	.zero		1


	//   ....[85]....
        /*082c*/ 	.word	0x0000a060
        /*0830*/ 	.word	0x000000ff
        /*0834*/ 	.word	0x00000000
        /*0838*/ 	.short	0x0101
        /*083a*/ 	.byte	0x2b
	.zero		1


	//   ....[86]....
        /*083c*/ 	.word	0x0000a5b0
        /*0840*/ 	.word	0x000000ff
        /*0844*/ 	.word	0x000384e0
        /*0848*/ 	.short	0x010a
        /*084a*/ 	.byte	0x23
	.zero		1


	//   ....[87]....
        /*084c*/ 	.word	0x0000a5f0
        /*0850*/ 	.word	0x000000ff
        /*0854*/ 	.word	0x000384e8
        /*0858*/ 	.short	0x010a
        /*085a*/ 	.byte	0x23
	.zero		1


	//   ....[88]....
        /*085c*/ 	.word	0x0000a630
        /*0860*/ 	.word	0x000000ff
        /*0864*/ 	.word	0x000384f0
        /*0868*/ 	.short	0x010a
        /*086a*/ 	.byte	0x23
	.zero		1


	//   ....[89]....
        /*086c*/ 	.word	0x0000a6a0
        /*0870*/ 	.word	0x00000003
        /*0874*/ 	.word	0x000384f8
        /*0878*/ 	.short	0x010a
        /*087a*/ 	.byte	0x3f
	.zero		1


	//   ....[90]....
        /*087c*/ 	.word	0x0000b420
        /*0880*/ 	.word	0x00000008
        /*0884*/ 	.word	0x000384a0
        /*0888*/ 	.short	0x010a
        /*088a*/ 	.byte	0x3f
	.zero		1


	//   ....[91]....
        /*088c*/ 	.word	0x0000b6d0
        /*0890*/ 	.word	0x000000ff
        /*0894*/ 	.word	0x00038508
        /*0898*/ 	.short	0x0101
        /*089a*/ 	.byte	0x11
	.zero		1


	//   ....[92]....
        /*089c*/ 	.word	0x0000b7c0
        /*08a0*/ 	.word	0x00000003
        /*08a4*/ 	.word	0x00038400
        /*08a8*/ 	.short	0x010a
        /*08aa*/ 	.byte	0x3f
	.zero		1


	//   ....[93]....
        /*08ac*/ 	.word	0x0000b900
        /*08b0*/ 	.word	0x00000002
        /*08b4*/ 	.word	0x00000000
        /*08b8*/ 	.short	0x0101
        /*08ba*/ 	.byte	0x3f
	.zero		1


	//   ....[94]....
        /*08bc*/ 	.word	0x0000c140
        /*08c0*/ 	.word	0x00000007
        /*08c4*/ 	.word	0x00000000
        /*08c8*/ 	.short	0x010a
        /*08ca*/ 	.byte	0x3f
	.zero		1


	//   ....[95]....
        /*08cc*/ 	.word	0x0000c1c0
        /*08d0*/ 	.word	0x00000009
        /*08d4*/ 	.word	0x00000000
        /*08d8*/ 	.short	0x010a
        /*08da*/ 	.byte	0x3f
	.zero		1


	//   ....[96]....
        /*08dc*/ 	.word	0x0000c250
        /*08e0*/ 	.word	0x00000006
        /*08e4*/ 	.word	0x00000000
        /*08e8*/ 	.short	0x010a
        /*08ea*/ 	.byte	0x3f
	.zero		1


	//   ....[97]....
        /*08ec*/ 	.word	0x0000c2e0
        /*08f0*/ 	.word	0x00000003
        /*08f4*/ 	.word	0x00000000
        /*08f8*/ 	.short	0x010a
        /*08fa*/ 	.byte	0x3f
	.zero		1


	//   ....[98]....
        /*08fc*/ 	.word	0x0000df60
        /*0900*/ 	.word	0x00000011
        /*0904*/ 	.word	0x00038440
        /*0908*/ 	.short	0x010a
        /*090a*/ 	.byte	0x3f
	.zero		1


	//   ....[99]....
        /*090c*/ 	.word	0x0000e080
        /*0910*/ 	.word	0x00000011
        /*0914*/ 	.word	0x00038400
        /*0918*/ 	.short	0x0101
        /*091a*/ 	.byte	0x3f
	.zero		1


	//   ....[100]....
        /*091c*/ 	.word	0x0000e150
        /*0920*/ 	.word	0x00000005
        /*0924*/ 	.word	0x00038440
        /*0928*/ 	.short	0x010a
        /*092a*/ 	.byte	0x3f
	.zero		1


	//   ....[101]....
        /*092c*/ 	.word	0x0000e200
        /*0930*/ 	.word	0x00000007
        /*0934*/ 	.word	0x00038440
        /*0938*/ 	.short	0x010a
        /*093a*/ 	.byte	0x3f
	.zero		1


	//   ....[102]....
        /*093c*/ 	.word	0x0000e2b0
        /*0940*/ 	.word	0x00000007
        /*0944*/ 	.word	0x00038440
        /*0948*/ 	.short	0x010a
        /*094a*/ 	.byte	0x3f
	.zero		1


	//   ....[103]....
        /*094c*/ 	.word	0x0000e360
        /*0950*/ 	.word	0x00000007
        /*0954*/ 	.word	0x00038440
        /*0958*/ 	.short	0x010a
        /*095a*/ 	.byte	0x3f
	.zero		1


	//   ....[104]....
        /*095c*/ 	.word	0x0000e410
        /*0960*/ 	.word	0x00000007
        /*0964*/ 	.word	0x00038440
        /*0968*/ 	.short	0x010a
        /*096a*/ 	.byte	0x3f
	.zero		1


	//   ....[105]....
        /*096c*/ 	.word	0x0000e4c0
        /*0970*/ 	.word	0x00000007
        /*0974*/ 	.word	0x00038440
        /*0978*/ 	.short	0x010a
        /*097a*/ 	.byte	0x3f
	.zero		1


	//   ....[106]....
        /*097c*/ 	.word	0x0000e570
        /*0980*/ 	.word	0x00000007
        /*0984*/ 	.word	0x00038440
        /*0988*/ 	.short	0x010a
        /*098a*/ 	.byte	0x3f
	.zero		1


	//   ....[107]....
        /*098c*/ 	.word	0x0000e620
        /*0990*/ 	.word	0x00000003
        /*0994*/ 	.word	0x00038440
        /*0998*/ 	.short	0x010a
        /*099a*/ 	.byte	0x3f
	.zero		1


	//   ....[108]....
        /*099c*/ 	.word	0x0000e680
        /*09a0*/ 	.word	0x00000003
        /*09a4*/ 	.word	0x00038480
        /*09a8*/ 	.short	0x010a
        /*09aa*/ 	.byte	0x3f
	.zero		1


	//   ....[109]....
        /*09ac*/ 	.word	0x0000e6e0
        /*09b0*/ 	.word	0x00000008
        /*09b4*/ 	.word	0x00038480
        /*09b8*/ 	.short	0x010a
        /*09ba*/ 	.byte	0x3f
	.zero		1


	//   ....[110]....
        /*09bc*/ 	.word	0x0000e7a0
        /*09c0*/ 	.word	0x00000006
        /*09c4*/ 	.word	0x000384c0
        /*09c8*/ 	.short	0x010a
        /*09ca*/ 	.byte	0x3f
	.zero		1


	//   ....[111]....
        /*09cc*/ 	.word	0x0000e800
        /*09d0*/ 	.word	0x0000000c
        /*09d4*/ 	.word	0x000384c8
        /*09d8*/ 	.short	0x010a
        /*09da*/ 	.byte	0x3f
	.zero		1


	//   ....[112]....
        /*09dc*/ 	.word	0x0000e860
        /*09e0*/ 	.word	0x0000000c
        /*09e4*/ 	.word	0x000384d0
        /*09e8*/ 	.short	0x010a
        /*09ea*/ 	.byte	0x3f
	.zero		1


	//   ....[113]....
        /*09ec*/ 	.word	0x0000e8c0
        /*09f0*/ 	.word	0x0000000c
        /*09f4*/ 	.word	0x000384d8
        /*09f8*/ 	.short	0x010a
        /*09fa*/ 	.byte	0x3f
	.zero		1


	//   ....[114]....
        /*09fc*/ 	.word	0x0000e920
        /*0a00*/ 	.word	0x0000000c
        /*0a04*/ 	.word	0x000384c0
        /*0a08*/ 	.short	0x010a
        /*0a0a*/ 	.byte	0x3f
	.zero		1


	//   ....[115]....
        /*0a0c*/ 	.word	0x0000e980
        /*0a10*/ 	.word	0x0000000c
        /*0a14*/ 	.word	0x000384c8
        /*0a18*/ 	.short	0x010a
        /*0a1a*/ 	.byte	0x3f
	.zero		1


	//   ....[116]....
        /*0a1c*/ 	.word	0x0000e9e0
        /*0a20*/ 	.word	0x0000000c
        /*0a24*/ 	.word	0x000384d0
        /*0a28*/ 	.short	0x010a
        /*0a2a*/ 	.byte	0x3f
	.zero		1


	//   ....[117]....
        /*0a2c*/ 	.word	0x0000ea40
        /*0a30*/ 	.word	0x0000000c
        /*0a34*/ 	.word	0x000384d8
        /*0a38*/ 	.short	0x010a
        /*0a3a*/ 	.byte	0x3f
	.zero		1


	//   ....[118]....
        /*0a3c*/ 	.word	0x0000eaa0
        /*0a40*/ 	.word	0x00000003
        /*0a44*/ 	.word	0x00038400
        /*0a48*/ 	.short	0x010a
        /*0a4a*/ 	.byte	0x3f
	.zero		1


	//   ....[119]....
        /*0a4c*/ 	.word	0x0000eb00
        /*0a50*/ 	.word	0x00000003
        /*0a54*/ 	.word	0x00038508
        /*0a58*/ 	.short	0x010a
        /*0a5a*/ 	.byte	0x3f
	.zero		1


	//   ....[120]....
        /*0a5c*/ 	.word	0x0000eb60
        /*0a60*/ 	.word	0x00000003
        /*0a64*/ 	.word	0x00038400
        /*0a68*/ 	.short	0x010a
        /*0a6a*/ 	.byte	0x3f
	.zero		1


	//   ....[121]....
        /*0a6c*/ 	.word	0x0000ebc0
        /*0a70*/ 	.word	0x00000003
        /*0a74*/ 	.word	0x000384e0
        /*0a78*/ 	.short	0x010a
        /*0a7a*/ 	.byte	0x3f
	.zero		1


	//   ....[122]....
        /*0a7c*/ 	.word	0x0000ec20
        /*0a80*/ 	.word	0x00000003
        /*0a84*/ 	.word	0x000384e8
        /*0a88*/ 	.short	0x010a
        /*0a8a*/ 	.byte	0x3f
	.zero		1


	//   ....[123]....
        /*0a8c*/ 	.word	0x0000ec80
        /*0a90*/ 	.word	0x00000003
        /*0a94*/ 	.word	0x000384f0
        /*0a98*/ 	.short	0x010a
        /*0a9a*/ 	.byte	0x3f
	.zero		1


	//   ....[124]....
        /*0a9c*/ 	.word	0x0000ece0
        /*0aa0*/ 	.word	0x00000003
        /*0aa4*/ 	.word	0x000384f8
        /*0aa8*/ 	.short	0x010a
        /*0aaa*/ 	.byte	0x3f
	.zero		1


	//   ....[125]....
        /*0aac*/ 	.word	0x0000ed40
        /*0ab0*/ 	.word	0x00000003
        /*0ab4*/ 	.word	0x000384e0
        /*0ab8*/ 	.short	0x010a
        /*0aba*/ 	.byte	0x3f
	.zero		1


	//   ....[126]....
        /*0abc*/ 	.word	0x0000eda0
        /*0ac0*/ 	.word	0x00000003
        /*0ac4*/ 	.word	0x000384e8
        /*0ac8*/ 	.short	0x010a
        /*0aca*/ 	.byte	0x3f
	.zero		1


	//   ....[127]....
        /*0acc*/ 	.word	0x0000ee00
        /*0ad0*/ 	.word	0x00000003
        /*0ad4*/ 	.word	0x000384f0
        /*0ad8*/ 	.short	0x010a
        /*0ada*/ 	.byte	0x3f
	.zero		1


	//   ....[128]....
        /*0adc*/ 	.word	0x0000ee60
        /*0ae0*/ 	.word	0x00000003
        /*0ae4*/ 	.word	0x000384f8
        /*0ae8*/ 	.short	0x010a
        /*0aea*/ 	.byte	0x3f
	.zero		1


	//   ....[129]....
        /*0aec*/ 	.word	0x0000eec0
        /*0af0*/ 	.word	0x00000003
        /*0af4*/ 	.word	0x000384e0
        /*0af8*/ 	.short	0x010a
        /*0afa*/ 	.byte	0x3f
	.zero		1


	//   ....[130]....
        /*0afc*/ 	.word	0x0000ef20
        /*0b00*/ 	.word	0x00000003
        /*0b04*/ 	.word	0x000384e8
        /*0b08*/ 	.short	0x010a
        /*0b0a*/ 	.byte	0x3f
	.zero		1


	//   ....[131]....
        /*0b0c*/ 	.word	0x0000ef80
        /*0b10*/ 	.word	0x00000003
        /*0b14*/ 	.word	0x000384f0
        /*0b18*/ 	.short	0x010a
        /*0b1a*/ 	.byte	0x3f
	.zero		1


	//   ....[132]....
        /*0b1c*/ 	.word	0x0000f050
        /*0b20*/ 	.word	0x00000008
        /*0b24*/ 	.word	0x000384a0
        /*0b28*/ 	.short	0x010a
        /*0b2a*/ 	.byte	0x3f
	.zero		1


	//   ....[133]....
        /*0b2c*/ 	.word	0x0000f0a0
        /*0b30*/ 	.word	0x00000003
        /*0b34*/ 	.word	0x00038400
        /*0b38*/ 	.short	0x010a
        /*0b3a*/ 	.byte	0x3f
	.zero		1


	//   ....[134]....
        /*0b3c*/ 	.word	0x0000f2b0
        /*0b40*/ 	.word	0x00000007
        /*0b44*/ 	.word	0x00000000
        /*0b48*/ 	.short	0x010a
        /*0b4a*/ 	.byte	0x3f
	.zero		1


	//   ....[135]....
        /*0b4c*/ 	.word	0x0000f300
        /*0b50*/ 	.word	0x00000009
        /*0b54*/ 	.word	0x00000000
        /*0b58*/ 	.short	0x010a
        /*0b5a*/ 	.byte	0x3f
	.zero		1


	//   ....[136]....
        /*0b5c*/ 	.word	0x0000f350
        /*0b60*/ 	.word	0x00000006
        /*0b64*/ 	.word	0x00000000
        /*0b68*/ 	.short	0x010a
        /*0b6a*/ 	.byte	0x3f
	.zero		1


	//   ....[137]....
        /*0b6c*/ 	.word	0x0000f3a0
        /*0b70*/ 	.word	0x00000011
        /*0b74*/ 	.word	0x00038440
        /*0b78*/ 	.short	0x010a
        /*0b7a*/ 	.byte	0x3f
	.zero		1


	//   ....[138]....
        /*0b7c*/ 	.word	0x0000f3f0
        /*0b80*/ 	.word	0x00000005
        /*0b84*/ 	.word	0x00038440
        /*0b88*/ 	.short	0x010a
        /*0b8a*/ 	.byte	0x3f
	.zero		1


	//   ....[139]....
        /*0b8c*/ 	.word	0x0000f440
        /*0b90*/ 	.word	0x00000007
        /*0b94*/ 	.word	0x00038440
        /*0b98*/ 	.short	0x010a
        /*0b9a*/ 	.byte	0x3f
	.zero		1


	//   ....[140]....
        /*0b9c*/ 	.word	0x0000f490
        /*0ba0*/ 	.word	0x00000007
        /*0ba4*/ 	.word	0x00038440
        /*0ba8*/ 	.short	0x010a
        /*0baa*/ 	.byte	0x3f
	.zero		1


	//   ....[141]....
        /*0bac*/ 	.word	0x0000f4e0
        /*0bb0*/ 	.word	0x00000007
        /*0bb4*/ 	.word	0x00038440
        /*0bb8*/ 	.short	0x010a
        /*0bba*/ 	.byte	0x3f
	.zero		1


	//   ....[142]....
        /*0bbc*/ 	.word	0x0000f530
        /*0bc0*/ 	.word	0x00000007
        /*0bc4*/ 	.word	0x00038440
        /*0bc8*/ 	.short	0x010a
        /*0bca*/ 	.byte	0x3f
	.zero		1


	//   ....[143]....
        /*0bcc*/ 	.word	0x0000f580
        /*0bd0*/ 	.word	0x00000007
        /*0bd4*/ 	.word	0x00038440
        /*0bd8*/ 	.short	0x010a
        /*0bda*/ 	.byte	0x3f
	.zero		1


	//   ....[144]....
        /*0bdc*/ 	.word	0x0000f5d0
        /*0be0*/ 	.word	0x00000007
        /*0be4*/ 	.word	0x00038440
        /*0be8*/ 	.short	0x010a
        /*0bea*/ 	.byte	0x3f
	.zero		1


	//----- nvinfo : EIATTR_NUM_MBARRIERS
	.align		4
.L_37:
        /*0bec*/ 	.byte	0x03, 0x38
        /*0bee*/ 	.short	0x0022


	//----- nvinfo : EIATTR_EXIT_INSTR_OFFSETS
	.align		4
        /*0bf0*/ 	.byte	0x04, 0x1c
        /*0bf2*/ 	.short	(.L_39 - .L_38)


	//   ....[0]....
.L_38:
        /*0bf4*/ 	.word	0x00002e80


	//   ....[1]....
        /*0bf8*/ 	.word	0x00002f40


	//   ....[2]....
        /*0bfc*/ 	.word	0x000087c0


	//   ....[3]....
        /*0c00*/ 	.word	0x00008860


	//   ....[4]....
        /*0c04*/ 	.word	0x0000a6f0


	//   ....[5]....
        /*0c08*/ 	.word	0x0000c330


	//   ....[6]....
        /*0c0c*/ 	.word	0x0000e650


	//----- nvinfo : EIATTR_MAX_THREADS
	.align		4
.L_39:
        /*0c10*/ 	.byte	0x04, 0x05
        /*0c12*/ 	.short	(.L_41 - .L_40)
.L_40:
        /*0c14*/ 	.word	0x00000180
        /*0c18*/ 	.word	0x00000001
        /*0c1c*/ 	.word	0x00000001


	//----- nvinfo : EIATTR_CRS_STACK_SIZE
	.align		4
.L_41:
        /*0c20*/ 	.byte	0x04, 0x1e
        /*0c22*/ 	.short	(.L_43 - .L_42)
.L_42:
        /*0c24*/ 	.word	0x00000000


	//----- nvinfo : EIATTR_CBANK_PARAM_SIZE
	.align		4
.L_43:
        /*0c28*/ 	.byte	0x03, 0x19
        /*0c2a*/ 	.short	0x0770


	//----- nvinfo : EIATTR_PARAM_CBANK
	.align		4
        /*0c2c*/ 	.byte	0x04, 0x0a
        /*0c2e*/ 	.short	(.L_45 - .L_44)
	.align		4
.L_44:
        /*0c30*/ 	.word	index@(.nv.constant0._ZN7cutlass13device_kernelINS_4gemm6kernel13GemmUniversalINS1_17GroupProblemShapeIN4cute5tupleIJiiiEEEEENS1_10collective13CollectiveMmaINS1_39MainloopSm90ArrayTmaGmmaWarpSpecializedILi4ENS6_IJNS5_1CILi2EEENSC_ILi1EEESE_EEENS1_43KernelPtrArrayTmaWarpSpecializedCooperativeEEENS6_IJNSC_ILi128EEENSC_ILi256EEENSC_ILi64EEEEEENS_6half_tEPNS6_IJlSE_NSC_ILi0EEEEEESM_SP_NS5_8TiledMMAINS5_8MMA_AtomIJNS5_4SM904GMMA26MMA_64x256x16_F32F16F16_SSILNST_5MajorE0ELSV_0ELNST_7ScaleInE1ELSW_1EEEEEENS5_6LayoutISF_NS6_IJSE_SN_SN_EEEEENS6_IJNS5_10UnderscoreES12_S12_EEEEENS5_13SM90_TMA_LOADENS5_14ComposedLayoutINS5_7SwizzleILi3ELi4ELi3EEENS5_18smem_ptr_flag_bitsILi16EEENSZ_INS6_IJNSC_ILi8EEESK_EEENS6_IJSK_SE_EEEEEEEvNS5_8identityENS5_23SM90_TMA_LOAD_MULTICASTES1F_vS1G_EENS_8epilogue10collective18CollectiveEpilogueINS1J_30Sm90PtrArrayTmaWarpSpecializedILi4ELi2ELi16ELb1ELb0ELi2EEEJSL_NS6_IJSI_NSC_ILi32EEEEEESM_PNS6_IJSE_lSN_EEESM_S1R_NS1J_6fusion15FusionCallbacksIS1N_NS1S_17LinearCombinationISM_fSM_fLNS_15FloatRoundStyleE2EEESL_S1P_JEEES15_NS16_IS18_S1A_NSZ_INS6_IJSK_S1B_EEENS6_IJSE_SK_EEEEEEENS5_17SM75_U16x8_LDSM_TENS5_14SM90_TMA_STOREES21_NS5_17SM90_U16x8_STSM_TENS5_9Copy_AtomIJNS5_17SM90_U32x4_STSM_NESM_EEEvEEEvvEEEEvNT_6ParamsE)
        /*0c34*/ 	.short	0x0210
        /*0c36*/ 	.short	0x0770


	//----- nvinfo : EIATTR_SW_WAR
	.align		4
.L_45:
        /*0c38*/ 	.byte	0x04, 0x36
        /*0c3a*/ 	.short	(.L_47 - .L_46)
.L_46:
        /*0c3c*/ 	.word	0x00000008
.L_47:


//--------------------- .nv.callgraph             --------------------------
	.section	.nv.callgraph,"",@"SHT_CUDA_CALLGRAPH"
	.align	4
	.sectionentsize	8
	.align		4
        /*0000*/ 	.word	0x00000000
	.align		4
        /*0004*/ 	.word	0xffffffff
	.align		4
        /*0008*/ 	.word	index@(_ZN7cutlass13device_kernelINS_4gemm6kernel13GemmUniversalINS1_17GroupProblemShapeIN4cute5tupleIJiiiEEEEENS1_10collective13CollectiveMmaINS1_39MainloopSm90ArrayTmaGmmaWarpSpecializedILi4ENS6_IJNS5_1CILi2EEENSC_ILi1EEESE_EEENS1_43KernelPtrArrayTmaWarpSpecializedCooperativeEEENS6_IJNSC_ILi128EEENSC_ILi256EEENSC_ILi64EEEEEENS_6half_tEPNS6_IJlSE_NSC_ILi0EEEEEESM_SP_NS5_8TiledMMAINS5_8MMA_AtomIJNS5_4SM904GMMA26MMA_64x256x16_F32F16F16_SSILNST_5MajorE0ELSV_0ELNST_7ScaleInE1ELSW_1EEEEEENS5_6LayoutISF_NS6_IJSE_SN_SN_EEEEENS6_IJNS5_10UnderscoreES12_S12_EEEEENS5_13SM90_TMA_LOADENS5_14ComposedLayoutINS5_7SwizzleILi3ELi4ELi3EEENS5_18smem_ptr_flag_bitsILi16EEENSZ_INS6_IJNSC_ILi8EEESK_EEENS6_IJSK_SE_EEEEEEEvNS5_8identityENS5_23SM90_TMA_LOAD_MULTICASTES1F_vS1G_EENS_8epilogue10collective18CollectiveEpilogueINS1J_30Sm90PtrArrayTmaWarpSpecializedILi4ELi2ELi16ELb1ELb0ELi2EEEJSL_NS6_IJSI_NSC_ILi32EEEEEESM_PNS6_IJSE_lSN_EEESM_S1R_NS1J_6fusion15FusionCallbacksIS1N_NS1S_17LinearCombinationISM_fSM_fLNS_15FloatRoundStyleE2EEESL_S1P_JEEES15_NS16_IS18_S1A_NSZ_INS6_IJSK_S1B_EEENS6_IJSE_SK_EEEEEEENS5_17SM75_U16x8_LDSM_TENS5_14SM90_TMA_STOREES21_NS5_17SM90_U16x8_STSM_TENS5_9Copy_AtomIJNS5_17SM90_U32x4_STSM_NESM_EEEvEEEvvEEEEvNT_6ParamsE)
	.align		4
        /*000c*/ 	.word	index@(__assertfail)
	.align		4
        /*0010*/ 	.word	0x00000000
	.align		4
        /*0014*/ 	.word	0xfffffffe
	.align		4
        /*0018*/ 	.word	0x00000000
	.align		4
        /*001c*/ 	.word	0xfffffffd
	.align		4
        /*0020*/ 	.word	0x00000000
	.align		4
        /*0024*/ 	.word	0xfffffffc


//--------------------- .nv.constant4             --------------------------
	.section	.nv.constant4,"a",@progbits
	.align	8
	.align		8
.nv.constant4:
        /*0000*/ 	.dword	__assertfail
	.align		8
        /*0008*/ 	.dword	__unnamed_1
	.align		8
        /*0010*/ 	.dword	_ZN39_INTERNAL_049a0593_4_k_cu_a95ba412_36634cuda3std3__45__cpo5beginE
	.align		8
        /*0018*/ 	.dword	_ZN39_INTERNAL_049a0593_4_k_cu_a95ba412_36634cuda3std3__45__cpo3endE
	.align		8
        /*0020*/ 	.dword	_ZN39_INTERNAL_049a0593_4_k_cu_a95ba412_36634cuda3std3__45__cpo6cbeginE
	.align		8
        /*0028*/ 	.dword	_ZN39_INTERNAL_049a0593_4_k_cu_a95ba412_36634cuda3std3__45__cpo4cendE
	.align		8
        /*0030*/ 	.dword	_ZN39_INTERNAL_049a0593_4_k_cu_a95ba412_36634cuda3std3__441_GLOBAL__N__049a0593_4_k_cu_a95ba412_36636ignoreE
	.align		8
        /*0038*/ 	.dword	_ZN39_INTERNAL_049a0593_4_k_cu_a95ba412_36634cuda3std3__419piecewise_constructE
	.align		8
        /*0040*/ 	.dword	_ZN39_INTERNAL_049a0593_4_k_cu_a95ba412_36634cuda3std3__48in_placeE
	.align		8
        /*0048*/ 	.dword	_ZN39_INTERNAL_049a0593_4_k_cu_a95ba412_36634cuda3std6ranges3__45__cpo4swapE
	.align		8
        /*0050*/ 	.dword	_ZN39_INTERNAL_049a0593_4_k_cu_a95ba412_36634cuda3std6ranges3__45__cpo9iter_moveE
	.align		8
        /*0058*/ 	.dword	_ZN39_INTERNAL_049a0593_4_k_cu_a95ba412_36634cute7productE
	.align		8
        /*0060*/ 	.dword	_ZN39_INTERNAL_049a0593_4_k_cu_a95ba412_36634cute1_E
	.align		8
        /*0068*/ 	.dword	$str$24
	.align		8
        /*0070*/ 	.dword	$str$25


//--------------------- .text._ZN7cutlass13device_kernelINS_4gemm6kernel13GemmUniversalINS1_17GroupProblemShapeIN4cute5tupleIJiiiEEEEENS1_10collective13CollectiveMmaINS1_39MainloopSm90ArrayTmaGmmaWarpSpecializedILi4ENS6_IJNS5_1CILi2EEENSC_ILi1EEESE_EEENS1_43KernelPtrArrayTmaWarpSpecializedCooperativeEEENS6_IJNSC_ILi128EEENSC_ILi256EEENSC_ILi64EEEEEENS_6half_tEPNS6_IJlSE_NSC_ILi0EEEEEESM_SP_NS5_8TiledMMAINS5_8MMA_AtomIJNS5_4SM904GMMA26MMA_64x256x16_F32F16F16_SSILNST_5MajorE0ELSV_0ELNST_7ScaleInE1ELSW_1EEEEEENS5_6LayoutISF_NS6_IJSE_SN_SN_EEEEENS6_IJNS5_10UnderscoreES12_S12_EEEEENS5_13SM90_TMA_LOADENS5_14ComposedLayoutINS5_7SwizzleILi3ELi4ELi3EEENS5_18smem_ptr_flag_bitsILi16EEENSZ_INS6_IJNSC_ILi8EEESK_EEENS6_IJSK_SE_EEEEEEEvNS5_8identityENS5_23SM90_TMA_LOAD_MULTICASTES1F_vS1G_EENS_8epilogue10collective18CollectiveEpilogueINS1J_30Sm90PtrArrayTmaWarpSpecializedILi4ELi2ELi16ELb1ELb0ELi2EEEJSL_NS6_IJSI_NSC_ILi32EEEEEESM_PNS6_IJSE_lSN_EEESM_S1R_NS1J_6fusion15FusionCallbacksIS1N_NS1S_17LinearCombinationISM_fSM_fLNS_15FloatRoundStyleE2EEESL_S1P_JEEES15_NS16_IS18_S1A_NSZ_INS6_IJSK_S1B_EEENS6_IJSE_SK_EEEEEEENS5_17SM75_U16x8_LDSM_TENS5_14SM90_TMA_STOREES21_NS5_17SM90_U16x8_STSM_TENS5_9Copy_AtomIJNS5_17SM90_U32x4_STSM_NESM_EEEvEEEvvEEEEvNT_6ParamsE --------------------------
	.section	.text._ZN7cutlass13device_kernelINS_4gemm6kernel13GemmUniversalINS1_17GroupProblemShapeIN4cute5tupleIJiiiEEEEENS1_10collective13CollectiveMmaINS1_39MainloopSm90ArrayTmaGmmaWarpSpecializedILi4ENS6_IJNS5_1CILi2EEENSC_ILi1EEESE_EEENS1_43KernelPtrArrayTmaWarpSpecializedCooperativeEEENS6_IJNSC_ILi128EEENSC_ILi256EEENSC_ILi64EEEEEENS_6half_tEPNS6_IJlSE_NSC_ILi0EEEEEESM_SP_NS5_8TiledMMAINS5_8MMA_AtomIJNS5_4SM904GMMA26MMA_64x256x16_F32F16F16_SSILNST_5MajorE0ELSV_0ELNST_7ScaleInE1ELSW_1EEEEEENS5_6LayoutISF_NS6_IJSE_SN_SN_EEEEENS6_IJNS5_10UnderscoreES12_S12_EEEEENS5_13SM90_TMA_LOADENS5_14ComposedLayoutINS5_7SwizzleILi3ELi4ELi3EEENS5_18smem_ptr_flag_bitsILi16EEENSZ_INS6_IJNSC_ILi8EEESK_EEENS6_IJSK_SE_EEEEEEEvNS5_8identityENS5_23SM90_TMA_LOAD_MULTICASTES1F_vS1G_EENS_8epilogue10collective18CollectiveEpilogueINS1J_30Sm90PtrArrayTmaWarpSpecializedILi4ELi2ELi16ELb1ELb0ELi2EEEJSL_NS6_IJSI_NSC_ILi32EEEEEESM_PNS6_IJSE_lSN_EEESM_S1R_NS1J_6fusion15FusionCallbacksIS1N_NS1S_17LinearCombinationISM_fSM_fLNS_15FloatRoundStyleE2EEESL_S1P_JEEES15_NS16_IS18_S1A_NSZ_INS6_IJSK_S1B_EEENS6_IJSE_SK_EEEEEEENS5_17SM75_U16x8_LDSM_TENS5_14SM90_TMA_STOREES21_NS5_17SM90_U16x8_STSM_TENS5_9Copy_AtomIJNS5_17SM90_U32x4_STSM_NESM_EEEvEEEvvEEEEvNT_6ParamsE,"ax",@progbits
	.align	128
.text._ZN7cutlass13device_kernelINS_4gemm6kernel13GemmUniversalINS1_17GroupProblemShapeIN4cute5tupleIJiiiEEEEENS1_10collective13CollectiveMmaINS1_39MainloopSm90ArrayTmaGmmaWarpSpecializedILi4ENS6_IJNS5_1CILi2EEENSC_ILi1EEESE_EEENS1_43KernelPtrArrayTmaWarpSpecializedCooperativeEEENS6_IJNSC_ILi128EEENSC_ILi256EEENSC_ILi64EEEEEENS_6half_tEPNS6_IJlSE_NSC_ILi0EEEEEESM_SP_NS5_8TiledMMAINS5_8MMA_AtomIJNS5_4SM904GMMA26MMA_64x256x16_F32F16F16_SSILNST_5MajorE0ELSV_0ELNST_7ScaleInE1ELSW_1EEEEEENS5_6LayoutISF_NS6_IJSE_SN_SN_EEEEENS6_IJNS5_10UnderscoreES12_S12_EEEEENS5_13SM90_TMA_LOADENS5_14ComposedLayoutINS5_7SwizzleILi3ELi4ELi3EEENS5_18smem_ptr_flag_bitsILi16EEENSZ_INS6_IJNSC_ILi8EEESK_EEENS6_IJSK_SE_EEEEEEEvNS5_8identityENS5_23SM90_TMA_LOAD_MULTICASTES1F_vS1G_EENS_8epilogue10collective18CollectiveEpilogueINS1J_30Sm90PtrArrayTmaWarpSpecializedILi4ELi2ELi16ELb1ELb0ELi2EEEJSL_NS6_IJSI_NSC_ILi32EEEEEESM_PNS6_IJSE_lSN_EEESM_S1R_NS1J_6fusion15FusionCallbacksIS1N_NS1S_17LinearCombinationISM_fSM_fLNS_15FloatRoundStyleE2EEESL_S1P_JEEES15_NS16_IS18_S1A_NSZ_INS6_IJSK_S1B_EEENS6_IJSE_SK_EEEEEEENS5_17SM75_U16x8_LDSM_TENS5_14SM90_TMA_STOREES21_NS5_17SM90_U16x8_STSM_TENS5_9Copy_AtomIJNS5_17SM90_U32x4_STSM_NESM_EEEvEEEvvEEEEvNT_6ParamsE:
        .type           _ZN7cutlass13device_kernelINS_4gemm6kernel13GemmUniversalINS1_17GroupProblemShapeIN4cute5tupleIJiiiEEEEENS1_10collective13CollectiveMmaINS1_39MainloopSm90ArrayTmaGmmaWarpSpecializedILi4ENS6_IJNS5_1CILi2EEENSC_ILi1EEESE_EEENS1_43KernelPtrArrayTmaWarpSpecializedCooperativeEEENS6_IJNSC_ILi128EEENSC_ILi256EEENSC_ILi64EEEEEENS_6half_tEPNS6_IJlSE_NSC_ILi0EEEEEESM_SP_NS5_8TiledMMAINS5_8MMA_AtomIJNS5_4SM904GMMA26MMA_64x256x16_F32F16F16_SSILNST_5MajorE0ELSV_0ELNST_7ScaleInE1ELSW_1EEEEEENS5_6LayoutISF_NS6_IJSE_SN_SN_EEEEENS6_IJNS5_10UnderscoreES12_S12_EEEEENS5_13SM90_TMA_LOADENS5_14ComposedLayoutINS5_7SwizzleILi3ELi4ELi3EEENS5_18smem_ptr_flag_bitsILi16EEENSZ_INS6_IJNSC_ILi8EEESK_EEENS6_IJSK_SE_EEEEEEEvNS5_8identityENS5_23SM90_TMA_LOAD_MULTICASTES1F_vS1G_EENS_8epilogue10collective18CollectiveEpilogueINS1J_30Sm90PtrArrayTmaWarpSpecializedILi4ELi2ELi16ELb1ELb0ELi2EEEJSL_NS6_IJSI_NSC_ILi32EEEEEESM_PNS6_IJSE_lSN_EEESM_S1R_NS1J_6fusion15FusionCallbacksIS1N_NS1S_17LinearCombinationISM_fSM_fLNS_15FloatRoundStyleE2EEESL_S1P_JEEES15_NS16_IS18_S1A_NSZ_INS6_IJSK_S1B_EEENS6_IJSE_SK_EEEEEEENS5_17SM75_U16x8_LDSM_TENS5_14SM90_TMA_STOREES21_NS5_17SM90_U16x8_STSM_TENS5_9Copy_AtomIJNS5_17SM90_U32x4_STSM_NESM_EEEvEEEvvEEEEvNT_6ParamsE,@function
        .size           _ZN7cutlass13device_kernelINS_4gemm6kernel13GemmUniversalINS1_17GroupProblemShapeIN4cute5tupleIJiiiEEEEENS1_10collective13CollectiveMmaINS1_39MainloopSm90ArrayTmaGmmaWarpSpecializedILi4ENS6_IJNS5_1CILi2EEENSC_ILi1EEESE_EEENS1_43KernelPtrArrayTmaWarpSpecializedCooperativeEEENS6_IJNSC_ILi128EEENSC_ILi256EEENSC_ILi64EEEEEENS_6half_tEPNS6_IJlSE_NSC_ILi0EEEEEESM_SP_NS5_8TiledMMAINS5_8MMA_AtomIJNS5_4SM904GMMA26MMA_64x256x16_F32F16F16_SSILNST_5MajorE0ELSV_0ELNST_7ScaleInE1ELSW_1EEEEEENS5_6LayoutISF_NS6_IJSE_SN_SN_EEEEENS6_IJNS5_10UnderscoreES12_S12_EEEEENS5_13SM90_TMA_LOADENS5_14ComposedLayoutINS5_7SwizzleILi3ELi4ELi3EEENS5_18smem_ptr_flag_bitsILi16EEENSZ_INS6_IJNSC_ILi8EEESK_EEENS6_IJSK_SE_EEEEEEEvNS5_8identityENS5_23SM90_TMA_LOAD_MULTICASTES1F_vS1G_EENS_8epilogue10collective18CollectiveEpilogueINS1J_30Sm90PtrArrayTmaWarpSpecializedILi4ELi2ELi16ELb1ELb0ELi2EEEJSL_NS6_IJSI_NSC_ILi32EEEEEESM_PNS6_IJSE_lSN_EEESM_S1R_NS1J_6fusion15FusionCallbacksIS1N_NS1S_17LinearCombinationISM_fSM_fLNS_15FloatRoundStyleE2EEESL_S1P_JEEES15_NS16_IS18_S1A_NSZ_INS6_IJSK_S1B_EEENS6_IJSE_SK_EEEEEEENS5_17SM75_U16x8_LDSM_TENS5_14SM90_TMA_STOREES21_NS5_17SM90_U16x8_STSM_TENS5_9Copy_AtomIJNS5_17SM90_U32x4_STSM_NESM_EEEvEEEvvEEEEvNT_6ParamsE,(.L_x_318 - _ZN7cutlass13device_kernelINS_4gemm6kernel13GemmUniversalINS1_17GroupProblemShapeIN4cute5tupleIJiiiEEEEENS1_10collective13CollectiveMmaINS1_39MainloopSm90ArrayTmaGmmaWarpSpecializedILi4ENS6_IJNS5_1CILi2EEENSC_ILi1EEESE_EEENS1_43KernelPtrArrayTmaWarpSpecializedCooperativeEEENS6_IJNSC_ILi128EEENSC_ILi256EEENSC_ILi64EEEEEENS_6half_tEPNS6_IJlSE_NSC_ILi0EEEEEESM_SP_NS5_8TiledMMAINS5_8MMA_AtomIJNS5_4SM904GMMA26MMA_64x256x16_F32F16F16_SSILNST_5MajorE0ELSV_0ELNST_7ScaleInE1ELSW_1EEEEEENS5_6LayoutISF_NS6_IJSE_SN_SN_EEEEENS6_IJNS5_10UnderscoreES12_S12_EEEEENS5_13SM90_TMA_LOADENS5_14ComposedLayoutINS5_7SwizzleILi3ELi4ELi3EEENS5_18smem_ptr_flag_bitsILi16EEENSZ_INS6_IJNSC_ILi8EEESK_EEENS6_IJSK_SE_EEEEEEEvNS5_8identityENS5_23SM90_TMA_LOAD_MULTICASTES1F_vS1G_EENS_8epilogue10collective18CollectiveEpilogueINS1J_30Sm90PtrArrayTmaWarpSpecializedILi4ELi2ELi16ELb1ELb0ELi2EEEJSL_NS6_IJSI_NSC_ILi32EEEEEESM_PNS6_IJSE_lSN_EEESM_S1R_NS1J_6fusion15FusionCallbacksIS1N_NS1S_17LinearCombinationISM_fSM_fLNS_15FloatRoundStyleE2EEESL_S1P_JEEES15_NS16_IS18_S1A_NSZ_INS6_IJSK_S1B_EEENS6_IJSE_SK_EEEEEEENS5_17SM75_U16x8_LDSM_TENS5_14SM90_TMA_STOREES21_NS5_17SM90_U16x8_STSM_TENS5_9Copy_AtomIJNS5_17SM90_U32x4_STSM_NESM_EEEvEEEvvEEEEvNT_6ParamsE)
        .other          _ZN7cutlass13device_kernelINS_4gemm6kernel13GemmUniversalINS1_17GroupProblemShapeIN4cute5tupleIJiiiEEEEENS1_10collective13CollectiveMmaINS1_39MainloopSm90ArrayTmaGmmaWarpSpecializedILi4ENS6_IJNS5_1CILi2EEENSC_ILi1EEESE_EEENS1_43KernelPtrArrayTmaWarpSpecializedCooperativeEEENS6_IJNSC_ILi128EEENSC_ILi256EEENSC_ILi64EEEEEENS_6half_tEPNS6_IJlSE_NSC_ILi0EEEEEESM_SP_NS5_8TiledMMAINS5_8MMA_AtomIJNS5_4SM904GMMA26MMA_64x256x16_F32F16F16_SSILNST_5MajorE0ELSV_0ELNST_7ScaleInE1ELSW_1EEEEEENS5_6LayoutISF_NS6_IJSE_SN_SN_EEEEENS6_IJNS5_10UnderscoreES12_S12_EEEEENS5_13SM90_TMA_LOADENS5_14ComposedLayoutINS5_7SwizzleILi3ELi4ELi3EEENS5_18smem_ptr_flag_bitsILi16EEENSZ_INS6_IJNSC_ILi8EEESK_EEENS6_IJSK_SE_EEEEEEEvNS5_8identityENS5_23SM90_TMA_LOAD_MULTICASTES1F_vS1G_EENS_8epilogue10collective18CollectiveEpilogueINS1J_30Sm90PtrArrayTmaWarpSpecializedILi4ELi2ELi16ELb1ELb0ELi2EEEJSL_NS6_IJSI_NSC_ILi32EEEEEESM_PNS6_IJSE_lSN_EEESM_S1R_NS1J_6fusion15FusionCallbacksIS1N_NS1S_17LinearCombinationISM_fSM_fLNS_15FloatRoundStyleE2EEESL_S1P_JEEES15_NS16_IS18_S1A_NSZ_INS6_IJSK_S1B_EEENS6_IJSE_SK_EEEEEEENS5_17SM75_U16x8_LDSM_TENS5_14SM90_TMA_STOREES21_NS5_17SM90_U16x8_STSM_TENS5_9Copy_AtomIJNS5_17SM90_U32x4_STSM_NESM_EEEvEEEvvEEEEvNT_6ParamsE,@"STO_CUDA_ENTRY STV_DEFAULT"
_ZN7cutlass13device_kernelINS_4gemm6kernel13GemmUniversalINS1_17GroupProblemShapeIN4cute5tupleIJiiiEEEEENS1_10collective13CollectiveMmaINS1_39MainloopSm90ArrayTmaGmmaWarpSpecializedILi4ENS6_IJNS5_1CILi2EEENSC_ILi1EEESE_EEENS1_43KernelPtrArrayTmaWarpSpecializedCooperativeEEENS6_IJNSC_ILi128EEENSC_ILi256EEENSC_ILi64EEEEEENS_6half_tEPNS6_IJlSE_NSC_ILi0EEEEEESM_SP_NS5_8TiledMMAINS5_8MMA_AtomIJNS5_4SM904GMMA26MMA_64x256x16_F32F16F16_SSILNST_5MajorE0ELSV_0ELNST_7ScaleInE1ELSW_1EEEEEENS5_6LayoutISF_NS6_IJSE_SN_SN_EEEEENS6_IJNS5_10UnderscoreES12_S12_EEEEENS5_13SM90_TMA_LOADENS5_14ComposedLayoutINS5_7SwizzleILi3ELi4ELi3EEENS5_18smem_ptr_flag_bitsILi16EEENSZ_INS6_IJNSC_ILi8EEESK_EEENS6_IJSK_SE_EEEEEEEvNS5_8identityENS5_23SM90_TMA_LOAD_MULTICASTES1F_vS1G_EENS_8epilogue10collective18CollectiveEpilogueINS1J_30Sm90PtrArrayTmaWarpSpecializedILi4ELi2ELi16ELb1ELb0ELi2EEEJSL_NS6_IJSI_NSC_ILi32EEEEEESM_PNS6_IJSE_lSN_EEESM_S1R_NS1J_6fusion15FusionCallbacksIS1N_NS1S_17LinearCombinationISM_fSM_fLNS_15FloatRoundStyleE2EEESL_S1P_JEEES15_NS16_IS18_S1A_NSZ_INS6_IJSK_S1B_EEENS6_IJSE_SK_EEEEEEENS5_17SM75_U16x8_LDSM_TENS5_14SM90_TMA_STOREES21_NS5_17SM90_U16x8_STSM_TENS5_9Copy_AtomIJNS5_17SM90_U32x4_STSM_NESM_EEEvEEEvvEEEEvNT_6ParamsE:
[----:B------:R-:W1:Y:S08]  /*0000*/  LDC R1, c[0x0][0x28] ;  /* 0x00000a00ff017b82 */ /* 0x000e700000000800 */
[----:B------:R-:W2:Y:S01]  /*0010*/  LDC.64 R4, c[0x0][0x918] ;  /* 0x00024600ff047b82 */ /* 0x000ea20000000a00 */
[----:B------:R-:W-:Y:S01]  /*0020*/  ULDC.64 UR58, c[0x0][0x208] ;  /* 0x00008200003a7ab9 */ /* 0x000fe20000000a00 */
[----:B------:R-:W3:Y:S01]  /*0030*/  S2R R19, SR_TID.X ;  /* 0x0000000000137919 */ /* 0x000ee20000002100 */
[----:B------:R-:W-:Y:S01]  /*0040*/  ULDC UR4, c[0x0][0x910] ;  /* 0x0002440000047ab9 */ /* 0x000fe20000000800 */
[----:B------:R-:W-:Y:S01]  /*0050*/  ULDC.64 UR20, c[0x0][0x8d0] ;  /* 0x0002340000147ab9 */ /* 0x000fe20000000a00 */
[----:B------:R-:W-:Y:S01]  /*0060*/  ULDC.64 UR14, c[0x0][0x8c8] ;  /* 0x00023200000e7ab9 */ /* 0x000fe20000000a00 */
[----:B------:R-:W-:Y:S01]  /*0070*/  IMAD.MOV.U32 R8, RZ, RZ, RZ ;  /* 0x000000ffff087224 */ /* 0x000fe200078e00ff */
[----:B------:R-:W-:Y:S01]  /*0080*/  ULDC.64 UR16, c[0x0][0x8e0] ;  /* 0x0002380000107ab9 */ /* 0x000fe20000000a00 */
[----:B------:R-:W4:Y:S01]  /*0090*/  S2UR UR8, SR_CTAID.Y ;  /* 0x00000000000879c3 */ /* 0x000f220000002600 */
[----:B------:R-:W-:Y:S01]  /*00a0*/  IMAD.MOV.U32 R10, RZ, RZ, RZ ;  /* 0x000000ffff0a7224 */ /* 0x000fe200078e00ff */
[----:B------:R-:W-:Y:S01]  /*00b0*/  ULDC.64 UR22, c[0x0][0x8e8] ;  /* 0x00023a0000167ab9 */ /* 0x000fe20000000a00 */
[----:B--2---:R-:W2:Y:S01]  /*00c0*/  LDG.E R7, desc[UR58][R4.64] ;  /* 0x0000003a04077981 */ /* 0x004ea2000c1e1900 */
[----:B------:R-:W-:-:S03]  /*00d0*/  IMAD.U32 R0, RZ, RZ, UR4 ;  /* 0x00000004ff007e24 */ /* 0x000fc6000f8e00ff */
[----:B------:R-:W2:Y:S01]  /*00e0*/  LDG.E R6, desc[UR58][R4.64+0x4] ;  /* 0x0000043a04067981 */ /* 0x000ea2000c1e1900 */
[----:B---3--:R-:W-:Y:S01]  /*00f0*/  LOP3.LUT R9, R19, 0x1f, RZ, 0xc0, !PT ;  /* 0x0000001f13097812 */ /* 0x008fe200078ec0ff */
[----:B------:R-:W-:Y:S01]  /*0100*/  UISETP.NE.U32.AND UP0, UPT, UR20, URZ, UPT ;  /* 0x0000003f1400728c */ /* 0x000fe2000bf05070 */
[----:B------:R-:W3:Y:S01]  /*0110*/  S2UR UR40, SR_CTAID.X ;  /* 0x00000000002879c3 */ /* 0x000ee20000002500 */
[----:B------:R-:W-:Y:S01]  /*0120*/  ULDC UR4, c[0x0][0x908] ;  /* 0x0002420000047ab9 */ /* 0x000fe20000000800 */
[----:B------:R-:W-:Y:S01]  /*0130*/  ISETP.GE.AND P0, PT, R9, R0, PT ;  /* 0x000000000900720c */ /* 0x000fe20003f06270 */
[----:B------:R-:W-:Y:S02]  /*0140*/  UISETP.NE.AND.EX UP0, UPT, UR21, URZ, UPT, UP0 ;  /* 0x0000003f1500728c */ /* 0x000fe4000bf05300 */
[----:B------:R-:W-:-:S09]  /*0150*/  UISETP.NE.AND UP3, UPT, UR4, 0x1, UPT ;  /* 0x000000010400788c */ /* 0x000fd2000bf65270 */
[----:B------:R-:W-:Y:S01]  /*0160*/  @UP0 ULDC UR10, c[0x0][0x8dc] ;  /* 0x00023700000a0ab9 */ /* 0x000fe20000000800 */
[----:B------:R-:W1:Y:S01]  /*0170*/  @!P0 LDC.64 R2, c[0x0][0x918] ;  /* 0x00024600ff028b82 */ /* 0x000e620000000a00 */
[----:B----4-:R-:W-:Y:S01]  /*0180*/  @UP3 UMOV UR6, UR8 ;  /* 0x0000000800063c82 */ /* 0x010fe20008000000 */
[----:B------:R-:W-:Y:S01]  /*0190*/  @UP3 ULDC UR18, c[0x0][0x10] ;  /* 0x0000040000123ab9 */ /* 0x000fe20000000800 */
[----:B------:R-:W-:Y:S01]  /*01a0*/  @UP3 UMOV UR4, UR6 ;  /* 0x0000000600043c82 */ /* 0x000fe20008000000 */
[----:B------:R-:W-:Y:S01]  /*01b0*/  @UP3 UMOV UR5, URZ ;  /* 0x0000003f00053c82 */ /* 0x000fe20008000000 */
[----:B------:R-:W-:Y:S01]  /*01c0*/  @!UP3 UMOV UR6, UR8 ;  /* 0x000000080006bc82 */ /* 0x000fe20008000000 */
[----:B---3--:R-:W-:Y:S01]  /*01d0*/  @UP3 UIMAD.WIDE.U32 UR18, UR40, UR18, UR4 ;  /* 0x00000012281232a5 */ /* 0x008fe2000f8e0004 */
[----:B------:R-:W-:Y:S01]  /*01e0*/  @UP3 UMOV UR9, URZ ;  /* 0x0000003f00093c82 */ /* 0x000fe20008000000 */
[----:B-1----:R-:W-:-:S05]  /*01f0*/  @!P0 IMAD.WIDE.U32 R2, R9, 0xc, R2 ;  /* 0x0000000c09028825 */ /* 0x002fca00078e0002 */
[----:B------:R1:W5:Y:S04]  /*0200*/  @!P0 LDG.E R8, desc[UR58][R2.64] ;  /* 0x0000003a02088981 */ /* 0x000368000c1e1900 */
[----:B------:R1:W5:Y:S01]  /*0210*/  @!P0 LDG.E R10, desc[UR58][R2.64+0x4] ;  /* 0x0000043a020a8981 */ /* 0x000362000c1e1900 */
[----:B------:R-:W-:Y:S01]  /*0220*/  ISETP.NE.U32.AND P0, PT, RZ, UR22, PT ;  /* 0x00000016ff007c0c */ /* 0x000fe2000bf05070 */
[----:B------:R-:W-:-:S03]  /*0230*/  @!UP3 ULDC UR7, c[0x0][0xc] ;  /* 0x000003000007bab9 */ /* 0x000fc60000000800 */
[----:B------:R-:W-:Y:S01]  /*0240*/  ISETP.NE.AND.EX P0, PT, RZ, UR23, PT, P0 ;  /* 0x00000017ff007c0c */ /* 0x000fe2000bf05300 */
[----:B------:R-:W-:Y:S01]  /*0250*/  UMOV UR41, URZ ;  /* 0x0000003f00297c82 */ /* 0x000fe20008000000 */
[----:B------:R-:W-:Y:S01]  /*0260*/  @UP3 UIADD3 UR9, UR19, UR9, URZ ;  /* 0x0000000913093290 */ /* 0x000fe2000fffe03f */
[----:B--2---:R-:W-:Y:S02]  /*0270*/  R2UR UR12, R7 ;  /* 0x00000000070c72ca */ /* 0x004fe400000e0000 */
[----:B------:R-:W-:-:S11]  /*0280*/  R2UR UR26, R6 ;  /* 0x00000000061a72ca */ /* 0x000fd600000e0000 */
[----:B------:R-:W-:-:S04]  /*0290*/  UIADD3 UR11, UP1, UR12, UR14, URZ ;  /* 0x0000000e0c0b7290 */ /* 0x000fc8000ff3e03f */
[----:B------:R-:W-:Y:S02]  /*02a0*/  ULEA.HI.X.SX32 UR12, UR12, UR15, 0x1, UP1 ;  /* 0x0000000f0c0c7291 */ /* 0x000fe400088f0e3f */
[----:B------:R-:W-:-:S04]  /*02b0*/  UIADD3 UR11, UP1, UR11, -0x1, URZ ;  /* 0xffffffff0b0b7890 */ /* 0x000fc8000ff3e03f */
[----:B------:R-:W-:Y:S02]  /*02c0*/  UIADD3.X UR12, UR12, -0x1, URZ, UP1, !UPT ;  /* 0xffffffff0c0c7890 */ /* 0x000fe40008ffe43f */
[----:B------:R-:W-:-:S04]  /*02d0*/  @UP0 UIADD3 UR10, UP1, UR11, UR10, URZ ;  /* 0x0000000a0b0a0290 */ /* 0x000fc8000ff3e03f */
[----:B------:R-:W-:Y:S02]  /*02e0*/  @UP0 UIADD3.X UR28, URZ, UR12, URZ, UP1, !UPT ;  /* 0x0000000c3f1c0290 */ /* 0x000fe40008ffe43f */
[----:B------:R-:W-:Y:S02]  /*02f0*/  UIADD3 UR13, UP1, UR26, UR16, URZ ;  /* 0x000000101a0d7290 */ /* 0x000fe4000ff3e03f */
[----:B------:R-:W-:Y:S02]  /*0300*/  @UP0 UIMAD.WIDE.U32 UR24, UR28, UR20, URZ ;  /* 0x000000141c1802a5 */ /* 0x000fe4000f8e003f */
[----:B------:R-:W-:Y:S02]  /*0310*/  ULEA.HI.X.SX32 UR8, UR26, UR17, 0x1, UP1 ;  /* 0x000000111a087291 */ /* 0x000fe400088f0e3f */
[----:B------:R-:W-:Y:S02]  /*0320*/  @UP0 UIMAD.WIDE.U32 UR24, UP1, UR10, UR21, UR24 ;  /* 0x000000150a1802a5 */ /* 0x000fe4000f820018 */
[----:B------:R-:W-:-:S02]  /*0330*/  @UP0 UIMAD.WIDE.U32 UR4, UR10, UR20, URZ ;  /* 0x000000140a0402a5 */ /* 0x000fc4000f8e003f */
[----:B------:R-:W-:Y:S02]  /*0340*/  @UP0 UIADD3.X UR27, URZ, URZ, URZ, UP1, !UPT ;  /* 0x0000003f3f1b0290 */ /* 0x000fe40008ffe43f */
[----:B------:R-:W-:Y:S01]  /*0350*/  @UP0 UIADD3 URZ, UP1, UR5, UR24, URZ ;  /* 0x00000018053f0290 */ /* 0x000fe2000ff3e03f */
[----:B------:R-:W-:Y:S01]  /*0360*/  @UP0 UMOV UR26, UR25 ;  /* 0x00000019001a0c82 */ /* 0x000fe20008000000 */
[----:B------:R-:W-:Y:S02]  /*0370*/  @!UP3 UIMAD.WIDE.U32 UR4, UR7, UR6, UR40 ;  /* 0x000000060704b2a5 */ /* 0x000fe4000f8e0028 */
[----:B------:R-:W-:Y:S02]  /*0380*/  @UP0 UIMAD.WIDE.U32.X UR24, UR28, UR21, UR26, UP1 ;  /* 0x000000151c1802a5 */ /* 0x000fe400088e041a */
[----:B------:R-:W-:Y:S01]  /*0390*/  UIADD3 UR13, UP2, UR13, -0x1, URZ ;  /* 0xffffffff0d0d7890 */ /* 0x000fe2000ff5e03f */
[----:B------:R-:W-:Y:S02]  /*03a0*/  @UP3 UMOV UR10, UR18 ;  /* 0x00000012000a3c82 */ /* 0x000fe40008000000 */
[----:B------:R-:W-:Y:S01]  /*03b0*/  @!UP3 UMOV UR10, UR4 ;  /* 0x00000004000abc82 */ /* 0x000fe20008000000 */
[----:B------:R-:W-:Y:S01]  /*03c0*/  UIADD3.X UR19, UR8, -0x1, URZ, UP2, !UPT ;  /* 0xffffffff08137890 */ /* 0x000fe200097fe43f */
[----:B------:R-:W-:Y:S01]  /*03d0*/  @!UP3 UMOV UR9, UR5 ;  /* 0x000000050009bc82 */ /* 0x000fe20008000000 */
[----:B------:R-:W-:Y:S01]  /*03e0*/  @UP0 UMOV UR11, UR24 ;  /* 0x00000018000b0c82 */ /* 0x000fe20008000000 */
[----:B------:R-:W-:Y:S01]  /*03f0*/  @UP0 UMOV UR12, UR25 ;  /* 0x00000019000c0c82 */ /* 0x000fe20008000000 */
[----:B-1----:R-:W-:Y:S08]  /*0400*/  @!P0 BRA `(.L_x_0) ;  /* 0x0000000000308947 */ /* 0x002ff00003800000 */
[----:B------:R-:W-:Y:S02]  /*0410*/  ULDC UR7, c[0x0][0x8f4] ;  /* 0x00023d0000077ab9 */ /* 0x000fe40000000800 */
[----:B------:R-:W-:-:S04]  /*0420*/  UIADD3 UR7, UP1, UR13, UR7, URZ ;  /* 0x000000070d077290 */ /* 0x000fc8000ff3e03f */
[----:B------:R-:W-:-:S04]  /*0430*/  UIADD3.X UR8, URZ, UR19, URZ, UP1, !UPT ;  /* 0x000000133f087290 */ /* 0x000fc80008ffe43f */
[----:B------:R-:W-:-:S04]  /*0440*/  UIMAD.WIDE.U32 UR4, UR8, UR22, URZ ;  /* 0x00000016080472a5 */ /* 0x000fc8000f8e003f */
[----:B------:R-:W-:Y:S02]  /*0450*/  UIMAD.WIDE.U32 UR18, UP1, UR7, UR23, UR4 ;  /* 0x00000017071272a5 */ /* 0x000fe4000f820004 */
[----:B------:R-:W-:Y:S02]  /*0460*/  UIMAD.WIDE.U32 UR4, UR7, UR22, URZ ;  /* 0x00000016070472a5 */ /* 0x000fe4000f8e003f */
[----:B------:R-:W-:Y:S02]  /*0470*/  UIADD3.X UR25, URZ, URZ, URZ, UP1, !UPT ;  /* 0x0000003f3f197290 */ /* 0x000fe40008ffe43f */
[----:B------:R-:W-:Y:S01]  /*0480*/  UIADD3 URZ, UP1, UR5, UR18, URZ ;  /* 0x00000012053f7290 */ /* 0x000fe2000ff3e03f */
[----:B------:R-:W-:-:S03]  /*0490*/  UMOV UR24, UR19 ;  /* 0x0000001300187c82 */ /* 0x000fc60008000000 */
[----:B------:R-:W-:-:S07]  /*04a0*/  UIMAD.WIDE.U32.X UR4, UR8, UR23, UR24, UP1 ;  /* 0x00000017080472a5 */ /* 0x000fce00088e0418 */
[----:B------:R-:W-:Y:S01]  /*04b0*/  UMOV UR13, UR4 ;  /* 0x00000004000d7c82 */ /* 0x000fe20008000000 */
[----:B------:R-:W-:-:S05]  /*04c0*/  UMOV UR19, UR5 ;  /* 0x0000000500137c82 */ /* 0x000fca0008000000 */
.L_x_0:
[----:B------:R-:W-:Y:S01]  /*04d0*/  ULDC UR8, c[0x0][0x934] ;  /* 0x00024d0000087ab9 */ /* 0x000fe20000000800 */
[----:B------:R-:W-:Y:S01]  /*04e0*/  ULDC UR7, c[0x0][0x904] ;  /* 0x0002410000077ab9 */ /* 0x000fe20000000800 */
[----:B------:R-:W-:Y:S01]  /*04f0*/  ULDC UR4, c[0x0][0x938] ;  /* 0x00024e0000047ab9 */ /* 0x000fe20000000800 */
[----:B------:R-:W-:Y:S01]  /*0500*/  USHF.L.U32 UR8, UR8, UR7, URZ ;  /* 0x0000000708087299 */ /* 0x000fe2000800063f */
[----:B------:R-:W-:Y:S01]  /*0510*/  SHF.R.U32.HI R13, RZ, 0x5, R19 ;  /* 0x00000005ff0d7819 */ /* 0x000fe20000011613 */
[----:B------:R-:W-:Y:S01]  /*0520*/  USHF.L.U32 UR7, UR4, UR7, URZ ;  /* 0x0000000704077299 */ /* 0x000fe2000800063f */
[----:B------:R-:W-:Y:S01]  /*0530*/  ULDC UR26, c[0x0][0x8d8] ;  /* 0x00023600001a7ab9 */ /* 0x000fe20000000800 */
[----:B------:R-:W-:Y:S02]  /*0540*/  ULDC UR30, c[0x0][0x8f0] ;  /* 0x00023c00001e7ab9 */ /* 0x000fe40000000800 */
[----:B------:R-:W-:Y:S01]  /*0550*/  IMAD.U32 R11, RZ, RZ, UR8 ;  /* 0x00000008ff0b7e24 */ /* 0x000fe2000f8e00ff */
[----:B------:R-:W-:Y:S01]  /*0560*/  USHF.R.U64 UR18, UR11, UR26, UR12 ;  /* 0x0000001a0b127299 */ /* 0x000fe2000800120c */
[----:B------:R-:W-:Y:S01]  /*0570*/  IMAD.U32 R20, RZ, RZ, UR7 ;  /* 0x00000007ff147e24 */ /* 0x000fe2000f8e00ff */
[----:B------:R-:W-:-:S02]  /*0580*/  USHF.R.U64 UR11, UR13, UR30, UR19 ;  /* 0x0000001e0d0b7299 */ /* 0x000fc40008001213 */
[----:B------:R-:W-:Y:S01]  /*0590*/  IABS R2, R11 ;  /* 0x0000000b00027213 */ /* 0x000fe20000000000 */
[----:B------:R-:W-:Y:S01]  /*05a0*/  UIADD3 UR18, UR18, -0x1, UR8 ;  /* 0xffffffff12127890 */ /* 0x000fe2000fffe008 */
[----:B------:R-:W-:Y:S01]  /*05b0*/  IABS R3, R20 ;  /* 0x0000001400037213 */ /* 0x000fe20000000000 */
[----:B------:R-:W-:Y:S01]  /*05c0*/  UIADD3 UR11, UR11, -0x1, UR7 ;  /* 0xffffffff0b0b7890 */ /* 0x000fe2000fffe007 */
[----:B------:R-:W-:Y:S01]  /*05d0*/  R2UR UR28, R2 ;  /* 0x00000000021c72ca */ /* 0x000fe200000e0000 */
[----:B------:R-:W-:Y:S01]  /*05e0*/  UMOV UR12, URZ ;  /* 0x0000003f000c7c82 */ /* 0x000fe20008000000 */
[----:B------:R-:W-:Y:S01]  /*05f0*/  UISETP.GE.AND UP5, UPT, UR18, URZ, UPT ;  /* 0x0000003f1200728c */ /* 0x000fe2000bfa6270 */
[----:B------:R-:W-:Y:S01]  /*0600*/  IMAD.MOV.U32 R2, RZ, RZ, R3 ;  /* 0x000000ffff027224 */ /* 0x000fe200078e0003 */
[----:B------:R-:W-:Y:S01]  /*0610*/  UISETP.NE.AND UP4, UPT, UR8, URZ, UPT ;  /* 0x0000003f0800728c */ /* 0x000fe2000bf85270 */
[----:B------:R-:W-:-:S03]  /*0620*/  UMOV UR54, 0x1 ;  /* 0x0000000100367882 */ /* 0x000fc60000000000 */
[----:B------:R-:W-:-:S05]  /*0630*/  R2UR UR27, R2 ;  /* 0x00000000021b72ca */ /* 0x000fca00000e0000 */
[----:B------:R-:W1:Y:S08]  /*0640*/  I2F.RP R2, UR28 ;  /* 0x0000001c00027d06 */ /* 0x000e700008209400 */
[----:B------:R-:W2:Y:S08]  /*0650*/  I2F.RP R4, UR27 ;  /* 0x0000001b00047d06 */ /* 0x000eb00008209400 */
[----:B-1----:R-:W1:Y:S08]  /*0660*/  MUFU.RCP R2, R2 ;  /* 0x0000000200027308 */ /* 0x002e700000001000 */
[----:B--2---:R-:W2:Y:S01]  /*0670*/  MUFU.RCP R4, R4 ;  /* 0x0000000400047308 */ /* 0x004ea20000001000 */
[----:B-1----:R-:W-:-:S02]  /*0680*/  VIADD R3, R2, 0xffffffe ;  /* 0x0ffffffe02037836 */ /* 0x002fc40000000000 */
[----:B------:R-:W-:-:S05]  /*0690*/  IMAD.U32 R2, RZ, RZ, UR18 ;  /* 0x00000012ff027e24 */ /* 0x000fca000f8e00ff */
[----:B------:R-:W1:Y:S01]  /*06a0*/  F2I.FTZ.U32.TRUNC.NTZ R3, R3 ;  /* 0x0000000300037305 */ /* 0x000e62000021f000 */
[----:B------:R-:W-:Y:S01]  /*06b0*/  IABS R2, R2 ;  /* 0x0000000200027213 */ /* 0x000fe20000000000 */
[----:B--2---:R-:W-:Y:S01]  /*06c0*/  VIADD R5, R4, 0xffffffe ;  /* 0x0ffffffe04057836 */ /* 0x004fe20000000000 */
[----:B------:R-:W-:Y:S02]  /*06d0*/  IABS R4, R11 ;  /* 0x0000000b00047213 */ /* 0x000fe40000000000 */
[----:B------:R-:W-:-:S03]  /*06e0*/  R2UR UR32, R2 ;  /* 0x00000000022072ca */ /* 0x000fc600000e0000 */
[----:B------:R-:W2:Y:S01]  /*06f0*/  F2I.FTZ.U32.TRUNC.NTZ R5, R5 ;  /* 0x0000000500057305 */ /* 0x000ea2000021f000 */
[----:B------:R-:W-:Y:S01]  /*0700*/  IMAD.MOV R4, RZ, RZ, -R4 ;  /* 0x000000ffff047224 */ /* 0x000fe200078e0a04 */
[----:B-1----:R-:W-:Y:S01]  /*0710*/  R2UR UR13, R3 ;  /* 0x00000000030d72ca */ /* 0x002fe200000e0000 */
[----:B------:R-:W-:Y:S01]  /*0720*/  IMAD.U32 R3, RZ, RZ, UR11 ;  /* 0x0000000bff037e24 */ /* 0x000fe2000f8e00ff */
[----:B--2---:R-:W-:-:S04]  /*0730*/  R2UR UR5, R5 ;  /* 0x00000000050572ca */ /* 0x004fc800000e0000 */
[----:B------:R-:W-:Y:S01]  /*0740*/  IABS R5, R3 ;  /* 0x0000000300057213 */ /* 0x000fe20000000000 */
[----:B------:R-:W-:Y:S01]  /*0750*/  IMAD.MOV.U32 R3, RZ, RZ, R4 ;  /* 0x000000ffff037224 */ /* 0x000fe200078e0004 */
[----:B------:R-:W-:-:S05]  /*0760*/  IABS R4, R20 ;  /* 0x0000001400047213 */ /* 0x000fca0000000000 */
[----:B------:R-:W-:Y:S01]  /*0770*/  UIADD3 UR4, URZ, -UR13, URZ ;  /* 0x8000000d3f047290 */ /* 0x000fe2000fffe03f */
[----:B------:R-:W-:Y:S01]  /*0780*/  IMAD.MOV.U32 R2, RZ, RZ, R5 ;  /* 0x000000ffff027224 */ /* 0x000fe200078e0005 */
[----:B------:R-:W-:Y:S02]  /*0790*/  IADD3 R4, RZ, -R4, RZ ;  /* 0x80000004ff047210 */ /* 0x000fe40007ffe0ff */
[----:B------:R-:W-:Y:S01]  /*07a0*/  UIMAD UR4, UR4, UR28, URZ ;  /* 0x0000001c040472a4 */ /* 0x000fe2000f8e023f */
[----:B------:R-:W-:Y:S02]  /*07b0*/  R2UR UR29, R3 ;  /* 0x00000000031d72ca */ /* 0x000fe400000e0000 */
[----:B------:R-:W-:Y:S01]  /*07c0*/  R2UR UR33, R2 ;  /* 0x00000000022172ca */ /* 0x000fe200000e0000 */
[----:B------:R-:W-:Y:S01]  /*07d0*/  UIADD3 UR24, URZ, -UR5, URZ ;  /* 0x800000053f187290 */ /* 0x000fe2000fffe03f */
[----:B------:R-:W-:Y:S01]  /*07e0*/  IMAD.MOV.U32 R2, RZ, RZ, R4 ;  /* 0x000000ffff027224 */ /* 0x000fe200078e0004 */
[----:B------:R-:W-:Y:S01]  /*07f0*/  UIMAD.WIDE.U32 UR12, UR13, UR4, UR12 ;  /* 0x000000040d0c72a5 */ /* 0x000fe2000f8e000c */
[----:B------:R-:W1:Y:S01]  /*0800*/  SHFL.IDX PT, R3, R13, RZ, 0x1f ;  /* 0x00001fff0d037589 */ /* 0x000e6200000e0000 */
[----:B------:R-:W-:Y:S01]  /*0810*/  UIMAD UR24, UR24, UR27, URZ ;  /* 0x0000001b181872a4 */ /* 0x000fe2000f8e023f */
[----:B------:R-:W-:Y:S01]  /*0820*/  UMOV UR4, URZ ;  /* 0x0000003f00047c82 */ /* 0x000fe20008000000 */
[----:B------:R-:W-:-:S02]  /*0830*/  R2UR UR31, R2 ;  /* 0x00000000021f72ca */ /* 0x000fc400000e0000 */
[----:B------:R-:W-:Y:S01]  /*0840*/  UIMAD.WIDE.U32 UR24, UR5, UR24, UR4 ;  /* 0x00000018051872a5 */ /* 0x000fe2000f8e0004 */
[----:B------:R-:W-:Y:S01]  /*0850*/  SHF.R.U32.HI R2, RZ, 0x7, R19 ;  /* 0x00000007ff027819 */ /* 0x000fe20000011613 */
[----:B------:R-:W-:-:S04]  /*0860*/  UIMAD.WIDE.U32 UR4, UR13, UR32, URZ ;  /* 0x000000200d0472a5 */ /* 0x000fc8000f8e003f */
[----:B------:R-:W-:Y:S01]  /*0870*/  UIMAD UR5, UR5, UR29, UR32 ;  /* 0x0000001d050572a4 */ /* 0x000fe2000f8e0220 */
[----:B------:R-:W2:Y:S01]  /*0880*/  SHFL.IDX PT, R2, R2, RZ, 0x1f ;  /* 0x00001fff02027589 */ /* 0x000ea200000e0000 */
[----:B------:R-:W-:Y:S01]  /*0890*/  UMOV UR19, UR25 ;  /* 0x0000001900137c82 */ /* 0x000fe20008000000 */
[----:B------:R-:W-:Y:S02]  /*08a0*/  ULOP3.LUT UR32, URZ, UR8, URZ, 0x33, !UPT ;  /* 0x000000083f207292 */ /* 0x000fe4000f8e333f */
[----:B------:R-:W-:Y:S02]  /*08b0*/  UIMAD.WIDE.U32 UR24, UR19, UR33, URZ ;  /* 0x00000021131872a5 */ /* 0x000fe4000f8e003f */
[----:B------:R-:W-:Y:S02]  /*08c0*/  UISETP.GT.U32.AND UP1, UPT, UR28, UR5, UPT ;  /* 0x000000051c00728c */ /* 0x000fe4000bf24070 */
[----:B------:R-:W-:Y:S02]  /*08d0*/  UIMAD UR25, UR25, UR31, UR33 ;  /* 0x0000001f191972a4 */ /* 0x000fe4000f8e0221 */
[----:B------:R-:W-:-:S02]  /*08e0*/  ULOP3.LUT UR33, URZ, UR7, URZ, 0x33, !UPT ;  /* 0x000000073f217292 */ /* 0x000fc4000f8e333f */
[----:B------:R-:W-:Y:S01]  /*08f0*/  UISETP.GT.U32.AND UP2, UPT, UR27, UR25, UPT ;  /* 0x000000191b00728c */ /* 0x000fe2000bf44070 */
[----:B-1----:R-:W-:-:S04]  /*0900*/  R2UR UR34, R3 ;  /* 0x00000000032272ca */ /* 0x002fc800000e0000 */
[----:B------:R-:W-:-:S04]  /*0910*/  @!UP1 UIADD3 UR5, UR5, -UR28, URZ ;  /* 0x8000001c05059290 */ /* 0x000fc8000fffe03f */
[----:B------:R-:W-:Y:S02]  /*0920*/  UISETP.GT.U32.AND UP6, UPT, UR28, UR5, UPT ;  /* 0x000000051c00728c */ /* 0x000fe4000bfc4070 */
[----:B------:R-:W-:Y:S01]  /*0930*/  @!UP2 UIADD3 UR25, UR25, -UR27, URZ ;  /* 0x8000001b1919a290 */ /* 0x000fe2000fffe03f */
[----:B--2---:R-:W-:Y:S01]  /*0940*/  R2UR UR12, R2 ;  /* 0x00000000020c72ca */ /* 0x004fe200000e0000 */
[----:B------:R-:W-:Y:S01]  /*0950*/  UISETP.NE.AND UP2, UPT, UR7, URZ, UPT ;  /* 0x0000003f0700728c */ /* 0x000fe2000bf45270 */
[----:B------:R-:W-:Y:S01]  /*0960*/  ISETP.NE.AND P1, PT, RZ, UR34, PT ;  /* 0x00000022ff007c0c */ /* 0x000fe2000bf25270 */
[----:B------:R-:W-:Y:S02]  /*0970*/  UISETP.GT.U32.AND UP1, UPT, UR27, UR25, UPT ;  /* 0x000000191b00728c */ /* 0x000fe4000bf24070 */
[----:B------:R-:W-:-:S03]  /*0980*/  USHF.R.S32.HI UR4, URZ, 0x1f, UR34 ;  /* 0x0000001f3f047899 */ /* 0x000fc60008011422 */
[----:B------:R-:W-:Y:S02]  /*0990*/  @!UP6 UIADD3 UR5, UR5, -UR28, URZ ;  /* 0x8000001c0505e290 */ /* 0x000fe4000fffe03f */
[----:B------:R-:W-:Y:S02]  /*09a0*/  UISETP.GE.AND UP6, UPT, UR11, URZ, UPT ;  /* 0x0000003f0b00728c */ /* 0x000fe4000bfc6270 */
[----:B------:R-:W-:Y:S02]  /*09b0*/  @!UP5 UIADD3 UR5, -UR5, URZ, URZ ;  /* 0x0000003f0505d290 */ /* 0x000fe4000fffe13f */
[----:B------:R-:W-:Y:S02]  /*09c0*/  @!UP1 UIADD3 UR25, UR25, -UR27, URZ ;  /* 0x8000001b19199290 */ /* 0x000fe4000fffe03f */
[----:B------:R-:W-:Y:S02]  /*09d0*/  ULEA.HI UR4, UR4, UR34, URZ, 0x2 ;  /* 0x0000002204047291 */ /* 0x000fe4000f8f103f */
[----:B------:R-:W-:-:S02]  /*09e0*/  USEL UR5, UR32, UR5, !UP4 ;  /* 0x0000000520057287 */ /* 0x000fc4000e000000 */
[----:B------:R-:W-:Y:S02]  /*09f0*/  ULOP3.LUT UR4, UR4, 0xfffffffc, URZ, 0xc0, !UPT ;  /* 0xfffffffc04047892 */ /* 0x000fe4000f8ec03f */
[----:B------:R-:W-:Y:S02]  /*0a00*/  @!UP6 UIADD3 UR25, -UR25, URZ, URZ ;  /* 0x0000003f1919e290 */ /* 0x000fe4000fffe13f */
[----:B------:R-:W-:Y:S02]  /*0a10*/  UIADD3 UR5, UR18, -UR5, URZ ;  /* 0x8000000512057290 */ /* 0x000fe4000fffe03f */
[----:B------:R-:W-:Y:S02]  /*0a20*/  USEL UR25, UR33, UR25, !UP2 ;  /* 0x0000001921197287 */ /* 0x000fe4000d000000 */
[----:B------:R-:W-:Y:S02]  /*0a30*/  UIADD3 UR55, UR34, -UR4, URZ ;  /* 0x8000000422377290 */ /* 0x000fe4000fffe03f */
[----:B------:R-:W-:-:S02]  /*0a40*/  UIADD3 UR25, UR11, -UR25, URZ ;  /* 0x800000190b197290 */ /* 0x000fc4000fffe03f */
[----:B------:R-:W-:Y:S02]  /*0a50*/  UISETP.NE.AND UP1, UPT, UR12, URZ, UPT ;  /* 0x0000003f0c00728c */ /* 0x000fe4000bf25270 */
[----:B------:R-:W-:Y:S02]  /*0a60*/  UIMAD UR24, UR5, UR25, URZ ;  /* 0x00000019051872a4 */ /* 0x000fe4000f8e023f */
[----:B------:R-:W-:Y:S02]  /*0a70*/  USEL UR4, UR25, UR5, !UP3 ;  /* 0x0000000519047287 */ /* 0x000fe4000d800000 */
[----:B------:R-:W-:Y:S02]  /*0a80*/  USHF.R.S32.HI UR25, URZ, 0x1f, UR24 ;  /* 0x0000001f3f197899 */ /* 0x000fe40008011418 */
[----:B------:R-:W-:Y:S01]  /*0a90*/  USHF.R.S32.HI UR5, URZ, 0x1f, UR4 ;  /* 0x0000001f3f057899 */ /* 0x000fe20008011404 */
[----:B------:R-:W-:Y:S01]  /*0aa0*/  IMAD.U32 R6, RZ, RZ, UR24 ;  /* 0x00000018ff067e24 */ /* 0x000fe2000f8e00ff */
[----:B------:R-:W-:Y:S01]  /*0ab0*/  UISETP.EQ.AND UP5, UPT, UR55, 0x3, !UP1 ;  /* 0x000000033700788c */ /* 0x000fe2000cfa2270 */
[----:B------:R-:W-:-:S02]  /*0ac0*/  IMAD.U32 R4, RZ, RZ, UR4 ;  /* 0x00000004ff047e24 */ /* 0x000fc4000f8e00ff */
[----:B------:R-:W-:Y:S01]  /*0ad0*/  IMAD.U32 R7, RZ, RZ, UR25 ;  /* 0x00000019ff077e24 */ /* 0x000fe2000f8e00ff */
[----:B------:R-:W-:Y:S01]  /*0ae0*/  USEL UR54, UR54, 0x2, UP5 ;  /* 0x0000000236367887 */ /* 0x000fe2000a800000 */
[----:B------:R-:W-:Y:S01]  /*0af0*/  IMAD.U32 R5, RZ, RZ, UR5 ;  /* 0x00000005ff057e24 */ /* 0x000fe2000f8e00ff */
[----:B------:R-:W-:Y:S10]  /*0b00*/  @P1 BRA `(.L_x_1) ;  /* 0x0000000000841947 */ /* 0x000ff40003800000 */
[----:B------:R-:W-:Y:S01]  /*0b10*/  ELECT P1, URZ, PT ;  /* 0x00000000003f782f */ /* 0x000fe20003820000 */
[----:B------:R-:W-:-:S12]  /*0b20*/  BSSY B0, `(.L_x_1) ;  /* 0x000001f000007945 */ /* 0x000fd80003800000 */
[----:B------:R-:W-:Y:S05]  /*0b30*/  @!P1 BRA `(.L_x_2) ;  /* 0x0000000000749947 */ /* 0x000fea0003800000 */
[----:B------:R-:W1:Y:S01]  /*0b40*/  S2UR UR11, SR_CgaCtaId ;  /* 0x00000000000b79c3 */ /* 0x000e620000008800 */
[----:B------:R-:W-:Y:S01]  /*0b50*/  UMOV UR4, 0x400 ;  /* 0x0000040000047882 */ /* 0x000fe20000000000 */
[----:B------:R-:W-:Y:S01]  /*0b60*/  UMOV UR5, 0x1 ;  /* 0x0000000100057882 */ /* 0x000fe20000000000 */
[----:B------:R-:W-:Y:S02]  /*0b70*/  UMOV UR24, 0x140 ;  /* 0x0000014000187882 */ /* 0x000fe40000000000 */
[----:B------:R-:W-:-:S04]  /*0b80*/  UIADD3 UR24, -UR24, 0x100000, URZ ;  /* 0x0010000018187890 */ /* 0x000fc8000fffe13f */
[----:B------:R-:W-:Y:S02]  /*0b90*/  USHF.L.U32 UR25, UR24, 0xb, URZ ;  /* 0x0000000b18197899 */ /* 0x000fe4000800063f */
[----:B------:R-:W-:Y:S02]  /*0ba0*/  USHF.L.U32 UR24, UR24, 0x1, URZ ;  /* 0x0000000118187899 */ /* 0x000fe4000800063f */
[----:B-1----:R-:W-:Y:S02]  /*0bb0*/  ULEA UR11, UR11, UR4, 0x18 ;  /* 0x000000040b0b7291 */ /* 0x002fe4000f8ec03f */
[----:B------:R-:W-:-:S04]  /*0bc0*/  UIADD3 UR4, -UR5, 0x100000, URZ ;  /* 0x0010000005047890 */ /* 0x000fc8000fffe13f */
[----:B------:R-:W-:Y:S02]  /*0bd0*/  USHF.L.U32 UR5, UR4, 0xb, URZ ;  /* 0x0000000b04057899 */ /* 0x000fe4000800063f */
[----:B------:R-:W-:Y:S01]  /*0be0*/  USHF.L.U32 UR4, UR4, 0x1, URZ ;  /* 0x0000000104047899 */ /* 0x000fe2000800063f */
[----:B------:R-:W1:Y:S11]  /*0bf0*/  FENCE.VIEW.ASYNC.S ;  /* 0x00000000000073c6 */ /* 0x000e760000000000 */
[----:B-1----:R1:W2:Y:S01]  /*0c00*/  SYNCS.EXCH.64 URZ, [UR11+0x38400], UR4 ;  /* 0x038400040b3f75b2 */ /* 0x0022a20008000100 */
[----:B------:R1:W3:Y:S01]  /*0c10*/  SYNCS.EXCH.64 URZ, [UR11+0x38440], UR24 ;  /* 0x038440180b3f75b2 */ /* 0x0002e20008000100 */
[----:B------:R1:W4:Y:S01]  /*0c20*/  SYNCS.EXCH.64 URZ, [UR11+0x38408], UR4 ;  /* 0x038408040b3f75b2 */ /* 0x0003220008000100 */
[----:B------:R1:W1:Y:S01]  /*0c30*/  SYNCS.EXCH.64 URZ, [UR11+0x38448], UR24 ;  /* 0x038448180b3f75b2 */ /* 0x0002620008000100 */
        /* <DEDUP_REMOVED lines=12> */
[----:B------:R-:W-:Y:S01]  /*0d00*/  NOP ;  /* 0x0000000000007918 */ /* 0x000fe20000000000 */
.L_x_2:
[----:B-1----:R-:W-:Y:S05]  /*0d10*/  BSYNC B0 ;  /* 0x0000000000007941 */ /* 0x002fea0003800000 */
.L_x_1:
[----:B------:R-:W1:Y:S01]  /*0d20*/  SHFL.IDX PT, R2, R13, RZ, 0x1f ;  /* 0x00001fff0d027589 */ /* 0x000e6200000e0000 */
[----:B------:R-:W-:Y:S01]  /*0d30*/  UIADD3 UR18, UR12, -0x1, URZ ;  /* 0xffffffff0c127890 */ /* 0x000fe2000fffe03f */
[----:B------:R-:W-:Y:S01]  /*0d40*/  I2FP.F32.U32 R3, UR6 ;  /* 0x0000000600037c45 */ /* 0x000fe20008201000 */
[----:B------:R-:W-:Y:S01]  /*0d50*/  UISETP.LT.U32.AND UP6, UPT, UR55, 0x2, !UP1 ;  /* 0x000000023700788c */ /* 0x000fe2000cfc1070 */
[----:B------:R-:W-:Y:S01]  /*0d60*/  NOP ;  /* 0x0000000000007918 */ /* 0x000fe20000000000 */
[----:B------:R-:W-:Y:S02]  /*0d70*/  UISETP.GE.U32.AND UP5, UPT, UR18, 0x2, UPT ;  /* 0x000000021200788c */ /* 0x000fe4000bfa6070 */
[----:B------:R-:W-:-:S04]  /*0d80*/  USEL UR53, URZ, 0x1, !UP6 ;  /* 0x000000013f357887 */ /* 0x000fc8000f000000 */
[----:B------:R-:W-:Y:S01]  /*0d90*/  USEL UR53, UR53, 0x2, UP5 ;  /* 0x0000000235357887 */ /* 0x000fe2000a800000 */
[----:B-1----:R-:W-:-:S13]  /*0da0*/  ISETP.NE.AND P1, PT, R2, RZ, PT ;  /* 0x000000ff0200720c */ /* 0x002fda0003f25270 */
[----:B------:R-:W-:Y:S05]  /*0db0*/  @P1 BRA `(.L_x_3) ;  /* 0x0000000000581947 */ /* 0x000fea0003800000 */
[----:B------:R-:W1:Y:S01]  /*0dc0*/  S2UR UR5, SR_CgaCtaId ;  /* 0x00000000000579c3 */ /* 0x000e620000008800 */
[----:B------:R-:W-:Y:S01]  /*0dd0*/  UMOV UR4, 0x400 ;  /* 0x0000040000047882 */ /* 0x000fe20000000000 */
[----:B------:R-:W-:Y:S01]  /*0de0*/  UMOV UR24, 0x1 ;  /* 0x0000000100187882 */ /* 0x000fe20000000000 */
[----:B------:R-:W-:Y:S01]  /*0df0*/  UMOV UR25, 0x4 ;  /* 0x0000000400197882 */ /* 0x000fe20000000000 */
[----:B------:R-:W-:Y:S01]  /*0e00*/  ELECT P1, URZ, PT ;  /* 0x00000000003f782f */ /* 0x000fe20003820000 */
[----:B-1----:R-:W-:Y:S02]  /*0e10*/  ULEA UR11, UR5, UR4, 0x18 ;  /* 0x00000004050b7291 */ /* 0x002fe4000f8ec03f */
[----:B------:R-:W-:-:S04]  /*0e20*/  UIADD3 UR4, -UR24, 0x100000, URZ ;  /* 0x0010000018047890 */ /* 0x000fc8000fffe13f */
[----:B------:R-:W-:Y:S02]  /*0e30*/  USHF.L.U32 UR5, UR4, 0xb, URZ ;  /* 0x0000000b04057899 */ /* 0x000fe4000800063f */
[----:B------:R-:W-:Y:S02]  /*0e40*/  USHF.L.U32 UR4, UR4, 0x1, URZ ;  /* 0x0000000104047899 */ /* 0x000fe4000800063f */
[----:B------:R-:W-:-:S04]  /*0e50*/  UIADD3 UR24, -UR25, 0x100000, URZ ;  /* 0x0010000019187890 */ /* 0x000fc8000fffe13f */
[----:B------:R-:W-:Y:S02]  /*0e60*/  USHF.L.U32 UR25, UR24, 0xb, URZ ;  /* 0x0000000b18197899 */ /* 0x000fe4000800063f */
[----:B------:R-:W-:Y:S01]  /*0e70*/  USHF.L.U32 UR24, UR24, 0x1, URZ ;  /* 0x0000000118187899 */ /* 0x000fe2000800063f */
[----:B------:R-:W1:Y:S03]  /*0e80*/  FENCE.VIEW.ASYNC.S ;  /* 0x00000000000073c6 */ /* 0x000e660000000000 */
[----:B-1----:R1:W1:Y:S08]  /*0e90*/  SYNCS.EXCH.64 URZ, [UR11+0x38480], UR4 ;  /* 0x038480040b3f75b2 */ /* 0x0022700008000100 */
        /* <DEDUP_REMOVED lines=8> */
.L_x_3:
[----:B------:R-:W2:Y:S01]  /*0f20*/  SHFL.IDX PT, R15, R13, RZ, 0x1f ;  /* 0x00001fff0d0f7589 */ /* 0x000ea200000e0000 */
[----:B-1----:R-:W-:Y:S01]  /*0f30*/  ULDC UR4, c[0x0][0x154] ;  /* 0x0000550000047ab9 */ /* 0x002fe20000000800 */
[----:B------:R-:W1:Y:S01]  /*0f40*/  LDC R14, c[0x0][0x148] ;  /* 0x00005200ff0e7b82 */ /* 0x000e620000000800 */
[----:B------:R-:W-:Y:S01]  /*0f50*/  FMUL R12, R3, UR4 ;  /* 0x00000004030c7c20 */ /* 0x000fe20008400000 */
[----:B------:R-:W-:Y:S01]  /*0f60*/  UISETP.EQ.AND UP6, UPT, UR55, 0x2, !UP1 ;  /* 0x000000023700788c */ /* 0x000fe2000cfc2270 */
[----:B------:R-:W-:Y:S01]  /*0f70*/  I2FP.F32.U32 R3, UR40 ;  /* 0x0000002800037c45 */ /* 0x000fe20008201000 */
[----:B------:R-:W-:Y:S01]  /*0f80*/  ULDC UR4, c[0x0][0x150] ;  /* 0x0000540000047ab9 */ /* 0x000fe20000000800 */
[----:B------:R-:W-:Y:S01]  /*0f90*/  NOP ;  /* 0x0000000000007918 */ /* 0x000fe20000000000 */
[----:B------:R-:W-:Y:S01]  /*0fa0*/  USEL UR52, URZ, 0x1, !UP6 ;  /* 0x000000013f347887 */ /* 0x000fe2000f000000 */
[----:B------:R-:W3:Y:S01]  /*0fb0*/  F2I.U32.TRUNC.NTZ R12, R12 ;  /* 0x0000000c000c7305 */ /* 0x000ee2000020f000 */
[----:B------:R-:W-:-:S02]  /*0fc0*/  FMUL R17, R3, UR4 ;  /* 0x0000000403117c20 */ /* 0x000fc40008400000 */
[----:B------:R-:W-:Y:S01]  /*0fd0*/  USEL UR52, UR52, 0x2, UP5 ;  /* 0x0000000234347887 */ /* 0x000fe2000a800000 */
[----:B--2---:R-:W-:Y:S01]  /*0fe0*/  ISETP.NE.AND P1, PT, R15, RZ, PT ;  /* 0x000000ff0f00720c */ /* 0x004fe20003f25270 */
[----:B---3--:R-:W-:-:S04]  /*0ff0*/  IMAD.MOV R21, RZ, RZ, -R12 ;  /* 0x000000ffff157224 */ /* 0x008fc800078e0a0c */
[----:B-1----:R-:W-:-:S08]  /*1000*/  IMAD R21, R14, R21, UR6 ;  /* 0x000000060e157e24 */ /* 0x002fd0000f8e0215 */
[----:B------:R-:W-:Y:S05]  /*1010*/  @P1 BRA `(.L_x_4) ;  /* 0x0000000000581947 */ /* 0x000fea0003800000 */
[----:B------:R-:W1:Y:S01]  /*1020*/  S2UR UR5, SR_CgaCtaId ;  /* 0x00000000000579c3 */ /* 0x000e620000008800 */
[----:B------:R-:W-:Y:S01]  /*1030*/  UMOV UR4, 0x400 ;  /* 0x0000040000047882 */ /* 0x000fe20000000000 */
[----:B------:R-:W-:Y:S01]  /*1040*/  UMOV UR11, 0x20 ;  /* 0x00000020000b7882 */ /* 0x000fe20000000000 */
[----:B------:R-:W-:Y:S01]  /*1050*/  UMOV UR24, 0x100 ;  /* 0x0000010000187882 */ /* 0x000fe20000000000 */
[----:B------:R-:W-:Y:S01]  /*1060*/  ELECT P1, URZ, PT ;  /* 0x00000000003f782f */ /* 0x000fe20003820000 */
        /* <DEDUP_REMOVED lines=10> */
[----:B------:R1:W1:Y:S01]  /*1110*/  SYNCS.EXCH.64 URZ, [UR6+0x384c8], UR4 ;  /* 0x0384c804063f75b2 */ /* 0x0002620008000100 */
[----:B------:R1:W1:Y:S01]  /*1120*/  SYNCS.EXCH.64 URZ, [UR6+0x384e8], UR24 ;  /* 0x0384e818063f75b2 */ /* 0x0002620008000100 */
[----:B------:R1:W1:Y:S01]  /*1130*/  SYNCS.EXCH.64 URZ, [UR6+0x384d0], UR4 ;  /* 0x0384d004063f75b2 */ /* 0x0002620008000100 */
[----:B------:R1:W1:Y:S01]  /*1140*/  SYNCS.EXCH.64 URZ, [UR6+0x384f0], UR24 ;  /* 0x0384f018063f75b2 */ /* 0x0002620008000100 */
[----:B------:R1:W1:Y:S01]  /*1150*/  SYNCS.EXCH.64 URZ, [UR6+0x384d8], UR4 ;  /* 0x0384d804063f75b2 */ /* 0x0002620008000100 */
[----:B------:R1:W1:Y:S01]  /*1160*/  SYNCS.EXCH.64 URZ, [UR6+0x384f8], UR24 ;  /* 0x0384f818063f75b2 */ /* 0x0002620008000100 */
[----:B------:R-:W-:Y:S01]  /*1170*/  NOP ;  /* 0x0000000000007918 */ /* 0x000fe20000000000 */
.L_x_4:
[----:B------:R-:W-:Y:S01]  /*1180*/  SHF.R.S32.HI R14, RZ, 0x1f, R19 ;  /* 0x0000001fff0e7819 */ /* 0x000fe20000011413 */
[----:B------:R-:W4:Y:S01]  /*1190*/  SHFL.IDX PT, R15, R13, RZ, 0x1f ;  /* 0x00001fff0d0f7589 */ /* 0x000f2200000e0000 */
[----:B------:R-:W-:Y:S01]  /*11a0*/  ELECT P1, URZ, PT ;  /* 0x00000000003f782f */ /* 0x000fe20003820000 */
[----:B------:R-:W2:Y:S01]  /*11b0*/  LDC R18, c[0x0][0x144] ;  /* 0x00005100ff127b82 */ /* 0x000ea20000000800 */
[----:B------:R-:W-:Y:S01]  /*11c0*/  LEA.HI R3, R14, R19, RZ, 0x7 ;  /* 0x000000130e037211 */ /* 0x000fe200078f38ff */
[----:B------:R-:W3:Y:S01]  /*11d0*/  F2I.U32.TRUNC.NTZ R17, R17 ;  /* 0x0000001100117305 */ /* 0x000ee2000020f000 */
[----:B-1----:R-:W-:Y:S01]  /*11e0*/  UMOV UR4, 0x20 ;  /* 0x0000002000047882 */ /* 0x002fe20000000000 */
[----:B------:R-:W-:Y:S01]  /*11f0*/  NOP ;  /* 0x0000000000007918 */ /* 0x000fe20000000000 */
[----:B------:R-:W-:Y:S01]  /*1200*/  LOP3.LUT R12, R3, 0xffffff80, RZ, 0xc0, !PT ;  /* 0xffffff80030c7812 */ /* 0x000fe200078ec0ff */
[----:B------:R-:W-:Y:S01]  /*1210*/  ULDC UR41, c[0x0][0xc] ;  /* 0x0000030000297ab9 */ /* 0x000fe20000000800 */
[----:B------:R-:W-:-:S03]  /*1220*/  MOV R23, 0x1 ;  /* 0x0000000100177802 */ /* 0x000fc60000000f00 */
[----:B------:R-:W-:-:S05]  /*1230*/  IMAD.IADD R12, R19, 0x1, -R12 ;  /* 0x00000001130c7824 */ /* 0x000fca00078e0a0c */
[----:B------:R-:W-:-:S04]  /*1240*/  SHF.R.S32.HI R3, RZ, 0x1f, R12 ;  /* 0x0000001fff037819 */ /* 0x000fc8000001140c */
[----:B------:R-:W-:Y:S02]  /*1250*/  LEA.HI R3, R3, R12, RZ, 0x3 ;  /* 0x0000000c03037211 */ /* 0x000fe400078f18ff */
[----:B----4-:R-:W-:Y:S02]  /*1260*/  ISETP.NE.OR P1, PT, R15, RZ, !P1 ;  /* 0x000000ff0f00720c */ /* 0x010fe40004f25670 */
[--C-:B------:R-:W-:Y:S02]  /*1270*/  SHF.R.S32.HI R15, RZ, 0x3, R3.reuse ;  /* 0x00000003ff0f7819 */ /* 0x100fe40000011403 */
[----:B------:R-:W-:Y:S02]  /*1280*/  SHF.R.S32.HI R16, RZ, 0x1f, R3 ;  /* 0x0000001fff107819 */ /* 0x000fe40000011403 */
[----:B------:R-:W-:Y:S02]  /*1290*/  SHF.R.S32.HI R3, RZ, 0x1f, R2 ;  /* 0x0000001fff037819 */ /* 0x000fe40000011402 */
[----:B------:R-:W-:-:S02]  /*12a0*/  LEA.HI R16, R16, R15, RZ, 0x2 ;  /* 0x0000000f10107211 */ /* 0x000fc400078f10ff */
[----:B------:R-:W-:Y:S02]  /*12b0*/  LEA.HI R3, R3, R2, RZ, 0x2 ;  /* 0x0000000203037211 */ /* 0x000fe400078f10ff */
[----:B------:R-:W-:Y:S01]  /*12c0*/  LOP3.LUT R16, R16, 0xfffffffc, RZ, 0xc0, !PT ;  /* 0xfffffffc10107812 */ /* 0x000fe200078ec0ff */
[----:B------:R-:W-:Y:S01]  /*12d0*/  VOTEU.ALL UP5, P1 ;  /* 0x00000000003f7886 */ /* 0x000fe200008a0000 */
[----:B------:R-:W-:Y:S01]  /*12e0*/  LOP3.LUT R3, R3, 0x3ffffffc, RZ, 0xc0, !PT ;  /* 0x3ffffffc03037812 */ /* 0x000fe200078ec0ff */
[----:B------:R-:W-:Y:S02]  /*12f0*/  VOTEU.ALL UP6, P1 ;  /* 0x00000000003f7886 */ /* 0x000fe400008c0000 */
[----:B------:R-:W-:Y:S01]  /*1300*/  IMAD.IADD R16, R15, 0x1, -R16 ;  /* 0x000000010f107824 */ /* 0x000fe200078e0a10 */
[----:B------:R-:W1:Y:S01]  /*1310*/  @!UP5 S2UR UR11, SR_CgaCtaId ;  /* 0x00000000000bd9c3 */ /* 0x000e620000008800 */
[----:B------:R-:W-:Y:S01]  /*1320*/  IMAD.IADD R3, R2, 0x1, -R3 ;  /* 0x0000000102037824 */ /* 0x000fe200078e0a03 */
[----:B------:R-:W-:Y:S01]  /*1330*/  @!UP5 UMOV UR6, 0x400 ;  /* 0x000004000006d882 */ /* 0x000fe20000000000 */
[----:B---3--:R-:W-:Y:S01]  /*1340*/  IMAD.MOV R15, RZ, RZ, -R17 ;  /* 0x000000ffff0f7224 */ /* 0x008fe200078e0a11 */
[----:B------:R-:W-:-:S04]  /*1350*/  @!UP5 UIADD3 UR4, -UR4, 0x100000, URZ ;  /* 0x001000000404d890 */ /* 0x000fc8000fffe13f */
[----:B------:R-:W-:Y:S02]  /*1360*/  @!UP5 USHF.L.U32 UR5, UR4, 0xb, URZ ;  /* 0x0000000b0405d899 */ /* 0x000fe4000800063f */
[----:B------:R-:W-:Y:S01]  /*1370*/  @!UP5 USHF.L.U32 UR4, UR4, 0x1, URZ ;  /* 0x000000010404d899 */ /* 0x000fe2000800063f */
[----:B------:R-:W-:Y:S02]  /*1380*/  IMAD R3, R3, 0x4, R16 ;  /* 0x0000000403037824 */ /* 0x000fe400078e0210 */
[----:B--2---:R-:W-:Y:S02]  /*1390*/  IMAD R15, R18, R15, UR40 ;  /* 0x00000028120f7e24 */ /* 0x004fe4000f8e020f */
[C---:B------:R-:W-:Y:S01]  /*13a0*/  IMAD.SHL.U32 R22, R3.reuse, 0x4, RZ ;  /* 0x0000000403167824 */ /* 0x040fe200078e00ff */
[----:B------:R-:W-:-:S04]  /*13b0*/  LEA.HI R2, R3, R3, RZ, 0x1 ;  /* 0x0000000303027211 */ /* 0x000fc800078f08ff */
[----:B------:R-:W-:Y:S02]  /*13c0*/  LOP3.LUT R2, R2, 0xfffffffe, RZ, 0xc0, !PT ;  /* 0xfffffffe02027812 */ /* 0x000fe400078ec0ff */
[----:B------:R-:W-:-:S03]  /*13d0*/  LOP3.LUT R22, R3, 0xc, R22, 0x78, !PT ;  /* 0x0000000c03167812 */ /* 0x000fc600078e7816 */
[----:B------:R-:W-:-:S05]  /*13e0*/  IMAD.IADD R2, R3, 0x1, -R2 ;  /* 0x0000000103027824 */ /* 0x000fca00078e0a02 */
[----:B------:R-:W-:Y:S01]  /*13f0*/  ISETP.NE.AND P2, PT, R2, R15, PT ;  /* 0x0000000f0200720c */ /* 0x000fe20003f45270 */
[----:B-1----:R-:W-:Y:S01]  /*1400*/  @!UP5 ULEA UR6, UR11, UR6, 0x18 ;  /* 0x000000060b06d291 */ /* 0x002fe2000f8ec03f */
[----:B------:R-:W1:Y:S01]  /*1410*/  LDC R15, c[0x0][0x140] ;  /* 0x00005000ff0f7b82 */ /* 0x000e620000000800 */
[----:B------:R-:W-:Y:S01]  /*1420*/  VOTEU.ALL UP5, P1 ;  /* 0x00000000003f7886 */ /* 0x000fe200008a0000 */
[----:B------:R-:W-:-:S04]  /*1430*/  LOP3.LUT P1, RZ, R12, 0x7, RZ, 0xc0, !PT ;  /* 0x000000070cff7812 */ /* 0x000fc8000782c0ff */
[----:B------:R-:W-:-:S05]  /*1440*/  ISETP.LT.U32.AND P1, PT, R22, 0x2, !P1 ;  /* 0x000000021600780c */ /* 0x000fca0004f21070 */
[----:B------:R-:W-:Y:S01]  /*1450*/  @P2 LEA.HI R2, R22, R22, RZ, 0x1 ;  /* 0x0000001616022211 */ /* 0x000fe200078f08ff */
[----:B------:R-:W2:Y:S02]  /*1460*/  FENCE.VIEW.ASYNC.S ;  /* 0x00000000000073c6 */ /* 0x000ea40000000000 */
[----:B--2---:R-:W2:Y:S01]  /*1470*/  @!UP5 SYNCS.EXCH.64 URZ, [UR6+0x38500], UR4 ;  /* 0x03850004063fd5b2 */ /* 0x004ea20008000100 */
[----:B------:R-:W-:-:S04]  /*1480*/  @P2 SHF.R.S32.HI R2, RZ, 0x1, R2 ;  /* 0x00000001ff022819 */ /* 0x000fc80000011402 */
[----:B------:R-:W-:Y:S02]  /*1490*/  @P2 ISETP.NE.AND P3, PT, R2, R21, PT ;  /* 0x000000150200220c */ /* 0x000fe40003f65270 */
[----:B------:R-:W-:Y:S02]  /*14a0*/  SEL R2, RZ, 0x1, !P1 ;  /* 0x00000001ff027807 */ /* 0x000fe40004800000 */
[----:B------:R-:W-:Y:S02]  /*14b0*/  @P2 SEL R23, RZ, 0x1, P3 ;  /* 0x00000001ff172807 */ /* 0x000fe40001800000 */
[----:B-1----:R-:W-:Y:S02]  /*14c0*/  ISETP.EQ.U32.AND P4, PT, R15, 0x1, PT ;  /* 0x000000010f00780c */ /* 0x002fe40003f82070 */
[----:B------:R-:W-:Y:S01]  /*14d0*/  LOP3.LUT R23, R23, R2, RZ, 0xc0, !PT ;  /* 0x0000000217177212 */ /* 0x000fe200078ec0ff */
[----:B------:R1:W3:Y:S01]  /*14e0*/  @!UP6 SYNCS.EXCH.64 URZ, [UR6+0x38508], UR4 ;  /* 0x03850804063fe5b2 */ /* 0x0002e20008000100 */
[----:B------:R-:W-:Y:S01]  /*14f0*/  NOP ;  /* 0x0000000000007918 */ /* 0x000fe20000000000 */
[----:B-1----:R-:W-:-:S08]  /*1500*/  ULDC.U8 UR4, c[0x0][0x900] ;  /* 0x0002400000047ab9 */ /* 0x002fd00000000000 */
[----:B--2---:R-:W-:Y:S05]  /*1510*/  @!P4 BRA `(.L_x_5) ;  /* 0x000000000008c947 */ /* 0x004fea0003800000 */
[----:B---3--:R-:W-:Y:S01]  /*1520*/  UCGABAR_ARV ;  /* 0x00000000000079c7 */ /* 0x008fe20008000000 */
[----:B------:R-:W-:Y:S05]  /*1530*/  BRA `(.L_x_6) ;  /* 0x0000000000047947 */ /* 0x000fea0003800000 */
.L_x_5:
[----:B---3--:R-:W-:Y:S01]  /*1540*/  NOP ;  /* 0x0000000000007918 */ /* 0x008fe20000000000 */
.L_x_6:
[----:B------:R-:W-:Y:S05]  /*1550*/  @!P4 BRA `(.L_x_7) ;  /* 0x00000000000cc947 */ /* 0x000fea0003800000 */
[----:B------:R-:W-:Y:S01]  /*1560*/  UCGABAR_WAIT ;  /* 0x0000000000007dc7 */ /* 0x000fe20008000000 */
[----:B------:R-:W-:Y:S01]  /*1570*/  CCTL.IVALL ;  /* 0x00000000ff00798f */ /* 0x000fe20002000000 */
[----:B------:R-:W-:Y:S05]  /*1580*/  BRA `(.L_x_8) ;  /* 0x0000000000047947 */ /* 0x000fea0003800000 */
.L_x_7:
[----:B------:R-:W-:Y:S06]  /*1590*/  BAR.SYNC.DEFER_BLOCKING 0x0 ;  /* 0x0000000000007b1d */ /* 0x000fec0000010000 */
.L_x_8:
[----:B------:R-:W1:Y:S01]  /*15a0*/  LDC.64 R16, c[0x0][0x8f8] ;  /* 0x00023e00ff107b82 */ /* 0x000e620000000a00 */
[----:B------:R-:W-:Y:S01]  /*15b0*/  IMAD.U32 R2, RZ, RZ, UR9 ;  /* 0x00000009ff027e24 */ /* 0x000fe2000f8e00ff */
[----:B------:R-:W-:Y:S01]  /*15c0*/  ISETP.NE.AND P2, PT, RZ, UR4, PT ;  /* 0x00000004ff007c0c */ /* 0x000fe2000bf45270 */
[----:B------:R-:W-:Y:S01]  /*15d0*/  UMOV UR6, URZ ;  /* 0x0000003f00067c82 */ /* 0x000fe20008000000 */
[----:B------:R-:W-:Y:S01]  /*15e0*/  UMOV UR5, URZ ;  /* 0x0000003f00057c82 */ /* 0x000fe20008000000 */
[----:B------:R-:W-:Y:S01]  /*15f0*/  UMOV UR4, URZ ;  /* 0x0000003f00047c82 */ /* 0x000fe20008000000 */
[----:B------:R-:W-:Y:S01]  /*1600*/  UMOV UR11, URZ ;  /* 0x0000003f000b7c82 */ /* 0x000fe20008000000 */
[----:B------:R-:W-:Y:S01]  /*1610*/  P2R R21, PR, RZ, 0x4 ;  /* 0x00000004ff157803 */ /* 0x000fe20000000000 */
[----:B------:R-:W-:Y:S01]  /*1620*/  IMAD.MOV.U32 R18, RZ, RZ, -0x1 ;  /* 0xffffffffff127424 */ /* 0x000fe200078e00ff */
[----:B-1----:R-:W-:Y:S01]  /*1630*/  ISETP.LE.U32.AND P1, PT, R16, UR10, PT ;  /* 0x0000000a10007c0c */ /* 0x002fe2000bf23070 */
[----:B------:R-:W-:-:S03]  /*1640*/  IMAD.MOV.U32 R16, RZ, RZ, -0x1 ;  /* 0xffffffffff107424 */ /* 0x000fc600078e00ff */
[----:B------:R-:W-:Y:S01]  /*1650*/  ISETP.GE.U32.AND.EX P1, PT, R2, R17, PT, P1 ;  /* 0x000000110200720c */ /* 0x000fe20003f26110 */
[----:B------:R-:W-:-:S12]  /*1660*/  IMAD.MOV.U32 R17, RZ, RZ, -0x1 ;  /* 0xffffffffff117424 */ /* 0x000fd800078e00ff */
[----:B------:R-:W-:Y:S05]  /*1670*/  @P2 BRA P1, `(.L_x_9) ;  /* 0x0000001400fc2947 */ /* 0x000fea0000800000 */
[----:B------:R-:W-:Y:S01]  /*1680*/  IMAD.U32 R3, RZ, RZ, UR9 ;  /* 0x00000009ff037e24 */ /* 0x000fe2000f8e00ff */
[----:B------:R-:W-:Y:S01]  /*1690*/  ISETP.LE.U32.AND P1, PT, R6, UR10, PT ;  /* 0x0000000a06007c0c */ /* 0x000fe2000bf23070 */
[----:B------:R-:W-:Y:S01]  /*16a0*/  UMOV UR5, URZ ;  /* 0x0000003f00057c82 */ /* 0x000fe20008000000 */
[----:B------:R-:W-:Y:S01]  /*16b0*/  UMOV UR4, URZ ;  /* 0x0000003f00047c82 */ /* 0x000fe20008000000 */
[----:B------:R-:W-:Y:S01]  /*16c0*/  UMOV UR11, URZ ;  /* 0x0000003f000b7c82 */ /* 0x000fe20008000000 */
[----:B------:R-:W-:Y:S01]  /*16d0*/  ISETP.GE.U32.AND.EX P1, PT, R3, R7, PT, P1 ;  /* 0x000000070300720c */ /* 0x000fe20003f26110 */
[----:B------:R-:W-:-:S12]  /*16e0*/  UMOV UR6, URZ ;  /* 0x0000003f00067c82 */ /* 0x000fd80008000000 */
[----:B------:R-:W-:Y:S05]  /*16f0*/  @!P1 BRA `(.L_x_10) ;  /* 0x0000001000c89947 */ /* 0x000fea0003800000 */
[----:B------:R-:W-:Y:S02]  /*1700*/  VIADD R7, R9, 0x20 ;  /* 0x0000002009077836 */ /* 0x000fe40000000000 */
[----:B------:R-:W-:Y:S02]  /*1710*/  IMAD.MOV.U32 R3, RZ, RZ, R9 ;  /* 0x000000ffff037224 */ /* 0x000fe400078e0009 */
[----:B-----5:R-:W-:Y:S01]  /*1720*/  IMAD.MOV.U32 R12, RZ, RZ, R8 ;  /* 0x000000ffff0c7224 */ /* 0x020fe200078e0008 */
[----:B------:R-:W-:-:S13]  /*1730*/  ISETP.GE.AND P1, PT, R7, R0, PT ;  /* 0x000000000700720c */ /* 0x000fda0003f26270 */
[----:B------:R-:W1:Y:S01]  /*1740*/  @!P1 LDC.64 R24, c[0x0][0x918] ;  /* 0x00024600ff189b82 */ /* 0x000e620000000a00 */
[----:B------:R-:W-:Y:S01]  /*1750*/  @!P1 VIADD R15, R3, 0x20 ;  /* 0x00000020030f9836 */ /* 0x000fe20000000000 */
[----:B------:R-:W-:Y:S02]  /*1760*/  UIADD3 UR16, UP5, UR16, -0x1, URZ ;  /* 0xffffffff10107890 */ /* 0x000fe4000ffbe03f */
[----:B------:R-:W-:Y:S01]  /*1770*/  UIADD3 UR14, UP6, UR14, -0x1, URZ ;  /* 0xffffffff0e0e7890 */ /* 0x000fe2000ffde03f */
[----:B------:R-:W-:Y:S01]  /*1780*/  BSSY B0, `(.L_x_11) ;  /* 0x0000051000007945 */ /* 0x000fe20003800000 */
[----:B------:R-:W-:Y:S01]  /*1790*/  UIADD3.X UR17, UR17, -0x1, URZ, UP5, !UPT ;  /* 0xffffffff11117890 */ /* 0x000fe2000affe43f */
[----:B-1----:R-:W-:-:S04]  /*17a0*/  @!P1 IMAD.WIDE R24, R15, 0xc, R24 ;  /* 0x0000000c0f189825 */ /* 0x002fc800078e0218 */
[----:B------:R-:W-:Y:S01]  /*17b0*/  IMAD.MOV.U32 R15, RZ, RZ, R10 ;  /* 0x000000ffff0f7224 */ /* 0x000fe200078e000a */
[----:B------:R1:W5:Y:S04]  /*17c0*/  @!P1 LDG.E R8, desc[UR58][R24.64] ;  /* 0x0000003a18089981 */ /* 0x000368000c1e1900 */
[----:B------:R1:W5:Y:S01]  /*17d0*/  @!P1 LDG.E R10, desc[UR58][R24.64+0x4] ;  /* 0x0000043a180a9981 */ /* 0x000362000c1e1900 */
[----:B------:R-:W-:Y:S01]  /*17e0*/  ISETP.GE.AND P1, PT, R3, R0, PT ;  /* 0x000000000300720c */ /* 0x000fe20003f26270 */
[----:B------:R-:W-:Y:S01]  /*17f0*/  UIADD3.X UR15, UR15, -0x1, URZ, UP6, !UPT ;  /* 0xffffffff0f0f7890 */ /* 0x000fe2000b7fe43f */
[----:B------:R-:W-:Y:S01]  /*1800*/  IMAD.MOV.U32 R6, RZ, RZ, RZ ;  /* 0x000000ffff067224 */ /* 0x000fe200078e00ff */
[----:B------:R-:W-:Y:S01]  /*1810*/  UIADD3 UR4, UR8, -0x1, URZ ;  /* 0xffffffff08047890 */ /* 0x000fe2000fffe03f */
[----:B------:R-:W-:Y:S01]  /*1820*/  IMAD.MOV.U32 R2, RZ, RZ, RZ ;  /* 0x000000ffff027224 */ /* 0x000fe200078e00ff */
[----:B------:R-:W-:Y:S01]  /*1830*/  UIADD3 UR5, UR7, -0x1, URZ ;  /* 0xffffffff07057890 */ /* 0x000fe2000fffe03f */
[----:B------:R-:W-:Y:S01]  /*1840*/  IMAD.MOV.U32 R28, RZ, RZ, 0x7fffffff ;  /* 0x7fffffffff1c7424 */ /* 0x000fe200078e00ff */
[----:B------:R-:W-:-:S06]  /*1850*/  MOV R29, RZ ;  /* 0x000000ff001d7202 */ /* 0x000fcc0000000f00 */
[----:B-1----:R-:W-:Y:S05]  /*1860*/  @P1 BRA `(.L_x_12) ;  /* 0x0000000400081947 */ /* 0x002fea0003800000 */
[----:B------:R-:W-:Y:S02]  /*1870*/  PLOP3.LUT P3, PT, PT, PT, UP0, 0x80, 0x0 ;  /* 0x000000000000781c */ /* 0x000fe40003f6f008 */
[C---:B------:R-:W-:Y:S02]  /*1880*/  IADD3 R17, P2, R15.reuse, UR16, RZ ;  /* 0x000000100f117c10 */ /* 0x040fe4000ff5e0ff */
[C---:B------:R-:W-:Y:S02]  /*1890*/  IADD3 R28, P1, R12.reuse, UR14, RZ ;  /* 0x0000000e0c1c7c10 */ /* 0x040fe4000ff3e0ff */
[----:B------:R-:W-:Y:S02]  /*18a0*/  LEA.HI.X.SX32 R18, R15, UR17, 0x1, P2 ;  /* 0x000000110f127c11 */ /* 0x000fe400090f0eff */
[----:B------:R-:W-:-:S05]  /*18b0*/  LEA.HI.X.SX32 R29, R12, UR15, 0x1, P1 ;  /* 0x0000000f0c1d7c11 */ /* 0x000fca00088f0eff */
[----:B------:R-:W-:Y:S05]  /*18c0*/  @!P3 BRA `(.L_x_13) ;  /* 0x000000000030b947 */ /* 0x000fea0003800000 */
[----:B------:R-:W-:Y:S02]  /*18d0*/  ULDC UR6, c[0x0][0x8dc] ;  /* 0x0002370000067ab9 */ /* 0x000fe40000000800 */
[----:B------:R-:W-:-:S05]  /*18e0*/  IADD3 R15, P1, R28, UR6, RZ ;  /* 0x000000061c0f7c10 */ /* 0x000fca000ff3e0ff */
[----:B------:R-:W-:-:S04]  /*18f0*/  IMAD.X R29, RZ, RZ, R29, P1 ;  /* 0x000000ffff1d7224 */ /* 0x000fc800008e061d */
[----:B------:R-:W-:-:S04]  /*1900*/  IMAD.WIDE.U32 R4, R29, UR20, RZ ;  /* 0x000000141d047c25 */ /* 0x000fc8000f8e00ff */
[----:B------:R-:W-:-:S04]  /*1910*/  IMAD.WIDE.U32 R24, P1, R15, UR21, R4 ;  /* 0x000000150f187c25 */ /* 0x000fc8000f820004 */
[----:B------:R-:W-:-:S04]  /*1920*/  IMAD.WIDE.U32 R4, R15, UR20, RZ ;  /* 0x000000140f047c25 */ /* 0x000fc8000f8e00ff */
[----:B------:R-:W-:Y:S01]  /*1930*/  IMAD.X R27, RZ, RZ, RZ, P1 ;  /* 0x000000ffff1b7224 */ /* 0x000fe200008e06ff */
[----:B------:R-:W-:Y:S01]  /*1940*/  IADD3 RZ, P1, R5, R24, RZ ;  /* 0x0000001805ff7210 */ /* 0x000fe20007f3e0ff */
[----:B------:R-:W-:-:S04]  /*1950*/  IMAD.MOV.U32 R26, RZ, RZ, R25 ;  /* 0x000000ffff1a7224 */ /* 0x000fc800078e0019 */
[----:B------:R-:W-:-:S04]  /*1960*/  IMAD.WIDE.U32.X R4, R29, UR21, R26, P1 ;  /* 0x000000151d047c25 */ /* 0x000fc800088e041a */
[----:B------:R-:W-:Y:S02]  /*1970*/  IMAD.MOV.U32 R28, RZ, RZ, R4 ;  /* 0x000000ffff1c7224 */ /* 0x000fe400078e0004 */
[----:B------:R-:W-:-:S07]  /*1980*/  IMAD.MOV.U32 R29, RZ, RZ, R5 ;  /* 0x000000ffff1d7224 */ /* 0x000fce00078e0005 */
.L_x_13:
        /* <DEDUP_REMOVED lines=13> */
.L_x_14:
[----:B------:R-:W-:Y:S02]  /*1a60*/  SHF.R.U64 R5, R28, UR26, R29 ;  /* 0x0000001a1c057c19 */ /* 0x000fe4000800121d */
[----:B------:R-:W-:-:S03]  /*1a70*/  SHF.R.U64 R4, R17, UR30, R18 ;  /* 0x0000001e11047c19 */ /* 0x000fc60008001212 */
[----:B------:R-:W-:Y:S02]  /*1a80*/  VIADD R17, R5, UR4 ;  /* 0x0000000405117c36 */ /* 0x000fe40008000000 */
[----:B------:R-:W-:-:S03]  /*1a90*/  VIADD R18, R4, UR5 ;  /* 0x0000000504127c36 */ /* 0x000fc60008000000 */
[----:B------:R-:W-:Y:S02]  /*1aa0*/  IABS R15, R17 ;  /* 0x00000011000f7213 */ /* 0x000fe40000000000 */
[----:B------:R-:W-:-:S03]  /*1ab0*/  IABS R12, R18 ;  /* 0x00000012000c7213 */ /* 0x000fc60000000000 */
[----:B------:R-:W-:-:S04]  /*1ac0*/  IMAD.HI.U32 R4, R15, UR13, RZ ;  /* 0x0000000d0f047c27 */ /* 0x000fc8000f8e00ff */
[----:B------:R-:W-:-:S04]  /*1ad0*/  IMAD.HI.U32 R5, R12, UR19, RZ ;  /* 0x000000130c057c27 */ /* 0x000fc8000f8e00ff */
[----:B------:R-:W-:Y:S02]  /*1ae0*/  IMAD R4, R4, UR29, R15 ;  /* 0x0000001d04047c24 */ /* 0x000fe4000f8e020f */
[----:B------:R-:W-:Y:S02]  /*1af0*/  IMAD R5, R5, UR31, R12 ;  /* 0x0000001f05057c24 */ /* 0x000fe4000f8e020c */
[----:B------:R-:W-:Y:S01]  /*1b00*/  IMAD.U32 R15, RZ, RZ, UR32 ;  /* 0x00000020ff0f7e24 */ /* 0x000fe2000f8e00ff */
[----:B------:R-:W-:Y:S01]  /*1b10*/  ISETP.LT.U32.AND P1, PT, R4, UR28, PT ;  /* 0x0000001c04007c0c */ /* 0x000fe2000bf21070 */
[----:B------:R-:W-:Y:S01]  /*1b20*/  IMAD.U32 R12, RZ, RZ, UR33 ;  /* 0x00000021ff0c7e24 */ /* 0x000fe2000f8e00ff */
[----:B------:R-:W-:-:S11]  /*1b30*/  ISETP.LT.U32.AND P2, PT, R5, UR27, PT ;  /* 0x0000001b05007c0c */ /* 0x000fd6000bf41070 */
[----:B------:R-:W-:Y:S01]  /*1b40*/  @!P1 VIADD R4, R4, -UR28 ;  /* 0x8000001c04049c36 */ /* 0x000fe20008000000 */
[----:B------:R-:W-:Y:S02]  /*1b50*/  ISETP.GE.AND P1, PT, R18, RZ, PT ;  /* 0x000000ff1200720c */ /* 0x000fe40003f26270 */
[----:B------:R-:W-:Y:S02]  /*1b60*/  @!P2 IADD3 R5, R5, -UR27, RZ ;  /* 0x8000001b0505ac10 */ /* 0x000fe4000fffe0ff */
[----:B------:R-:W-:Y:S02]  /*1b70*/  ISETP.LT.U32.AND P3, PT, R4, UR28, PT ;  /* 0x0000001c04007c0c */ /* 0x000fe4000bf61070 */
[----:B------:R-:W-:Y:S02]  /*1b80*/  ISETP.LT.U32.AND P4, PT, R5, UR27, PT ;  /* 0x0000001b05007c0c */ /* 0x000fe4000bf81070 */
[----:B------:R-:W-:-:S09]  /*1b90*/  ISETP.GE.AND P2, PT, R17, RZ, PT ;  /* 0x000000ff1100720c */ /* 0x000fd20003f46270 */
[----:B------:R-:W-:Y:S01]  /*1ba0*/  @!P3 VIADD R4, R4, -UR28 ;  /* 0x8000001c0404bc36 */ /* 0x000fe20008000000 */
[----:B------:R-:W-:Y:S01]  /*1bb0*/  PLOP3.LUT P3, PT, PT, PT, UP4, 0x80, 0x0 ;  /* 0x000000000000781c */ /* 0x000fe20003f6f048 */
[----:B------:R-:W-:Y:S01]  /*1bc0*/  @!P4 VIADD R5, R5, -UR27 ;  /* 0x8000001b0505cc36 */ /* 0x000fe20008000000 */
[----:B------:R-:W-:Y:S01]  /*1bd0*/  PLOP3.LUT P4, PT, PT, PT, UP2, 0x80, 0x0 ;  /* 0x000000000000781c */ /* 0x000fe20003f8f028 */
[----:B------:R-:W-:Y:S02]  /*1be0*/  @!P2 IMAD.MOV R4, RZ, RZ, -R4 ;  /* 0x000000ffff04a224 */ /* 0x000fe400078e0a04 */
[----:B------:R-:W-:Y:S01]  /*1bf0*/  @!P1 IMAD.MOV R5, RZ, RZ, -R5 ;  /* 0x000000ffff059224 */ /* 0x000fe200078e0a05 */
[----:B------:R-:W-:Y:S02]  /*1c00*/  PLOP3.LUT P1, PT, PT, PT, UP3, 0x80, 0x0 ;  /* 0x000000000000781c */ /* 0x000fe40003f2f038 */
[----:B------:R-:W-:Y:S02]  /*1c10*/  SEL R4, R15, R4, !P3 ;  /* 0x000000040f047207 */ /* 0x000fe40005800000 */
[----:B------:R-:W-:-:S03]  /*1c20*/  SEL R5, R12, R5, !P4 ;  /* 0x000000050c057207 */ /* 0x000fc60006000000 */
[----:B------:R-:W-:Y:S02]  /*1c30*/  IMAD.IADD R28, R17, 0x1, -R4 ;  /* 0x00000001111c7824 */ /* 0x000fe400078e0a04 */
[----:B------:R-:W-:-:S05]  /*1c40*/  IMAD.IADD R5, R18, 0x1, -R5 ;  /* 0x0000000112057824 */ /* 0x000fca00078e0a05 */
[----:B------:R-:W-:Y:S01]  /*1c50*/  SEL R4, R5, R28, !P1 ;  /* 0x0000001c05047207 */ /* 0x000fe20004800000 */
[----:B------:R-:W-:-:S03]  /*1c60*/  IMAD R28, R28, R5, RZ ;  /* 0x000000051c1c7224 */ /* 0x000fc600078e02ff */
[----:B------:R-:W-:Y:S02]  /*1c70*/  SHF.R.S32.HI R5, RZ, 0x1f, R4 ;  /* 0x0000001fff057819 */ /* 0x000fe40000011404 */
[----:B------:R-:W-:-:S07]  /*1c80*/  SHF.R.S32.HI R29, RZ, 0x1f, R28 ;  /* 0x0000001fff1d7819 */ /* 0x000fce000001141c */
.L_x_12:
[----:B------:R-:W-:Y:S05]  /*1c90*/  BSYNC B0 ;  /* 0x0000000000007941 */ /* 0x000fea0003800000 */
.L_x_11:
[----:B------:R-:W1:Y:S01]  /*1ca0*/  SHFL.UP PT, R15, R28, 0x1, RZ ;  /* 0x042000001c0f7989 */ /* 0x000e6200000e00ff */
[C---:B------:R-:W-:Y:S02]  /*1cb0*/  ISETP.NE.AND P2, PT, R9.reuse, RZ, PT ;  /* 0x000000ff0900720c */ /* 0x040fe40003f45270 */
[C---:B------:R-:W-:Y:S01]  /*1cc0*/  ISETP.GE.U32.AND P3, PT, R9.reuse, 0x2, PT ;  /* 0x000000020900780c */ /* 0x040fe20003f66070 */
[----:B------:R-:W2:Y:S01]  /*1cd0*/  SHFL.UP PT, R12, R29, 0x1, RZ ;  /* 0x042000001d0c7989 */ /* 0x000ea200000e00ff */
[C---:B------:R-:W-:Y:S02]  /*1ce0*/  ISETP.GE.U32.AND P4, PT, R9.reuse, 0x4, PT ;  /* 0x000000040900780c */ /* 0x040fe40003f86070 */
[C---:B------:R-:W-:Y:S02]  /*1cf0*/  ISETP.GE.U32.AND P5, PT, R9.reuse, 0x8, PT ;  /* 0x000000080900780c */ /* 0x040fe40003fa6070 */
[----:B------:R-:W-:Y:S02]  /*1d00*/  ISETP.GE.U32.AND P6, PT, R9, 0x10, PT ;  /* 0x000000100900780c */ /* 0x000fe40003fc6070 */
[----:B-1----:R-:W-:-:S02]  /*1d10*/  SEL R15, R15, RZ, P2 ;  /* 0x000000ff0f0f7207 */ /* 0x002fc40001000000 */
[----:B--2---:R-:W-:Y:S02]  /*1d20*/  SEL R12, R12, RZ, P2 ;  /* 0x000000ff0c0c7207 */ /* 0x004fe40001000000 */
[----:B------:R-:W-:-:S05]  /*1d30*/  IADD3 R24, P1, R15, R28, RZ ;  /* 0x0000001c0f187210 */ /* 0x000fca0007f3e0ff */
[----:B------:R-:W-:Y:S01]  /*1d40*/  IMAD.X R17, R12, 0x1, R29, P1 ;  /* 0x000000010c117824 */ /* 0x000fe200008e061d */
[----:B------:R-:W1:Y:S04]  /*1d50*/  SHFL.UP PT, R15, R24, 0x2, RZ ;  /* 0x04400000180f7989 */ /* 0x000e6800000e00ff */
[----:B------:R-:W2:Y:S01]  /*1d60*/  SHFL.UP PT, R12, R17, 0x2, RZ ;  /* 0x04400000110c7989 */ /* 0x000ea200000e00ff */
[----:B-1----:R-:W-:-:S04]  /*1d70*/  SEL R15, R15, RZ, P3 ;  /* 0x000000ff0f0f7207 */ /* 0x002fc80001800000 */
[----:B------:R-:W-:Y:S02]  /*1d80*/  IADD3 R18, P1, R15, R24, RZ ;  /* 0x000000180f127210 */ /* 0x000fe40007f3e0ff */
[----:B--2---:R-:W-:-:S03]  /*1d90*/  SEL R12, R12, RZ, P3 ;  /* 0x000000ff0c0c7207 */ /* 0x004fc60001800000 */
[----:B------:R-:W1:Y:S02]  /*1da0*/  SHFL.UP PT, R15, R18, 0x4, RZ ;  /* 0x04800000120f7989 */ /* 0x000e6400000e00ff */
[----:B------:R-:W-:-:S05]  /*1db0*/  IMAD.X R25, R12, 0x1, R17, P1 ;  /* 0x000000010c197824 */ /* 0x000fca00008e0611 */
        /* <DEDUP_REMOVED lines=15> */
[----:B--2---:R-:W-:-:S05]  /*1eb0*/  SEL R12, R12, RZ, P6 ;  /* 0x000000ff0c0c7207 */ /* 0x004fca0003000000 */
[----:B------:R-:W-:Y:S01]  /*1ec0*/  IMAD.X R17, R12, 0x1, R25, P1 ;  /* 0x000000010c117824 */ /* 0x000fe200008e0619 */
[----:B------:R-:W-:-:S04]  /*1ed0*/  ISETP.GT.U32.AND P1, PT, R15, UR10, PT ;  /* 0x0000000a0f007c0c */ /* 0x000fc8000bf24070 */
[----:B------:R-:W-:-:S13]  /*1ee0*/  ISETP.GT.U32.AND.EX P1, PT, R17, UR9, PT, P1 ;  /* 0x0000000911007c0c */ /* 0x000fda000bf24110 */
[----:B------:R-:W-:-:S04]  /*1ef0*/  VOTE.ANY R12, PT, P1 ;  /* 0x00000000000c7806 */ /* 0x000fc800008e0100 */
[----:B------:R-:W-:-:S13]  /*1f00*/  ISETP.NE.AND P1, PT, R12, RZ, PT ;  /* 0x000000ff0c00720c */ /* 0x000fda0003f25270 */
[----:B------:R-:W-:Y:S05]  /*1f10*/  @P1 BRA `(.L_x_15) ;  /* 0x00000008006c1947 */ /* 0x000fea0003800000 */
[----:B------:R-:W1:Y:S01]  /*1f20*/  LDC R0, c[0x0][0x910] ;  /* 0x00024400ff007b82 */ /* 0x000e620000000800 */
[----:B------:R-:W-:Y:S01]  /*1f30*/  MOV R26, R15 ;  /* 0x0000000f001a7202 */ /* 0x000fe20000000f00 */
[----:B------:R-:W-:Y:S01]  /*1f40*/  IMAD.MOV.U32 R27, RZ, RZ, R17 ;  /* 0x000000ffff1b7224 */ /* 0x000fe200078e0011 */
[----:B------:R-:W-:Y:S01]  /*1f50*/  ULDC UR13, c[0x0][0x8f4] ;  /* 0x00023d00000d7ab9 */ /* 0x000fe20000000800 */
[----:B------:R-:W-:Y:S01]  /*1f60*/  ULDC UR6, c[0x0][0x8dc] ;  /* 0x0002370000067ab9 */ /* 0x000fe20000000800 */
[----:B------:R-:W-:Y:S01]  /*1f70*/  ULDC UR19, c[0x0][0x8d8] ;  /* 0x0002360000137ab9 */ /* 0x000fe20000000800 */
[----:B------:R-:W-:Y:S01]  /*1f80*/  ULDC UR24, c[0x0][0x8f0] ;  /* 0x00023c0000187ab9 */ /* 0x000fe20000000800 */
[----:B------:R-:W-:Y:S01]  /*1f90*/  ULDC.64 UR20, c[0x0][0x8d0] ;  /* 0x0002340000147ab9 */ /* 0x000fe20000000a00 */
[----:B------:R-:W-:-:S05]  /*1fa0*/  ULDC.64 UR22, c[0x0][0x8e8] ;  /* 0x00023a0000167ab9 */ /* 0x000fca0000000a00 */
.L_x_20:
[----:B------:R-:W-:Y:S02]  /*1fb0*/  IMAD.MOV.U32 R3, RZ, RZ, R7 ;  /* 0x000000ffff037224 */ /* 0x000fe400078e0007 */
[----:B------:R-:W-:Y:S02]  /*1fc0*/  VIADD R7, R7, 0x20 ;  /* 0x0000002007077836 */ /* 0x000fe40000000000 */
[----:B-----5:R-:W-:-:S03]  /*1fd0*/  IMAD.MOV.U32 R12, RZ, RZ, R8 ;  /* 0x000000ffff0c7224 */ /* 0x020fc600078e0008 */
[----:B-1----:R-:W-:-:S13]  /*1fe0*/  ISETP.GE.AND P1, PT, R7, R0, PT ;  /* 0x000000000700720c */ /* 0x002fda0003f26270 */
[----:B------:R-:W1:Y:S01]  /*1ff0*/  @!P1 LDC.64 R24, c[0x0][0x918] ;  /* 0x00024600ff189b82 */ /* 0x000e620000000a00 */
[----:B------:R-:W-:Y:S01]  /*2000*/  @!P1 VIADD R15, R3, 0x20 ;  /* 0x00000020030f9836 */ /* 0x000fe20000000000 */
[----:B------:R2:W3:Y:S01]  /*2010*/  SHFL.IDX PT, R2, R27, 0x1f, 0x1f ;  /* 0x03e01f001b027f89 */ /* 0x0004e200000e0000 */
[----:B------:R-:W-:Y:S03]  /*2020*/  BSSY B0, `(.L_x_16) ;  /* 0x0000065000007945 */ /* 0x000fe60003800000 */
[----:B------:R2:W4:Y:S01]  /*2030*/  SHFL.IDX PT, R6, R26, 0x1f, 0x1f ;  /* 0x03e01f001a067f89 */ /* 0x00052200000e0000 */
[----:B-1----:R-:W-:-:S04]  /*2040*/  @!P1 IMAD.WIDE R24, R15, 0xc, R24 ;  /* 0x0000000c0f189825 */ /* 0x002fc800078e0218 */
[----:B------:R-:W-:Y:S01]  /*2050*/  IMAD.MOV.U32 R15, RZ, RZ, R10 ;  /* 0x000000ffff0f7224 */ /* 0x000fe200078e000a */
[----:B------:R2:W5:Y:S04]  /*2060*/  @!P1 LDG.E R8, desc[UR58][R24.64] ;  /* 0x0000003a18089981 */ /* 0x000568000c1e1900 */
[----:B------:R2:W5:Y:S01]  /*2070*/  @!P1 LDG.E R10, desc[UR58][R24.64+0x4] ;  /* 0x0000043a180a9981 */ /* 0x000562000c1e1900 */
[----:B------:R-:W-:Y:S01]  /*2080*/  ISETP.GE.AND P1, PT, R3, R0, PT ;  /* 0x000000000300720c */ /* 0x000fe20003f26270 */
[----:B------:R-:W-:Y:S02]  /*2090*/  IMAD.MOV.U32 R28, RZ, RZ, 0x7fffffff ;  /* 0x7fffffffff1c7424 */ /* 0x000fe400078e00ff */
[----:B------:R-:W-:-:S10]  /*20a0*/  IMAD.MOV.U32 R29, RZ, RZ, RZ ;  /* 0x000000ffff1d7224 */ /* 0x000fd400078e00ff */
[----:B--234-:R-:W-:Y:S05]  /*20b0*/  @P1 BRA `(.L_x_17) ;  /* 0x00000004006c1947 */ /* 0x01cfea0003800000 */
[----:B------:R-:W-:Y:S02]  /*20c0*/  IABS R31, R20 ;  /* 0x00000014001f7213 */ /* 0x000fe40000000000 */
[C---:B------:R-:W-:Y:S02]  /*20d0*/  IADD3 R17, P1, R12.reuse, UR14, RZ ;  /* 0x0000000e0c117c10 */ /* 0x040fe4000ff3e0ff */
[----:B------:R-:W1:Y:S02]  /*20e0*/  I2F.RP R4, R31 ;  /* 0x0000001f00047306 */ /* 0x000e640000209400 */
[----:B------:R-:W-:Y:S02]  /*20f0*/  LEA.HI.X.SX32 R18, R12, UR15, 0x1, P1 ;  /* 0x0000000f0c127c11 */ /* 0x000fe400088f0eff */
[----:B------:R-:W-:-:S04]  /*2100*/  IADD3 R12, P1, R15, UR16, RZ ;  /* 0x000000100f0c7c10 */ /* 0x000fc8000ff3e0ff */
[----:B------:R-:W-:Y:S02]  /*2110*/  LEA.HI.X.SX32 R15, R15, UR17, 0x1, P1 ;  /* 0x000000110f0f7c11 */ /* 0x000fe400088f0eff */
[----:B------:R-:W-:Y:S01]  /*2120*/  PLOP3.LUT P1, PT, PT, PT, UP0, 0x80, 0x0 ;  /* 0x000000000000781c */ /* 0x000fe20003f2f008 */
[----:B-1----:R-:W1:Y:S02]  /*2130*/  MUFU.RCP R4, R4 ;  /* 0x0000000400047308 */ /* 0x002e640000001000 */
[----:B-1----:R-:W-:-:S06]  /*2140*/  VIADD R5, R4, 0xffffffe ;  /* 0x0ffffffe04057836 */ /* 0x002fcc0000000000 */
[----:B------:R-:W1:Y:S02]  /*2150*/  F2I.FTZ.U32.TRUNC.NTZ R33, R5 ;  /* 0x0000000500217305 */ /* 0x000e64000021f000 */
[----:B-1----:R-:W-:Y:S02]  /*2160*/  IMAD.MOV R28, RZ, RZ, -R33 ;  /* 0x000000ffff1c7224 */ /* 0x002fe400078e0a21 */
[----:B------:R-:W-:Y:S05]  /*2170*/  @!P1 BRA `(.L_x_18) ;  /* 0x00000000002c9947 */ /* 0x000fea0003800000 */
        /* <DEDUP_REMOVED lines=9> */
[----:B------:R-:W-:Y:S01]  /*2210*/  IMAD.MOV.U32 R18, RZ, RZ, R5 ;  /* 0x000000ffff127224 */ /* 0x000fe200078e0005 */
[----:B------:R-:W-:-:S07]  /*2220*/  MOV R17, R4 ;  /* 0x0000000400117202 */ /* 0x000fce0000000f00 */
.L_x_18:
        /* <DEDUP_REMOVED lines=12> */
.L_x_19:
[----:B------:R-:W-:Y:S01]  /*22f0*/  SHF.R.U64 R12, R12, UR24, R15 ;  /* 0x000000180c0c7c19 */ /* 0x000fe2000800120f */
[----:B------:R-:W-:Y:S01]  /*2300*/  IMAD.MOV.U32 R4, RZ, RZ, R28 ;  /* 0x000000ffff047224 */ /* 0x000fe200078e001c */
[----:B------:R-:W-:Y:S02]  /*2310*/  IABS R5, R20 ;  /* 0x0000001400057213 */ /* 0x000fe40000000000 */
[----:B------:R-:W-:Y:S01]  /*2320*/  SHF.R.U64 R17, R17, UR19, R18 ;  /* 0x0000001311117c19 */ /* 0x000fe20008001212 */
[----:B------:R-:W-:Y:S01]  /*2330*/  VIADD R15, R12, UR5 ;  /* 0x000000050c0f7c36 */ /* 0x000fe20008000000 */
[----:B------:R-:W-:Y:S01]  /*2340*/  IABS R28, R11 ;  /* 0x0000000b001c7213 */ /* 0x000fe20000000000 */
[----:B------:R-:W-:Y:S02]  /*2350*/  IMAD R12, R4, R31, RZ ;  /* 0x0000001f040c7224 */ /* 0x000fe400078e02ff */
[----:B------:R-:W-:Y:S01]  /*2360*/  IMAD.MOV R25, RZ, RZ, -R5 ;  /* 0x000000ffff197224 */ /* 0x000fe200078e0a05 */
[----:B------:R-:W-:Y:S01]  /*2370*/  IABS R24, R15 ;  /* 0x0000000f00187213 */ /* 0x000fe20000000000 */
[----:B------:R-:W-:-:S02]  /*2380*/  IMAD.MOV.U32 R4, RZ, RZ, RZ ;  /* 0x000000ffff047224 */ /* 0x000fc400078e00ff */
[----:B------:R-:W-:Y:S02]  /*2390*/  IMAD.MOV.U32 R5, RZ, RZ, R33 ;  /* 0x000000ffff057224 */ /* 0x000fe400078e0021 */
[----:B------:R-:W-:Y:S02]  /*23a0*/  VIADD R18, R17, UR4 ;  /* 0x0000000411127c36 */ /* 0x000fe40008000000 */
[----:B------:R-:W-:-:S04]  /*23b0*/  IMAD.HI.U32 R4, R33, R12, R4 ;  /* 0x0000000c21047227 */ /* 0x000fc800078e0004 */
[----:B------:R-:W-:Y:S01]  /*23c0*/  IMAD.MOV.U32 R5, RZ, RZ, R24 ;  /* 0x000000ffff057224 */ /* 0x000fe200078e0018 */
[----:B------:R-:W-:Y:S01]  /*23d0*/  IABS R24, R11 ;  /* 0x0000000b00187213 */ /* 0x000fe20000000000 */
[----:B------:R-:W-:Y:S02]  /*23e0*/  IMAD.MOV.U32 R12, RZ, RZ, R25 ;  /* 0x000000ffff0c7224 */ /* 0x000fe400078e0019 */
[----:B------:R-:W-:Y:S01]  /*23f0*/  IMAD.HI.U32 R4, R4, R5, RZ ;  /* 0x0000000504047227 */ /* 0x000fe200078e00ff */
[----:B------:R-:W1:Y:S03]  /*2400*/  I2F.RP R25, R24 ;  /* 0x0000001800197306 */ /* 0x000e660000209400 */
[----:B------:R-:W-:-:S05]  /*2410*/  IMAD R12, R4, R12, R5 ;  /* 0x0000000c040c7224 */ /* 0x000fca00078e0205 */
[----:B------:R-:W-:Y:S01]  /*2420*/  ISETP.GT.U32.AND P1, PT, R31, R12, PT ;  /* 0x0000000c1f00720c */ /* 0x000fe20003f24070 */
[----:B-1----:R-:W1:-:S12]  /*2430*/  MUFU.RCP R25, R25 ;  /* 0x0000001900197308 */ /* 0x002e580000001000 */
[----:B------:R-:W-:Y:S01]  /*2440*/  @!P1 IADD3 R12, R12, -R31, RZ ;  /* 0x8000001f0c0c9210 */ /* 0x000fe20007ffe0ff */
[----:B-1----:R-:W-:-:S04]  /*2450*/  VIADD R4, R25, 0xffffffe ;  /* 0x0ffffffe19047836 */ /* 0x002fc80000000000 */
[----:B------:R1:W2:Y:S02]  /*2460*/  F2I.FTZ.U32.TRUNC.NTZ R5, R4 ;  /* 0x0000000400057305 */ /* 0x0002a4000021f000 */
[----:B-1----:R-:W-:Y:S02]  /*2470*/  IMAD.MOV.U32 R4, RZ, RZ, RZ ;  /* 0x000000ffff047224 */ /* 0x002fe400078e00ff */
[----:B--2---:R-:W-:-:S04]  /*2480*/  IMAD.MOV R27, RZ, RZ, -R5 ;  /* 0x000000ffff1b7224 */ /* 0x004fc800078e0a05 */
[----:B------:R-:W-:Y:S01]  /*2490*/  IMAD R17, R27, R24, RZ ;  /* 0x000000181b117224 */ /* 0x000fe200078e02ff */
[----:B------:R-:W-:-:S03]  /*24a0*/  IABS R27, R18 ;  /* 0x00000012001b7213 */ /* 0x000fc60000000000 */
[----:B------:R-:W-:-:S04]  /*24b0*/  IMAD.HI.U32 R26, R5, R17, R4 ;  /* 0x00000011051a7227 */ /* 0x000fc800078e0004 */
[----:B------:R-:W-:Y:S02]  /*24c0*/  IMAD.MOV.U32 R5, RZ, RZ, R27 ;  /* 0x000000ffff057224 */ /* 0x000fe400078e001b */
[----:B------:R-:W-:Y:S02]  /*24d0*/  IMAD.MOV R17, RZ, RZ, -R28 ;  /* 0x000000ffff117224 */ /* 0x000fe400078e0a1c */
[----:B------:R-:W-:-:S04]  /*24e0*/  IMAD.HI.U32 R4, R26, R5, RZ ;  /* 0x000000051a047227 */ /* 0x000fc800078e00ff */
[----:B------:R-:W-:-:S05]  /*24f0*/  IMAD R5, R4, R17, R5 ;  /* 0x0000001104057224 */ /* 0x000fca00078e0205 */
[----:B------:R-:W-:-:S13]  /*2500*/  ISETP.GT.U32.AND P1, PT, R24, R5, PT ;  /* 0x000000051800720c */ /* 0x000fda0003f24070 */
[----:B------:R-:W-:Y:S01]  /*2510*/  @!P1 IMAD.IADD R5, R5, 0x1, -R24 ;  /* 0x0000000105059824 */ /* 0x000fe200078e0a18 */
[----:B------:R-:W-:-:S13]  /*2520*/  ISETP.GT.U32.AND P1, PT, R31, R12, PT ;  /* 0x0000000c1f00720c */ /* 0x000fda0003f24070 */
[----:B------:R-:W-:Y:S01]  /*2530*/  @!P1 IMAD.IADD R12, R12, 0x1, -R31 ;  /* 0x000000010c0c9824 */ /* 0x000fe200078e0a1f */
[----:B------:R-:W-:-:S03]  /*2540*/  ISETP.GT.U32.AND P1, PT, R24, R5, PT ;  /* 0x000000051800720c */ /* 0x000fc60003f24070 */
[----:B------:R-:W-:-:S10]  /*2550*/  IMAD.MOV.U32 R4, RZ, RZ, R12 ;  /* 0x000000ffff047224 */ /* 0x000fd400078e000c */
[----:B------:R-:W-:Y:S01]  /*2560*/  @!P1 IMAD.IADD R5, R5, 0x1, -R24 ;  /* 0x0000000105059824 */ /* 0x000fe200078e0a18 */
[----:B------:R-:W-:-:S13]  /*2570*/  ISETP.GE.AND P1, PT, R15, RZ, PT ;  /* 0x000000ff0f00720c */ /* 0x000fda0003f26270 */
[----:B------:R-:W-:Y:S01]  /*2580*/  @!P1 IMAD.MOV R4, RZ, RZ, -R4 ;  /* 0x000000ffff049224 */ /* 0x000fe200078e0a04 */
[----:B------:R-:W-:-:S13]  /*2590*/  ISETP.GE.AND P1, PT, R18, RZ, PT ;  /* 0x000000ff1200720c */ /* 0x000fda0003f26270 */
[----:B------:R-:W-:Y:S01]  /*25a0*/  @!P1 IMAD.MOV R5, RZ, RZ, -R5 ;  /* 0x000000ffff059224 */ /* 0x000fe200078e0a05 */
[----:B------:R-:W-:-:S13]  /*25b0*/  ISETP.NE.AND P1, PT, RZ, UR7, PT ;  /* 0x00000007ff007c0c */ /* 0x000fda000bf25270 */
[----:B------:R-:W-:Y:S02]  /*25c0*/  @!P1 LOP3.LUT R4, RZ, UR7, RZ, 0x33, !PT ;  /* 0x00000007ff049c12 */ /* 0x000fe4000f8e33ff */
[----:B------:R-:W-:-:S03]  /*25d0*/  ISETP.NE.AND P1, PT, RZ, UR8, PT ;  /* 0x00000008ff007c0c */ /* 0x000fc6000bf25270 */
[----:B------:R-:W-:-:S10]  /*25e0*/  IMAD.IADD R4, R15, 0x1, -R4 ;  /* 0x000000010f047824 */ /* 0x000fd400078e0a04 */
[----:B------:R-:W-:Y:S02]  /*25f0*/  @!P1 LOP3.LUT R5, RZ, UR8, RZ, 0x33, !PT ;  /* 0x00000008ff059c12 */ /* 0x000fe4000f8e33ff */
[----:B------:R-:W-:Y:S02]  /*2600*/  PLOP3.LUT P1, PT, PT, PT, UP3, 0x80, 0x0 ;  /* 0x000000000000781c */ /* 0x000fe40003f2f038 */
[----:B------:R-:W-:-:S04]  /*2610*/  IADD3 R5, -R5, R18, RZ ;  /* 0x0000001205057210 */ /* 0x000fc80007ffe1ff */
[CC--:B------:R-:W-:Y:S01]  /*2620*/  SEL R15, R4.reuse, R5.reuse, !P1 ;  /* 0x00000005040f7207 */ /* 0x0c0fe20004800000 */
[----:B------:R-:W-:-:S03]  /*2630*/  IMAD R28, R4, R5, RZ ;  /* 0x00000005041c7224 */ /* 0x000fc600078e02ff */
[--C-:B------:R-:W-:Y:S01]  /*2640*/  SHF.R.S32.HI R5, RZ, 0x1f, R15.reuse ;  /* 0x0000001fff057819 */ /* 0x100fe2000001140f */
[----:B------:R-:W-:Y:S01]  /*2650*/  IMAD.MOV.U32 R4, RZ, RZ, R15 ;  /* 0x000000ffff047224 */ /* 0x000fe200078e000f */
[----:B------:R-:W-:-:S07]  /*2660*/  SHF.R.S32.HI R29, RZ, 0x1f, R28 ;  /* 0x0000001fff1d7819 */ /* 0x000fce000001141c */
.L_x_17:
[----:B------:R-:W-:Y:S05]  /*2670*/  BSYNC B0 ;  /* 0x0000000000007941 */ /* 0x000fea0003800000 */
.L_x_16:
[----:B------:R-:W1:Y:S04]  /*2680*/  SHFL.UP PT, R15, R28, 0x1, RZ ;  /* 0x042000001c0f7989 */ /* 0x000e6800000e00ff */
[----:B------:R-:W2:Y:S01]  /*2690*/  SHFL.UP PT, R12, R29, 0x1, RZ ;  /* 0x042000001d0c7989 */ /* 0x000ea200000e00ff */
[----:B-1----:R-:W-:Y:S02]  /*26a0*/  SEL R15, R15, RZ, P2 ;  /* 0x000000ff0f0f7207 */ /* 0x002fe40001000000 */
[----:B--2---:R-:W-:Y:S02]  /*26b0*/  SEL R12, R12, RZ, P2 ;  /* 0x000000ff0c0c7207 */ /* 0x004fe40001000000 */
[----:B------:R-:W-:-:S05]  /*26c0*/  IADD3 R18, P1, R15, R28, RZ ;  /* 0x0000001c0f127210 */ /* 0x000fca0007f3e0ff */
[----:B------:R-:W-:Y:S01]  /*26d0*/  IMAD.X R25, R12, 0x1, R29, P1 ;  /* 0x000000010c197824 */ /* 0x000fe200008e061d */
        /* <DEDUP_REMOVED lines=24> */
[----:B------:R-:W-:-:S05]  /*2860*/  IADD3 R26, P1, R15, R6, RZ ;  /* 0x000000060f1a7210 */ /* 0x000fca0007f3e0ff */
[----:B------:R-:W-:Y:S01]  /*2870*/  IMAD.X R27, R17, 0x1, R2, P1 ;  /* 0x00000001111b7824 */ /* 0x000fe200008e0602 */
[----:B------:R-:W-:-:S04]  /*2880*/  ISETP.GT.U32.AND P1, PT, R26, UR10, PT ;  /* 0x0000000a1a007c0c */ /* 0x000fc8000bf24070 */
[----:B------:R-:W-:-:S13]  /*2890*/  ISETP.GT.U32.AND.EX P1, PT, R27, UR9, PT, P1 ;  /* 0x000000091b007c0c */ /* 0x000fda000bf24110 */
[----:B------:R-:W-:-:S04]  /*28a0*/  VOTE.ANY R12, PT, P1 ;  /* 0x00000000000c7806 */ /* 0x000fc800008e0100 */
[----:B------:R-:W-:-:S13]  /*28b0*/  ISETP.NE.AND P1, PT, R12, RZ, PT ;  /* 0x000000ff0c00720c */ /* 0x000fda0003f25270 */
[----:B------:R-:W-:Y:S05]  /*28c0*/  @!P1 BRA `(.L_x_20) ;  /* 0xfffffff400b89947 */ /* 0x000fea000383ffff */
.L_x_15:
[----:B------:R-:W1:Y:S08]  /*28d0*/  BREV R12, R12 ;  /* 0x0000000c000c7301 */ /* 0x000e700000000000 */
[----:B-1----:R-:W1:Y:S02]  /*28e0*/  FLO.U32.SH R7, R12 ;  /* 0x0000000c00077300 */ /* 0x002e6400000e0400 */
[----:B-1----:R-:W1:Y:S02]  /*28f0*/  SHFL.IDX PT, R3, R3, R7, 0x1f ;  /* 0x00001f0703037589 */ /* 0x002e6400000e0000 */
[----:B-1----:R-:W-:-:S13]  /*2900*/  R2UR UR6, R3 ;  /* 0x00000000030672ca */ /* 0x002fda00000e0000 */
[----:B------:R-:W-:-:S05]  /*2910*/  VIADD R27, R9, UR6 ;  /* 0x00000006091b7c36 */ /* 0x000fca0008000000 */
[----:B------:R-:W-:-:S13]  /*2920*/  ISETP.GE.AND P1, PT, R27, R0, PT ;  /* 0x000000001b00720c */ /* 0x000fda0003f26270 */
[----:B------:R-:W1:Y:S02]  /*2930*/  @!P1 LDC.64 R24, c[0x0][0x918] ;  /* 0x00024600ff189b82 */ /* 0x000e640000000a00 */
[----:B-1----:R-:W-:-:S05]  /*2940*/  @!P1 IMAD.WIDE R24, R27, 0xc, R24 ;  /* 0x0000000c1b189825 */ /* 0x002fca00078e0218 */
[----:B-----5:R1:W5:Y:S04]  /*2950*/  @!P1 LDG.E R8, desc[UR58][R24.64] ;  /* 0x0000003a18089981 */ /* 0x020368000c1e1900 */
[----:B------:R1:W5:Y:S01]  /*2960*/  @!P1 LDG.E R10, desc[UR58][R24.64+0x4] ;  /* 0x0000043a180a9981 */ /* 0x000362000c1e1900 */
[----:B------:R-:W-:-:S03]  /*2970*/  IADD3 R18, P1, P2, R15, R6, -R28 ;  /* 0x000000060f127210 */ /* 0x000fc60007a3e81c */
[----:B------:R-:W-:Y:S01]  /*2980*/  SHFL.IDX PT, R6, R28, R7, 0x1f ;  /* 0x00001f071c067589 */ /* 0x000fe200000e0000 */
[----:B------:R-:W-:-:S03]  /*2990*/  IADD3.X R26, R17, R2, ~R29, P1, P2 ;  /* 0x00000002111a7210 */ /* 0x000fc60000fe4c1d */
[----:B------:R-:W2:Y:S04]  /*29a0*/  SHFL.IDX PT, R18, R18, R7, 0x1f ;  /* 0x00001f0712127589 */ /* 0x000ea800000e0000 */
[----:B------:R-:W3:Y:S04]  /*29b0*/  SHFL.IDX PT, R26, R26, R7, 0x1f ;  /* 0x00001f071a1a7589 */ /* 0x000ee800000e0000 */
[----:B------:R-:W4:Y:S04]  /*29c0*/  SHFL.IDX PT, R2, R29, R7, 0x1f ;  /* 0x00001f071d027589 */ /* 0x000f2800000e0000 */
[----:B------:R-:W1:Y:S04]  /*29d0*/  SHFL.IDX PT, R5, R5, R7, 0x1f ;  /* 0x00001f0705057589 */ /* 0x000e6800000e0000 */
[----:B------:R4:W1:Y:S01]  /*29e0*/  SHFL.IDX PT, R4, R4, R7, 0x1f ;  /* 0x00001f0704047589 */ /* 0x00086200000e0000 */
[----:B--2---:R-:W-:-:S02]  /*29f0*/  R2UR UR5, R18 ;  /* 0x00000000120572ca */ /* 0x004fc400000e0000 */
[----:B---3--:R-:W-:Y:S01]  /*2a00*/  R2UR UR4, R26 ;  /* 0x000000001a0472ca */ /* 0x008fe200000e0000 */
[----:B----4-:R-:W-:-:S14]  /*2a10*/  IMAD.MOV.U32 R7, RZ, RZ, R2 ;  /* 0x000000ffff077224 */ /* 0x010fdc00078e0002 */
.L_x_10:
[----:B------:R-:W-:Y:S01]  /*2a20*/  ISETP.LE.AND P1, PT, R0, UR6, PT ;  /* 0x0000000600007c0c */ /* 0x000fe2000bf23270 */
[----:B------:R-:W-:Y:S02]  /*2a30*/  IMAD.MOV.U32 R17, RZ, RZ, -0x1 ;  /* 0xffffffffff117424 */ /* 0x000fe400078e00ff */
[----:B------:R-:W-:-:S10]  /*2a40*/  IMAD.MOV.U32 R18, RZ, RZ, -0x1 ;  /* 0xffffffffff127424 */ /* 0x000fd400078e00ff */
[----:B------:R-:W-:Y:S05]  /*2a50*/  @P1 BRA `(.L_x_9) ;  /* 0x0000000400041947 */ /* 0x000fea0003800000 */
[----:B------:R-:W-:Y:S01]  /*2a60*/  UIADD3 UR15, UP2, -UR5, UR10, URZ ;  /* 0x0000000a050f7290 */ /* 0x000fe2000ff5e13f */
[----:B------:R-:W2:Y:S01]  /*2a70*/  S2UR UR19, SR_CTAID.Y ;  /* 0x00000000001379c3 */ /* 0x000ea20000002600 */
[----:B------:R-:W-:Y:S01]  /*2a80*/  ULDC UR17, c[0x0][0x8c0] ;  /* 0x0002300000117ab9 */ /* 0x000fe20000000800 */
[----:B------:R-:W-:Y:S01]  /*2a90*/  ULDC UR21, c[0x0][0x8b0] ;  /* 0x00022c0000157ab9 */ /* 0x000fe20000000800 */
[----:B------:R-:W-:Y:S01]  /*2aa0*/  UIADD3.X UR11, ~UR4, UR9, URZ, UP2, !UPT ;  /* 0x00000009040b7290 */ /* 0x000fe200097fe53f */
[--C-:B-1----:R-:W-:Y:S01]  /*2ab0*/  SHF.R.U32.HI R25, RZ, UR21, R5.reuse ;  /* 0x00000015ff197c19 */ /* 0x102fe20008011605 */
[----:B------:R-:W-:Y:S01]  /*2ac0*/  ULDC UR20, c[0x0][0x904] ;  /* 0x0002410000147ab9 */ /* 0x000fe20000000800 */
[----:B------:R-:W-:Y:S01]  /*2ad0*/  ULDC UR13, c[0x0][0x8a8] ;  /* 0x00022a00000d7ab9 */ /* 0x000fe20000000800 */
[----:B------:R-:W-:Y:S01]  /*2ae0*/  USHF.R.U32.HI UR16, URZ, UR17, UR11 ;  /* 0x000000113f107299 */ /* 0x000fe2000801160b */
[----:B------:R-:W-:Y:S01]  /*2af0*/  SHF.R.U64 R24, R4, UR21, R5 ;  /* 0x0000001504187c19 */ /* 0x000fe20008001205 */
[----:B------:R-:W-:-:S02]  /*2b00*/  USHF.R.U64 UR15, UR15, UR17, UR11 ;  /* 0x000000110f0f7299 */ /* 0x000fc4000800120b */
[----:B------:R-:W-:Y:S02]  /*2b10*/  USHF.R.U32.HI UR14, URZ, UR21, UR16 ;  /* 0x000000153f0e7299 */ /* 0x000fe40008011610 */
[----:B------:R-:W-:Y:S02]  /*2b20*/  UIADD3 UR13, UR13, -0x1, URZ ;  /* 0xffffffff0d0d7890 */ /* 0x000fe4000fffe03f */
[----:B------:R-:W-:Y:S02]  /*2b30*/  USHF.R.U32.HI UR22, URZ, UR20, UR14 ;  /* 0x000000143f167299 */ /* 0x000fe4000801160e */
[----:B------:R-:W-:Y:S02]  /*2b40*/  USHF.R.U64 UR16, UR15, UR21, UR16 ;  /* 0x000000150f107299 */ /* 0x000fe40008001210 */
[----:B------:R-:W-:Y:S02]  /*2b50*/  ULOP3.LUT UR15, UR15, UR13, URZ, 0xc0, !UPT ;  /* 0x0000000d0f0f7292 */ /* 0x000fe4000f8ec03f */
[----:B------:R-:W-:Y:S01]  /*2b60*/  LOP3.LUT R0, R25, UR22, RZ, 0xfc, !PT ;  /* 0x0000001619007c12 */ /* 0x000fe2000f8efcff */
[----:B------:R-:W-:-:S02]  /*2b70*/  USHF.R.U64 UR14, UR16, UR20, UR14 ;  /* 0x00000014100e7299 */ /* 0x000fc4000800120e */
[----:B--2---:R-:W-:Y:S01]  /*2b80*/  USEL UR11, UR40, UR19, !UP3 ;  /* 0x00000013280b7287 */ /* 0x004fe2000d800000 */
[----:B------:R-:W-:-:S13]  /*2b90*/  ISETP.NE.U32.AND P1, PT, R0, RZ, PT ;  /* 0x000000ff0000720c */ /* 0x000fda0003f25070 */
[----:B------:R-:W-:Y:S05]  /*2ba0*/  @!P1 BRA `(.L_x_21) ;  /* 0x0000000000149947 */ /* 0x000fea0003800000 */
[----:B------:R-:W-:-:S07]  /*2bb0*/  MOV R12, 0x2bd0 ;  /* 0x00002bd0000c7802 */ /* 0x000fce0000000f00 */
[----:B-----5:R-:W-:Y:S05]  /*2bc0*/  CALL.REL.NOINC `($__internal_0_$__cuda_sm20_div_u64) ;  /* 0x000000c800947944 */ /* 0x020fea0003c00000 */
[----:B------:R-:W-:-:S04]  /*2bd0*/  IMAD.MOV R12, RZ, RZ, -R0 ;  /* 0x000000ffff0c7224 */ /* 0x000fc800078e0a00 */
[----:B------:R-:W-:Y:S01]  /*2be0*/  IMAD R12, R24, R12, UR14 ;  /* 0x0000000e180c7e24 */ /* 0x000fe2000f8e020c */
[----:B------:R-:W-:Y:S06]  /*2bf0*/  BRA `(.L_x_22) ;  /* 0x0000000000507947 */ /* 0x000fec0003800000 */
.L_x_21:
[----:B------:R-:W1:Y:S01]  /*2c00*/  I2F.U32.RP R0, R24 ;  /* 0x0000001800007306 */ /* 0x000e620000209000 */
[----:B------:R-:W-:-:S07]  /*2c10*/  ISETP.NE.U32.AND P3, PT, R24, RZ, PT ;  /* 0x000000ff1800720c */ /* 0x000fce0003f65070 */
[----:B-1----:R-:W1:Y:S02]  /*2c20*/  MUFU.RCP R0, R0 ;  /* 0x0000000000007308 */ /* 0x002e640000001000 */
[----:B-1----:R-:W-:-:S06]  /*2c30*/  VIADD R2, R0, 0xffffffe ;  /* 0x0ffffffe00027836 */ /* 0x002fcc0000000000 */
[----:B------:R1:W2:Y:S02]  /*2c40*/  F2I.FTZ.U32.TRUNC.NTZ R3, R2 ;  /* 0x0000000200037305 */ /* 0x0002a4000021f000 */
[----:B-1----:R-:W-:Y:S01]  /*2c50*/  IMAD.MOV.U32 R2, RZ, RZ, RZ ;  /* 0x000000ffff027224 */ /* 0x002fe200078e00ff */
[----:B--2---:R-:W-:-:S05]  /*2c60*/  IADD3 R15, RZ, -R3, RZ ;  /* 0x80000003ff0f7210 */ /* 0x004fca0007ffe0ff */
[----:B------:R-:W-:-:S04]  /*2c70*/  IMAD R15, R15, R24, RZ ;  /* 0x000000180f0f7224 */ /* 0x000fc800078e02ff */
[----:B------:R-:W-:-:S06]  /*2c80*/  IMAD.HI.U32 R3, R3, R15, R2 ;  /* 0x0000000f03037227 */ /* 0x000fcc00078e0002 */
[----:B------:R-:W-:-:S04]  /*2c90*/  IMAD.HI.U32 R0, R3, UR14, RZ ;  /* 0x0000000e03007c27 */ /* 0x000fc8000f8e00ff */
[----:B------:R-:W-:-:S04]  /*2ca0*/  IMAD.MOV R3, RZ, RZ, -R0 ;  /* 0x000000ffff037224 */ /* 0x000fc800078e0a00 */
[----:B------:R-:W-:-:S05]  /*2cb0*/  IMAD R3, R24, R3, UR14 ;  /* 0x0000000e18037e24 */ /* 0x000fca000f8e0203 */
[----:B------:R-:W-:-:S13]  /*2cc0*/  ISETP.GE.U32.AND P1, PT, R3, R24, PT ;  /* 0x000000180300720c */ /* 0x000fda0003f26070 */
[----:B------:R-:W-:Y:S02]  /*2cd0*/  @P1 IMAD.IADD R3, R3, 0x1, -R24 ;  /* 0x0000000103031824 */ /* 0x000fe400078e0a18 */
[----:B------:R-:W-:-:S03]  /*2ce0*/  @P1 VIADD R0, R0, 0x1 ;  /* 0x0000000100001836 */ /* 0x000fc60000000000 */
[----:B------:R-:W-:-:S13]  /*2cf0*/  ISETP.GE.U32.AND P2, PT, R3, R24, PT ;  /* 0x000000180300720c */ /* 0x000fda0003f46070 */
[----:B------:R-:W-:Y:S01]  /*2d00*/  @P2 VIADD R0, R0, 0x1 ;  /* 0x0000000100002836 */ /* 0x000fe20000000000 */
[----:B------:R-:W-:-:S05]  /*2d10*/  @!P3 LOP3.LUT R0, RZ, R24, RZ, 0x33, !PT ;  /* 0x00000018ff00b212 */ /* 0x000fca00078e33ff */
[----:B------:R-:W-:-:S04]  /*2d20*/  IMAD.MOV R12, RZ, RZ, -R0 ;  /* 0x000000ffff0c7224 */ /* 0x000fc800078e0a00 */
[----:B------:R-:W-:-:S07]  /*2d30*/  IMAD R12, R24, R12, UR14 ;  /* 0x0000000e180c7e24 */ /* 0x000fce000f8e020c */
.L_x_22:
[----:B------:R-:W1:Y:S01]  /*2d40*/  LDC R15, c[0x0][0x8a8] ;  /* 0x00022a00ff0f7b82 */ /* 0x000e620000000800 */
[----:B------:R-:W-:Y:S01]  /*2d50*/  ULDC UR14, c[0x0][0x904] ;  /* 0x00024100000e7ab9 */ /* 0x000fe20000000800 */
[----:B------:R-:W-:Y:S01]  /*2d60*/  UMOV UR13, 0xffffffff ;  /* 0xffffffff000d7882 */ /* 0x000fe20000000000 */
[----:B------:R-:W-:Y:S01]  /*2d70*/  PLOP3.LUT P1, PT, PT, PT, UP3, 0x80, 0x0 ;  /* 0x000000000000781c */ /* 0x000fe20003f2f038 */
[----:B------:R-:W-:-:S04]  /*2d80*/  USHF.L.U32 UR13, UR13, UR14, URZ ;  /* 0x0000000e0d0d7299 */ /* 0x000fc8000800063f */
[----:B------:R-:W2:Y:S02]  /*2d90*/  LDC R17, c[0x0][0x8b8] ;  /* 0x00022e00ff117b82 */ /* 0x000ea40000000800 */
[----:B------:R-:W-:Y:S01]  /*2da0*/  LOP3.LUT R2, RZ, UR13, RZ, 0x33, !PT ;  /* 0x0000000dff027c12 */ /* 0x000fe2000f8e33ff */
[----:B------:R-:W-:Y:S02]  /*2db0*/  UMOV UR13, 0x1 ;  /* 0x00000001000d7882 */ /* 0x000fe40000000000 */
[----:B------:R-:W-:Y:S01]  /*2dc0*/  USHF.L.U32 UR13, UR13, UR14, URZ ;  /* 0x0000000e0d0d7299 */ /* 0x000fe2000800063f */
[----:B------:R-:W-:Y:S02]  /*2dd0*/  LOP3.LUT R3, R2, UR16, RZ, 0xc0, !PT ;  /* 0x0000001002037c12 */ /* 0x000fe4000f8ec0ff */
[----:B------:R-:W-:Y:S02]  /*2de0*/  @P1 IMAD.U32 R18, RZ, RZ, UR6 ;  /* 0x00000006ff121e24 */ /* 0x000fe4000f8e00ff */
[----:B------:R-:W-:-:S02]  /*2df0*/  @!P1 IMAD.U32 R18, RZ, RZ, UR6 ;  /* 0x00000006ff129e24 */ /* 0x000fc4000f8e00ff */
[----:B------:R-:W-:Y:S02]  /*2e00*/  IMAD R0, R0, UR13, R3 ;  /* 0x0000000d00007c24 */ /* 0x000fe4000f8e0203 */
[----:B-1----:R-:W-:-:S04]  /*2e10*/  IMAD R12, R12, R15, UR15 ;  /* 0x0000000f0c0c7e24 */ /* 0x002fc8000f8e020f */
[----:B------:R-:W-:Y:S02]  /*2e20*/  @P1 IMAD.MOV.U32 R16, RZ, RZ, R12 ;  /* 0x000000ffff101224 */ /* 0x000fe400078e000c */
[----:B--2---:R-:W-:Y:S01]  /*2e30*/  IMAD R17, R0, R17, UR11 ;  /* 0x0000000b00117e24 */ /* 0x004fe2000f8e0211 */
[----:B------:R-:W-:-:S03]  /*2e40*/  UMOV UR11, 0x1 ;  /* 0x00000001000b7882 */ /* 0x000fc60000000000 */
[----:B------:R-:W-:Y:S02]  /*2e50*/  @!P1 IMAD.MOV.U32 R16, RZ, RZ, R17 ;  /* 0x000000ffff109224 */ /* 0x000fe400078e0011 */
[----:B------:R-:W-:-:S07]  /*2e60*/  @!P1 IMAD.MOV.U32 R17, RZ, RZ, R12 ;  /* 0x000000ffff119224 */ /* 0x000fce00078e000c */
.L_x_9:
[----:B------:R-:W-:-:S13]  /*2e70*/  ISETP.NE.AND P1, PT, RZ, UR11, PT ;  /* 0x0000000bff007c0c */ /* 0x000fda000bf25270 */
[----:B------:R-:W-:Y:S05]  /*2e80*/  @!P1 EXIT ;  /* 0x000000000000994d */ /* 0x000fea0003800000 */
[----:B-1----:R-:W1:Y:S02]  /*2e90*/  LDC.64 R24, c[0x0][0x290] ;  /* 0x0000a400ff187b82 */ /* 0x002e640000000a00 */
[----:B-1----:R-:W-:-:S05]  /*2ea0*/  IMAD.WIDE R24, R18, 0xc, R24 ;  /* 0x0000000c12187825 */ /* 0x002fca00078e0218 */
[----:B------:R1:W5:Y:S04]  /*2eb0*/  LDG.E R2, desc[UR58][R24.64] ;  /* 0x0000003a18027981 */ /* 0x000368000c1e1900 */
[----:B------:R1:W5:Y:S04]  /*2ec0*/  LDG.E R0, desc[UR58][R24.64+0x4] ;  /* 0x0000043a18007981 */ /* 0x000368000c1e1900 */
[----:B------:R1:W5:Y:S01]  /*2ed0*/  LDG.E R36, desc[UR58][R24.64+0x8] ;  /* 0x0000083a18247981 */ /* 0x000362000c1e1900 */
[----:B------:R-:W-:Y:S01]  /*2ee0*/  PLOP3.LUT P1, PT, PT, PT, UP1, 0x80, 0x0 ;  /* 0x000000000000781c */ /* 0x000fe20003f2f018 */
[----:B------:R-:W2:Y:S01]  /*2ef0*/  S2UR UR42, SR_CgaCtaId ;  /* 0x00000000002a79c3 */ /* 0x000ea20000008800 */
[----:B------:R-:W-:-:S11]  /*2f00*/  SHF.R.S32.HI R3, RZ, 0x1f, R18 ;  /* 0x0000001fff037819 */ /* 0x000fd60000011412 */
[----:B-1----:R-:W-:Y:S05]  /*2f10*/  @!P1 BRA `(.L_x_23) ;  /* 0x00000058002c9947 */ /* 0x002fea0003800000 */
[----:B------:R-:W-:-:S06]  /*2f20*/  UISETP.GT.U32.AND UP0, UPT, UR18, 0x1, UPT ;  /* 0x000000011200788c */ /* 0x000fcc000bf04070 */
[----:B------:R-:W-:-:S13]  /*2f30*/  PLOP3.LUT P0, PT, PT, PT, UP0, 0x80, 0x0 ;  /* 0x000000000000781c */ /* 0x000fda0003f0f008 */
[----:B--2---:R-:W-:Y:S05]  /*2f40*/  @P0 EXIT ;  /* 0x000000000000094d */ /* 0x004fea0003800000 */
.L_x_24:
[----:B------:R-:W-:-:S08]  /*2f50*/  NOP ;  /* 0x0000000000007918 */ /* 0x000fd00000000000 */
[----:B------:R-:W1:Y:S02]  /*2f60*/  USETMAXREG.TRY_ALLOC.CTAPOOL UP0, 0xe8 ;  /* 0x000000e8000079c8 */ /* 0x000e640008000600 */
[----:B-1----:R-:W-:-:S13]  /*2f70*/  PLOP3.LUT P0, PT, PT, PT, UP0, 0x80, 0x0 ;  /* 0x000000000000781c */ /* 0x002fda0003f0f008 */
[----:B------:R-:W-:Y:S05]  /*2f80*/  @!P0 BRA `(.L_x_24) ;  /* 0xfffffffc00f08947 */ /* 0x000fea000383ffff */
[----:B------:R-:W1:Y:S01]  /*2f90*/  SHFL.IDX PT, R13, R13, RZ, 0x1f ;  /* 0x00001fff0d0d7589 */ /* 0x000e6200000e0000 */
[----:B------:R-:W2:Y:S01]  /*2fa0*/  S2UR UR4, SR_CTAID.Y ;  /* 0x00000000000479c3 */ /* 0x000ea20000002600 */
[----:B------:R-:W-:Y:S01]  /*2fb0*/  UMOV UR60, URZ ;  /* 0x0000003f003c7c82 */ /* 0x000fe20008000000 */
[----:B------:R-:W-:Y:S01]  /*2fc0*/  UMOV UR61, URZ ;  /* 0x0000003f003d7c82 */ /* 0x000fe20008000000 */
[----:B-1----:R-:W-:Y:S01]  /*2fd0*/  LOP3.LUT P0, RZ, R13, 0x3, RZ, 0xc0, !PT ;  /* 0x000000030dff7812 */ /* 0x002fe2000780c0ff */
[----:B--2---:R-:W-:-:S12]  /*2fe0*/  UIMAD UR4, UR4, UR41, UR40 ;  /* 0x00000029040472a4 */ /* 0x004fd8000f8e0228 */
[----:B------:R-:W-:Y:S05]  /*2ff0*/  @P0 BRA `(.L_x_25) ;  /* 0x0000000000a40947 */ /* 0x000fea0003800000 */
[----:B------:R-:W-:Y:S01]  /*3000*/  ELECT P0, URZ, PT ;  /* 0x00000000003f782f */ /* 0x000fe20003800000 */
[----:B------:R-:W-:-:S12]  /*3010*/  BSSY B0, `(.L_x_26) ;  /* 0x0000020000007945 */ /* 0x000fd80003800000 */
[----:B------:R-:W-:Y:S05]  /*3020*/  @!P0 BRA `(.L_x_27) ;  /* 0x0000000000788947 */ /* 0x000fea0003800000 */
[----:B------:R-:W1:Y:S01]  /*3030*/  S2UR UR6, SR_CgaCtaId ;  /* 0x00000000000679c3 */ /* 0x000e620000008800 */
[----:B------:R-:W-:Y:S01]  /*3040*/  UISETP.NE.AND UP0, UPT, UR12, 0x1, UPT ;  /* 0x000000010c00788c */ /* 0x000fe2000bf05270 */
[----:B------:R-:W-:-:S06]  /*3050*/  UMOV UR5, 0x400 ;  /* 0x0000040000057882 */ /* 0x000fcc0000000000 */
[----:B------:R-:W2:Y:S08]  /*3060*/  LDC.64 R4, c[0x0][0x700] ;  /* 0x0001c000ff047b82 */ /* 0x000eb00000000a00 */
[----:B------:R-:W2:Y:S08]  /*3070*/  LDC.64 R6, c[0x0][0x708] ;  /* 0x0001c200ff067b82 */ /* 0x000eb00000000a00 */
[----:B-----5:R-:W3:Y:S01]  /*3080*/  LDC.64 R8, c[0x0][0x710] ;  /* 0x0001c400ff087b82 */ /* 0x020ee20000000a00 */
[----:B-1----:R-:W-:-:S04]  /*3090*/  ULEA UR5, UR6, UR5, 0x18 ;  /* 0x0000000506057291 */ /* 0x002fc8000f8ec03f */
[----:B------:R-:W-:Y:S02]  /*30a0*/  UIADD3 UR6, UR5, 0x80, URZ ;  /* 0x0000008005067890 */ /* 0x000fe4000fffe03f */
[----:B------:R-:W-:Y:S01]  /*30b0*/  @!UP0 UIADD3 UR6, UR5, URZ, URZ ;  /* 0x0000003f05068290 */ /* 0x000fe2000fffe03f */
[----:B------:R-:W3:Y:S08]  /*30c0*/  LDC.64 R10, c[0x0][0x718] ;  /* 0x0001c600ff0a7b82 */ /* 0x000ef00000000a00 */
[----:B------:R-:W1:Y:S01]  /*30d0*/  LDC.64 R24, c[0x0][0x720] ;  /* 0x0001c800ff187b82 */ /* 0x000e620000000a00 */
[----:B--2---:R2:W-:Y:S07]  /*30e0*/  STS.128 [UR6+0x38780], R4 ;  /* 0x03878004ff007988 */ /* 0x0045ee0008000c06 */
[----:B------:R-:W1:Y:S08]  /*30f0*/  LDC.64 R26, c[0x0][0x728] ;  /* 0x0001ca00ff1a7b82 */ /* 0x000e700000000a00 */
[----:B------:R-:W4:Y:S01]  /*3100*/  LDC.64 R28, c[0x0][0x730] ;  /* 0x0001cc00ff1c7b82 */ /* 0x000f220000000a00 */
[----:B---3--:R2:W-:Y:S07]  /*3110*/  STS.128 [UR6+0x38790], R8 ;  /* 0x03879008ff007988 */ /* 0x0085ee0008000c06 */
[----:B------:R-:W4:Y:S08]  /*3120*/  LDC.64 R30, c[0x0][0x738] ;  /* 0x0001ce00ff1e7b82 */ /* 0x000f300000000a00 */
[----:B------:R-:W3:Y:S01]  /*3130*/  LDC.64 R32, c[0x0][0x740] ;  /* 0x0001d000ff207b82 */ /* 0x000ee20000000a00 */
[----:B-1----:R2:W-:Y:S07]  /*3140*/  STS.128 [UR6+0x387a0], R24 ;  /* 0x0387a018ff007988 */ /* 0x0025ee0008000c06 */
[----:B------:R-:W3:Y:S08]  /*3150*/  LDC.64 R34, c[0x0][0x748] ;  /* 0x0001d200ff227b82 */ /* 0x000ef00000000a00 */
[----:B------:R-:W1:Y:S01]  /*3160*/  LDC.64 R36, c[0x0][0x750] ;  /* 0x0001d400ff247b82 */ /* 0x000e620000000a00 */
[----:B----4-:R2:W-:Y:S07]  /*3170*/  STS.128 [UR6+0x387b0], R28 ;  /* 0x0387b01cff007988 */ /* 0x0105ee0008000c06 */
[----:B------:R-:W1:Y:S08]  /*3180*/  LDC.64 R38, c[0x0][0x758] ;  /* 0x0001d600ff267b82 */ /* 0x000e700000000a00 */
[----:B------:R-:W4:Y:S01]  /*3190*/  LDC.64 R40, c[0x0][0x760] ;  /* 0x0001d800ff287b82 */ /* 0x000f220000000a00 */
[----:B---3--:R2:W-:Y:S07]  /*31a0*/  STS.128 [UR6+0x387c0], R32 ;  /* 0x0387c020ff007988 */ /* 0x0085ee0008000c06 */
[----:B------:R-:W4:Y:S08]  /*31b0*/  LDC.64 R42, c[0x0][0x768] ;  /* 0x0001da00ff2a7b82 */ /* 0x000f300000000a00 */
[----:B------:R-:W3:Y:S01]  /*31c0*/  LDC.64 R44, c[0x0][0x770] ;  /* 0x0001dc00ff2c7b82 */ /* 0x000ee20000000a00 */
[----:B-1----:R2:W-:Y:S07]  /*31d0*/  STS.128 [UR6+0x387d0], R36 ;  /* 0x0387d024ff007988 */ /* 0x0025ee0008000c06 */
[----:B------:R-:W3:Y:S01]  /*31e0*/  LDC.64 R46, c[0x0][0x778] ;  /* 0x0001de00ff2e7b82 */ /* 0x000ee20000000a00 */
[----:B----4-:R2:W-:Y:S04]  /*31f0*/  STS.128 [UR6+0x387e0], R40 ;  /* 0x0387e028ff007988 */ /* 0x0105e80008000c06 */
[----:B---3--:R2:W-:Y:S02]  /*3200*/  STS.128 [UR6+0x387f0], R44 ;  /* 0x0387f02cff007988 */ /* 0x0085e40008000c06 */
.L_x_27:
[----:B------:R-:W-:Y:S05]  /*3210*/  BSYNC B0 ;  /* 0x0000000000007941 */ /* 0x000fea0003800000 */
.L_x_26:
[----:B------:R-:W-:Y:S01]  /*3220*/  UISETP.NE.AND UP0, UPT, UR12, 0x1, UPT ;  /* 0x000000010c00788c */ /* 0x000fe2000bf05270 */
[----:B------:R-:W-:Y:S01]  /*3230*/  NOP ;  /* 0x0000000000007918 */ /* 0x000fe20000000000 */
[----:B------:R-:W-:Y:S01]  /*3240*/  ULDC UR5, c[0x0][0x884] ;  /* 0x0002210000057ab9 */ /* 0x000fe20000000800 */
[----:B------:R-:W-:Y:S01]  /*3250*/  ULDC.64 UR60, c[0x0][0x800] ;  /* 0x00020000003c7ab9 */ /* 0x000fe20000000a00 */
[----:B------:R-:W-:-:S04]  /*3260*/  USEL UR5, UR5, URZ, UP0 ;  /* 0x0000003f05057287 */ /* 0x000fc80008000000 */
[----:B------:R-:W-:-:S04]  /*3270*/  UIADD3 UR5, UR4, UR5, URZ ;  /* 0x0000000504057290 */ /* 0x000fc8000fffe03f */
[----:B------:R-:W-:-:S12]  /*3280*/  UIMAD.WIDE UR60, UR5, 0x80, UR60 ;  /* 0x00000080053c78a5 */ /* 0x000fd8000f8e023c */
.L_x_25:
[----:B------:R-:W-:-:S13]  /*3290*/  ISETP.NE.AND P0, PT, RZ, UR55, PT ;  /* 0x00000037ff007c0c */ /* 0x000fda000bf05270 */
[----:B------:R-:W-:Y:S05]  /*32a0*/  @P0 BRA `(.L_x_28) ;  /* 0x00000004001c0947 */ /* 0x000fea0003800000 */
[----:B------:R-:W-:Y:S01]  /*32b0*/  ELECT P0, URZ, PT ;  /* 0x00000000003f782f */ /* 0x000fe20003800000 */
[----:B------:R-:W-:-:S12]  /*32c0*/  BSSY B0, `(.L_x_29) ;  /* 0x0000030000007945 */ /* 0x000fd80003800000 */
[----:B------:R-:W-:Y:S05]  /*32d0*/  @!P0 BRA `(.L_x_30) ;  /* 0x0000000000b88947 */ /* 0x000fea0003800000 */
[C---:B--2---:R-:W-:Y:S01]  /*32e0*/  IMAD.SHL.U32 R4, R18.reuse, 0x8, RZ ;  /* 0x0000000812047824 */ /* 0x044fe200078e00ff */
[----:B------:R-:W-:Y:S01]  /*32f0*/  ULDC.64 UR4, c[0x0][0x820] ;  /* 0x0002080000047ab9 */ /* 0x000fe20000000a00 */
[----:B------:R-:W-:-:S03]  /*3300*/  SHF.L.U64.HI R3, R18, 0x3, R3 ;  /* 0x0000000312037819 */ /* 0x000fc60000010203 */
[----:B------:R-:W-:-:S04]  /*3310*/  IADD3 R6, P0, R4, UR4, RZ ;  /* 0x0000000404067c10 */ /* 0x000fc8000ff1e0ff */
[----:B------:R-:W-:Y:S01]  /*3320*/  IADD3.X R7, R3, UR5, RZ, P0, !PT ;  /* 0x0000000503077c10 */ /* 0x000fe200087fe4ff */
[----:B------:R-:W-:-:S05]  /*3330*/  ULDC.64 UR4, c[0x0][0x818] ;  /* 0x0002060000047ab9 */ /* 0x000fca0000000a00 */
[----:B------:R-:W2:Y:S01]  /*3340*/  LDG.E.64 R6, desc[UR58][R6.64] ;  /* 0x0000003a06067981 */ /* 0x000ea2000c1e1b00 */
[----:B------:R-:W-:-:S04]  /*3350*/  IADD3 R4, P0, R4, UR4, RZ ;  /* 0x0000000404047c10 */ /* 0x000fc8000ff1e0ff */
[----:B------:R-:W-:-:S06]  /*3360*/  IADD3.X R5, R3, UR5, RZ, P0, !PT ;  /* 0x0000000503057c10 */ /* 0x000fcc00087fe4ff */
[----:B------:R-:W3:Y:S01]  /*3370*/  LDG.E.64 R4, desc[UR58][R4.64] ;  /* 0x0000003a04047981 */ /* 0x000ee2000c1e1b00 */
[----:B------:R-:W1:Y:S01]  /*3380*/  S2UR UR5, SR_CgaCtaId ;  /* 0x00000000000579c3 */ /* 0x000e620000008800 */
[----:B------:R-:W-:Y:S01]  /*3390*/  UISETP.NE.AND UP0, UPT, UR12, 0x1, UPT ;  /* 0x000000010c00788c */ /* 0x000fe2000bf05270 */
[----:B-----5:R-:W-:Y:S01]  /*33a0*/  VIADD R9, R0, 0xffffffff ;  /* 0xffffffff00097836 */ /* 0x020fe20000000000 */
[----:B------:R-:W-:Y:S01]  /*33b0*/  UMOV UR4, 0x400 ;  /* 0x0000040000047882 */ /* 0x000fe20000000000 */
[----:B------:R-:W-:Y:S01]  /*33c0*/  CS2R R10, SRZ ;  /* 0x00000000000a7805 */ /* 0x000fe2000001ff00 */
[----:B-1----:R-:W-:-:S04]  /*33d0*/  ULEA UR4, UR5, UR4, 0x18 ;  /* 0x0000000405047291 */ /* 0x002fc8000f8ec03f */
[----:B------:R-:W-:-:S03]  /*33e0*/  UIADD3 UR5, UR4, 0x80, URZ ;  /* 0x0000008004057890 */ /* 0x000fc6000fffe03f */
[----:B------:R-:W-:-:S04]  /*33f0*/  @!UP0 UIADD3 UR5, UR4, URZ, URZ ;  /* 0x0000003f04058290 */ /* 0x000fc8000fffe03f */
[----:B------:R-:W-:-:S05]  /*3400*/  UIADD3 UR4, UR5, 0x38780, URZ ;  /* 0x0003878005047890 */ /* 0x000fca000fffe03f */
[----:B------:R-:W1:Y:S01]  /*3410*/  LDS R3, [UR5+0x3879c] ;  /* 0x03879c05ff037984 */ /* 0x000e620008000800 */
[----:B------:R-:W-:-:S03]  /*3420*/  IMAD.U32 R20, RZ, RZ, UR4 ;  /* 0x00000004ff147e24 */ /* 0x000fc6000f8e00ff */
[----:B------:R-:W-:Y:S02]  /*3430*/  STS [UR5+0x387b0], RZ ;  /* 0x0387b0ffff007988 */ /* 0x000fe40008000805 */
[----:B------:R-:W-:-:S05]  /*3440*/  SHF.R.U64 R20, R20, 0x4, RZ ;  /* 0x0000000414147819 */ /* 0x000fca00000012ff */
[----:B------:R-:W-:Y:S04]  /*3450*/  STS [UR5+0x38790], R20 ;  /* 0x03879014ff007988 */ /* 0x000fe80008000805 */
[----:B------:R-:W-:Y:S01]  /*3460*/  STS [UR5+0x38794], R20 ;  /* 0x03879414ff007988 */ /* 0x000fe20008000805 */
[C---:B--2---:R-:W-:Y:S02]  /*3470*/  SHF.L.U64.HI R13, R6.reuse, 0x1, R7 ;  /* 0x00000001060d7819 */ /* 0x044fe40000010207 */
[----:B------:R-:W-:Y:S02]  /*3480*/  SHF.L.U32 R6, R6, 0x1, RZ ;  /* 0x0000000106067819 */ /* 0x000fe400000006ff */
[----:B------:R-:W-:Y:S02]  /*3490*/  LOP3.LUT R13, R13, 0x1fffffff, RZ, 0xc0, !PT ;  /* 0x1fffffff0d0d7812 */ /* 0x000fe400078ec0ff */
[----:B------:R-:W-:-:S02]  /*34a0*/  LOP3.LUT R0, R6, 0xfffffffe, RZ, 0xc0, !PT ;  /* 0xfffffffe06007812 */ /* 0x000fc400078ec0ff */
[--C-:B------:R-:W-:Y:S02]  /*34b0*/  SHF.R.U32.HI R8, RZ, 0x4, R13.reuse ;  /* 0x00000004ff087819 */ /* 0x100fe4000001160d */
[----:B------:R-:W-:Y:S01]  /*34c0*/  SHF.R.U64 R0, R0, 0x4, R13 ;  /* 0x0000000400007819 */ /* 0x000fe2000000120d */
[----:B---3--:R-:W-:Y:S01]  /*34d0*/  STS.64 [UR5+0x38780], R4 ;  /* 0x03878004ff007988 */ /* 0x008fe20008000a05 */
[----:B-1----:R-:W-:-:S03]  /*34e0*/  LOP3.LUT R3, R3, 0xf, R8, 0xb8, !PT ;  /* 0x0000000f03037812 */ /* 0x002fc600078eb808 */
[----:B------:R-:W-:Y:S04]  /*34f0*/  STS [UR5+0x3878c], R0 ;  /* 0x03878c00ff007988 */ /* 0x000fe80008000805 */
[----:B------:R-:W-:Y:S04]  /*3500*/  STS [UR5+0x3879c], R3 ;  /* 0x03879c03ff007988 */ /* 0x000fe80008000805 */
[----:B------:R-:W1:Y:S02]  /*3510*/  LDS R7, [UR5+0x3879c] ;  /* 0x03879c05ff077984 */ /* 0x000e640008000800 */
[----:B-1----:R-:W-:-:S05]  /*3520*/  LOP3.LUT R7, R7, 0xf0, RZ, 0xb8, !PT ;  /* 0x000000f007077812 */ /* 0x002fca00078eb8ff */
[----:B------:R-:W-:Y:S04]  /*3530*/  STS [UR5+0x3879c], R7 ;  /* 0x03879c07ff007988 */ /* 0x000fe80008000805 */
[----:B------:R-:W1:Y:S02]  /*3540*/  LDS R8, [UR5+0x3879c] ;  /* 0x03879c05ff087984 */ /* 0x000e640008000800 */
[----:B-1----:R-:W-:Y:S01]  /*3550*/  LOP3.LUT R21, R8, 0xf00, RZ, 0xb8, !PT ;  /* 0x00000f0008157812 */ /* 0x002fe200078eb8ff */
[----:B------:R-:W-:-:S04]  /*3560*/  VIADD R8, R2, 0xffffffff ;  /* 0xffffffff02087836 */ /* 0x000fc80000000000 */
[----:B------:R-:W-:Y:S04]  /*3570*/  STS.64 [UR5+0x38798], R20 ;  /* 0x03879814ff007988 */ /* 0x000fe80008000a05 */
[----:B------:R-:W1:Y:S04]  /*3580*/  LDS R12, [UR5+0x3879c] ;  /* 0x03879c05ff0c7984 */ /* 0x000e680008000800 */
[----:B------:R3:W-:Y:S01]  /*3590*/  STS.128 [UR5+0x387a0], R8 ;  /* 0x0387a008ff007988 */ /* 0x0007e20008000c05 */
[----:B-1----:R-:W-:-:S05]  /*35a0*/  LOP3.LUT R12, R12, 0xf000, RZ, 0xb8, !PT ;  /* 0x0000f0000c0c7812 */ /* 0x002fca00078eb8ff */
[----:B------:R3:W-:Y:S02]  /*35b0*/  STS [UR5+0x3879c], R12 ;  /* 0x03879c0cff007988 */ /* 0x0007e40008000805 */
.L_x_30:
[----:B------:R-:W-:Y:S05]  /*35c0*/  BSYNC B0 ;  /* 0x0000000000007941 */ /* 0x000fea0003800000 */
.L_x_29:
[----:B------:R-:W-:Y:S01]  /*35d0*/  ELECT P0, URZ, PT ;  /* 0x00000000003f782f */ /* 0x000fe20003800000 */
[----:B------:R-:W-:Y:S01]  /*35e0*/  NOP ;  /* 0x0000000000007918 */ /* 0x000fe20000000000 */
[----:B------:R-:W-:Y:S11]  /*35f0*/  BSSY B0, `(.L_x_31) ;  /* 0x0000004000007945 */ /* 0x000ff60003800000 */
[----:B------:R-:W-:Y:S05]  /*3600*/  @!P0 BRA `(.L_x_32) ;  /* 0x0000000000088947 */ /* 0x000fea0003800000 */
[----:B------:R0:W-:Y:S01]  /*3610*/  UTMACMDFLUSH ;  /* 0x00000000000079b7 */ /* 0x0001e20000000000 */
[----:B------:R-:W-:-:S04]  /*3620*/  DEPBAR.LE SB0, 0x0 ;  /* 0x000080000000791a */ /* 0x000fc80000000000 */
.L_x_32:
[----:B------:R-:W-:Y:S05]  /*3630*/  BSYNC B0 ;  /* 0x0000000000007941 */ /* 0x000fea0003800000 */
.L_x_31:
[----:B------:R-:W1:Y:S01]  /*3640*/  S2UR UR5, SR_CgaCtaId ;  /* 0x00000000000579c3 */ /* 0x000e620000008800 */
[----:B-----5:R-:W4:Y:S01]  /*3650*/  S2R R0, SR_LANEID ;  /* 0x0000000000007919 */ /* 0x020f220000000000 */
[----:B------:R-:W-:Y:S01]  /*3660*/  UISETP.NE.AND UP0, UPT, UR12, 0x1, UPT ;  /* 0x000000010c00788c */ /* 0x000fe2000bf05270 */
[----:B------:R-:W-:Y:S02]  /*3670*/  UMOV UR4, 0x400 ;  /* 0x0000040000047882 */ /* 0x000fe40000000000 */
[----:B-1----:R-:W-:-:S04]  /*3680*/  ULEA UR4, UR5, UR4, 0x18 ;  /* 0x0000000405047291 */ /* 0x002fc8000f8ec03f */
[----:B------:R-:W-:-:S04]  /*3690*/  UIADD3 UR5, UR4, 0x80, URZ ;  /* 0x0000008004057890 */ /* 0x000fc8000fffe03f */
[----:B------:R-:W-:Y:S01]  /*36a0*/  @!UP0 UIADD3 UR5, UR4, URZ, URZ ;  /* 0x0000003f04058290 */ /* 0x000fe2000fffe03f */
[----:B----4-:R-:W-:-:S05]  /*36b0*/  IMAD.SHL.U32 R0, R0, 0x4, RZ ;  /* 0x0000000400007824 */ /* 0x010fca00078e00ff */
[----:B------:R-:W-:Y:S01]  /*36c0*/  IMAD.U32 R3, RZ, RZ, UR5 ;  /* 0x00000005ff037e24 */ /* 0x000fe2000f8e00ff */
[----:B------:R-:W-:-:S04]  /*36d0*/  IADD3 R2, P0, R0, UR60, RZ ;  /* 0x0000003c00027c10 */ /* 0x000fc8000ff1e0ff */
[----:B--2---:R-:W-:Y:S01]  /*36e0*/  IADD3 R4, R0, 0x38780, R3 ;  /* 0x0003878000047810 */ /* 0x004fe20007ffe003 */
[----:B------:R-:W-:-:S04]  /*36f0*/  IMAD.X R3, RZ, RZ, UR61, P0 ;  /* 0x0000003dff037e24 */ /* 0x000fc800080e06ff */
[----:B------:R-:W1:Y:S04]  /*3700*/  LDS R5, [R4] ;  /* 0x0000000004057984 */ /* 0x000e680000000800 */
[----:B-1----:R1:W5:Y:S02]  /*3710*/  ATOMG.E.EXCH.STRONG.GPU PT, RZ, [R2], R5 ;  /* 0x0000000502ff73a8 */ /* 0x00236400041ee100 */
.L_x_28:
[----:B------:R-:W-:Y:S01]  /*3720*/  LEA.HI R14, R14, R19, RZ, 0x8 ;  /* 0x000000130e0e7211 */ /* 0x000fe200078f40ff */
[----:B------:R-:W4:Y:S01]  /*3730*/  S2UR UR43, SR_CgaCtaId ;  /* 0x00000000002b79c3 */ /* 0x000f220000008800 */
[----:B------:R-:W-:Y:S01]  /*3740*/  UISETP.NE.AND UP0, UPT, UR12, 0x1, UPT ;  /* 0x000000010c00788c */ /* 0x000fe2000bf05270 */
[----:B------:R-:W-:Y:S01]  /*3750*/  MOV R156, RZ ;  /* 0x000000ff009c7202 */ /* 0x000fe20000000f00 */
[----:B------:R-:W-:Y:S01]  /*3760*/  UMOV UR47, 0x400 ;  /* 0x00000400002f7882 */ /* 0x000fe20000000000 */
[----:B------:R-:W-:Y:S01]  /*3770*/  LOP3.LUT R14, R14, 0xffffff00, RZ, 0xc0, !PT ;  /* 0xffffff000e0e7812 */ /* 0x000fe200078ec0ff */
[----:B------:R-:W-:Y:S02]  /*3780*/  ULOP3.LUT UR51, UR53, 0x1, URZ, 0xfc, !UPT ;  /* 0x0000000135337892 */ /* 0x000fe4000f8efc3f */
[----:B------:R-:W-:Y:S02]  /*3790*/  ULOP3.LUT UR50, UR54, 0x1, URZ, 0xfc, !UPT ;  /* 0x0000000136327892 */ /* 0x000fe4000f8efc3f */
[----:B------:R-:W-:Y:S01]  /*37a0*/  IMAD.IADD R14, R19, 0x1, -R14 ;  /* 0x00000001130e7824 */ /* 0x000fe200078e0a0e */
[----:B------:R-:W-:Y:S01]  /*37b0*/  ULOP3.LUT UR48, UR52, 0x1, URZ, 0xfc, !UPT ;  /* 0x0000000134307892 */ /* 0x000fe2000f8efc3f */
[----:B------:R-:W-:-:S02]  /*37c0*/  UMOV UR36, URZ ;  /* 0x0000003f00247c82 */ /* 0x000fc40008000000 */
[C---:B--2---:R-:W-:Y:S01]  /*37d0*/  IMAD.SHL.U32 R4, R14.reuse, 0x40, RZ ;  /* 0x000000400e047824 */ /* 0x044fe200078e00ff */
[----:B-1----:R-:W-:Y:S01]  /*37e0*/  SHF.R.S32.HI R3, RZ, 0x1f, R14 ;  /* 0x0000001fff037819 */ /* 0x002fe2000001140e */
[C---:B------:R-:W-:Y:S01]  /*37f0*/  VIADD R154, R14.reuse, 0x1f ;  /* 0x0000001f0e9a7836 */ /* 0x040fe20000000000 */
[-C--:B-----5:R-:W-:Y:S01]  /*3800*/  LEA.HI R0, R14, R14.reuse, RZ, 0x1 ;  /* 0x0000000e0e007211 */ /* 0x0a0fe200078f08ff */
[----:B------:R-:W-:Y:S01]  /*3810*/  UMOV UR56, URZ ;  /* 0x0000003f00387c82 */ /* 0x000fe20008000000 */
[CC--:B------:R-:W-:Y:S01]  /*3820*/  LEA.HI R2, R3.reuse, R14.reuse, RZ, 0x5 ;  /* 0x0000000e03027211 */ /* 0x0c0fe200078f28ff */
[----:B------:R-:W-:Y:S01]  /*3830*/  UMOV UR37, URZ ;  /* 0x0000003f00257c82 */ /* 0x000fe20008000000 */
[----:B------:R-:W-:Y:S01]  /*3840*/  SHF.R.S32.HI R0, RZ, 0x1, R0 ;  /* 0x00000001ff007819 */ /* 0x000fe20000011400 */
[----:B------:R-:W-:Y:S01]  /*3850*/  UMOV UR38, URZ ;  /* 0x0000003f00267c82 */ /* 0x000fe20008000000 */
[----:B------:R-:W-:Y:S01]  /*3860*/  SHF.R.S32.HI R2, RZ, 0x5, R2 ;  /* 0x00000005ff027819 */ /* 0x000fe20000011402 */
[----:B------:R-:W-:Y:S01]  /*3870*/  UMOV UR39, URZ ;  /* 0x0000003f00277c82 */ /* 0x000fe20008000000 */
[CC--:B------:R-:W-:Y:S01]  /*3880*/  LEA.HI R6, R3.reuse, R14.reuse, RZ, 0x4 ;  /* 0x0000000e03067211 */ /* 0x0c0fe200078f20ff */
[----:B----4-:R-:W-:Y:S01]  /*3890*/  ULEA UR47, UR43, UR47, 0x18 ;  /* 0x0000002f2b2f7291 */ /* 0x010fe2000f8ec03f */
[----:B------:R-:W-:Y:S01]  /*38a0*/  LOP3.LUT R4, R4, 0x40, RZ, 0xc0, !PT ;  /* 0x0000004004047812 */ /* 0x000fe200078ec0ff */
[----:B------:R-:W-:Y:S01]  /*38b0*/  IMAD.SHL.U32 R5, R2, 0x10, RZ ;  /* 0x0000001002057824 */ /* 0x000fe200078e00ff */
[----:B---3--:R-:W-:Y:S01]  /*38c0*/  SHF.R.S32.HI R9, RZ, 0x4, R6 ;  /* 0x00000004ff097819 */ /* 0x008fe20000011406 */
[----:B------:R-:W-:Y:S01]  /*38d0*/  IMAD.SHL.U32 R2, R0, 0x80, RZ ;  /* 0x0000008000027824 */ /* 0x000fe200078e00ff */
[----:B------:R-:W-:Y:S01]  /*38e0*/  LEA.HI R0, R3, R14, RZ, 0x3 ;  /* 0x0000000e03007211 */ /* 0x000fe200078f18ff */
[----:B------:R-:W-:Y:S01]  /*38f0*/  UIADD3 UR49, UR47, 0x80, URZ ;  /* 0x000000802f317890 */ /* 0x000fe2000fffe03f */
[----:B------:R-:W-:Y:S01]  /*3900*/  LOP3.LUT R7, R4, 0x30, R5, 0xf8, !PT ;  /* 0x0000003004077812 */ /* 0x000fe200078ef805 */
[----:B------:R-:W-:Y:S01]  /*3910*/  @!UP0 UIADD3 UR49, UR47, URZ, URZ ;  /* 0x0000003f2f318290 */ /* 0x000fe2000fffe03f */
[----:B------:R-:W-:-:S02]  /*3920*/  LEA.HI R6, R6, R9, RZ, 0x1 ;  /* 0x0000000906067211 */ /* 0x000fc400078f08ff */
[----:B------:R-:W-:Y:S01]  /*3930*/  LOP3.LUT R5, R2, 0x180, RZ, 0xc0, !PT ;  /* 0x0000018002057812 */ /* 0x000fe200078ec0ff */
[----:B------:R-:W-:Y:S01]  /*3940*/  UIADD3 UR49, UR49, 0x38780, URZ ;  /* 0x0003878031317890 */ /* 0x000fe2000fffe03f */
[----:B------:R-:W-:Y:S02]  /*3950*/  LOP3.LUT R6, R6, 0x7ffffe, RZ, 0xc0, !PT ;  /* 0x007ffffe06067812 */ /* 0x000fe400078ec0ff */
[----:B------:R-:W-:Y:S02]  /*3960*/  LOP3.LUT R4, R5, R4, RZ, 0xfc, !PT ;  /* 0x0000000405047212 */ /* 0x000fe400078efcff */
[----:B------:R-:W-:Y:S01]  /*3970*/  LEA.HI R152, R3, R14, RZ, 0x7 ;  /* 0x0000000e03987211 */ /* 0x000fe200078f38ff */
[----:B------:R-:W-:Y:S01]  /*3980*/  IMAD.IADD R9, R9, 0x1, -R6 ;  /* 0x0000000109097824 */ /* 0x000fe200078e0a06 */
[----:B------:R-:W-:Y:S02]  /*3990*/  LOP3.LUT R0, R7, 0x8, R0, 0xf8, !PT ;  /* 0x0000000807007812 */ /* 0x000fe400078ef800 */
[----:B------:R-:W-:-:S02]  /*39a0*/  SHF.R.U32.HI R4, RZ, 0x3, R4 ;  /* 0x00000003ff047819 */ /* 0x000fc40000011604 */
[----:B------:R-:W-:Y:S02]  /*39b0*/  SHF.R.S32.HI R152, RZ, 0x7, R152 ;  /* 0x00000007ff987819 */ /* 0x000fe40000011498 */
[----:B------:R-:W-:-:S03]  /*39c0*/  LOP3.LUT R0, R4, R0, R5, 0x1e, !PT ;  /* 0x0000000004007212 */ /* 0x000fc600078e1e05 */
[----:B------:R-:W-:-:S04]  /*39d0*/  IMAD R9, R152, 0x4, R9 ;  /* 0x0000000498097824 */ /* 0x000fc800078e0209 */
[----:B------:R-:W-:Y:S02]  /*39e0*/  IMAD.U32 R153, R9, 0x200, R0 ;  /* 0x0000020009997824 */ /* 0x000fe400078e0000 */
[----:B------:R-:W-:-:S07]  /*39f0*/  IMAD.MOV.U32 R0, RZ, RZ, 0x1 ;  /* 0x00000001ff007424 */ /* 0x000fce00078e00ff */
.L_x_113:
[----:B---3--:R-:W1:Y:S02]  /*3a00*/  LDC.64 R2, c[0x0][0x290] ;  /* 0x0000a400ff027b82 */ /* 0x008e640000000a00 */
[----:B-1----:R-:W-:-:S05]  /*3a10*/  IMAD.WIDE R2, R18, 0xc, R2 ;  /* 0x0000000c12027825 */ /* 0x002fca00078e0202 */
[----:B------:R-:W2:Y:S01]  /*3a20*/  LDG.E R155, desc[UR58][R2.64+0x8] ;  /* 0x0000083a029b7981 */ /* 0x000ea2000c1e1900 */
[----:B------:R-:W-:Y:S01]  /*3a30*/  UMOV UR8, URZ ;  /* 0x0000003f00087c82 */ /* 0x000fe20008000000 */
[----:B------:R-:W-:Y:S01]  /*3a40*/  UMOV UR10, UR37 ;  /* 0x00000025000a7c82 */ /* 0x000fe20008000000 */
[--C-:B------:R-:W-:Y:S01]  /*3a50*/  IMAD.MOV.U32 R157, RZ, RZ, R18.reuse ;  /* 0x000000ffff9d7224 */ /* 0x100fe200078e0012 */
[----:B-----5:R-:W1:Y:S01]  /*3a60*/  SHFL.IDX PT, R4, R152, RZ, 0x1f ;  /* 0x00001fff98047589 */ /* 0x020e6200000e0000 */
[----:B------:R-:W-:Y:S02]  /*3a70*/  SHF.R.S32.HI R19, RZ, 0x1f, R18 ;  /* 0x0000001fff137819 */ /* 0x000fe40000011412 */
[----:B------:R-:W-:Y:S02]  /*3a80*/  CS2R R150, SRZ ;  /* 0x0000000000967805 */ /* 0x000fe4000001ff00 */
[----:B------:R-:W-:Y:S02]  /*3a90*/  CS2R R24, SRZ ;  /* 0x0000000000187805 */ /* 0x000fe4000001ff00 */
[----:B------:R-:W-:-:S02]  /*3aa0*/  CS2R R26, SRZ ;  /* 0x00000000001a7805 */ /* 0x000fc4000001ff00 */
[----:B------:R-:W-:Y:S02]  /*3ab0*/  CS2R R28, SRZ ;  /* 0x00000000001c7805 */ /* 0x000fe4000001ff00 */
[----:B------:R-:W-:Y:S02]  /*3ac0*/  CS2R R30, SRZ ;  /* 0x00000000001e7805 */ /* 0x000fe4000001ff00 */
[----:B------:R-:W-:Y:S02]  /*3ad0*/  CS2R R32, SRZ ;  /* 0x0000000000207805 */ /* 0x000fe4000001ff00 */
        /* <DEDUP_REMOVED lines=16> */
[----:B-1----:R-:W-:Y:S01]  /*3be0*/  R2UR UR4, R4 ;  /* 0x00000000040472ca */ /* 0x002fe200000e0000 */
[----:B------:R-:W-:Y:S01]  /*3bf0*/  IMAD.U32 R4, RZ, RZ, UR38 ;  /* 0x00000026ff047e24 */ /* 0x000fe2000f8e00ff */
        /* <DEDUP_REMOVED lines=10> */
[----:B------:R-:W-:Y:S01]  /*3ca0*/  CS2R R86, SRZ ;  /* 0x0000000000567805 */ /* 0x000fe2000001ff00 */
[----:B------:R-:W-:Y:S01]  /*3cb0*/  ULEA.HI UR5, UR4, UR4, URZ, 0x1 ;  /* 0x0000000404057291 */ /* 0x000fe2000f8f083f */
[----:B------:R-:W-:Y:S02]  /*3cc0*/  CS2R R88, SRZ ;  /* 0x0000000000587805 */ /* 0x000fe4000001ff00 */
[----:B------:R-:W-:Y:S02]  /*3cd0*/  CS2R R90, SRZ ;  /* 0x00000000005a7805 */ /* 0x000fe4000001ff00 */
[----:B------:R-:W-:Y:S01]  /*3ce0*/  CS2R R92, SRZ ;  /* 0x00000000005c7805 */ /* 0x000fe2000001ff00 */
[----:B------:R-:W-:Y:S01]  /*3cf0*/  ULOP3.LUT UR5, UR5, 0x1e, URZ, 0xc0, !UPT ;  /* 0x0000001e05057892 */ /* 0x000fe2000f8ec03f */
[----:B------:R-:W-:Y:S02]  /*3d00*/  CS2R R94, SRZ ;  /* 0x00000000005e7805 */ /* 0x000fe4000001ff00 */
[----:B------:R-:W-:-:S02]  /*3d10*/  CS2R R96, SRZ ;  /* 0x0000000000607805 */ /* 0x000fc4000001ff00 */
[----:B------:R-:W-:Y:S01]  /*3d20*/  CS2R R98, SRZ ;  /* 0x0000000000627805 */ /* 0x000fe2000001ff00 */
[----:B------:R-:W-:Y:S01]  /*3d30*/  UIADD3 UR5, UR4, -UR5, URZ ;  /* 0x8000000504057290 */ /* 0x000fe2000fffe03f */
[----:B------:R-:W-:Y:S02]  /*3d40*/  CS2R R100, SRZ ;  /* 0x0000000000647805 */ /* 0x000fe4000001ff00 */
[----:B------:R-:W-:Y:S02]  /*3d50*/  CS2R R102, SRZ ;  /* 0x0000000000667805 */ /* 0x000fe4000001ff00 */
[----:B------:R-:W-:Y:S01]  /*3d60*/  CS2R R104, SRZ ;  /* 0x0000000000687805 */ /* 0x000fe2000001ff00 */
[----:B------:R-:W-:Y:S01]  /*3d70*/  ULEA UR5, UR5, UR47, 0xd ;  /* 0x0000002f05057291 */ /* 0x000fe2000f8e683f */
[----:B------:R-:W-:Y:S02]  /*3d80*/  CS2R R106, SRZ ;  /* 0x00000000006a7805 */ /* 0x000fe4000001ff00 */
[----:B------:R-:W-:-:S02]  /*3d90*/  CS2R R108, SRZ ;  /* 0x00000000006c7805 */ /* 0x000fc4000001ff00 */
[----:B------:R-:W-:Y:S01]  /*3da0*/  CS2R R110, SRZ ;  /* 0x00000000006e7805 */ /* 0x000fe2000001ff00 */
[----:B------:R-:W-:Y:S01]  /*3db0*/  USHF.R.U32.HI UR5, URZ, 0x4, UR5 ;  /* 0x000000043f057899 */ /* 0x000fe20008011605 */
[----:B------:R-:W-:Y:S02]  /*3dc0*/  CS2R R112, SRZ ;  /* 0x0000000000707805 */ /* 0x000fe4000001ff00 */
[----:B------:R-:W-:Y:S02]  /*3dd0*/  CS2R R114, SRZ ;  /* 0x0000000000727805 */ /* 0x000fe4000001ff00 */
[----:B------:R-:W-:Y:S01]  /*3de0*/  CS2R R116, SRZ ;  /* 0x0000000000747805 */ /* 0x000fe2000001ff00 */
[----:B------:R-:W-:Y:S01]  /*3df0*/  ULOP3.LUT UR9, UR5, 0x3fff, URZ, 0xc0, !UPT ;  /* 0x00003fff05097892 */ /* 0x000fe2000f8ec03f */
        /* <DEDUP_REMOVED lines=16> */
[----:B--2---:R-:W-:-:S13]  /*3f00*/  ISETP.GE.AND P0, PT, R155, 0x1, PT ;  /* 0x000000019b00780c */ /* 0x004fda0003f06270 */
[----:B------:R-:W-:Y:S05]  /*3f10*/  @!P0 BRA `(.L_x_33) ;  /* 0x0000000000e48947 */ /* 0x000fea0003800000 */
[----:B------:R-:W-:-:S06]  /*3f20*/  UISETP.NE.AND UP0, UPT, UR51, 0x3, UPT ;  /* 0x000000033300788c */ /* 0x000fcc000bf05270 */
[----:B------:R-:W-:-:S13]  /*3f30*/  PLOP3.LUT P1, PT, PT, PT, UP0, 0x80, 0x0 ;  /* 0x000000000000781c */ /* 0x000fda0003f2f008 */
[----:B------:R-:W-:Y:S05]  /*3f40*/  @!P1 BRA `(.L_x_34) ;  /* 0x0000000000049947 */ /* 0x000fea0003800000 */
[----:B------:R-:W-:Y:S01]  /*3f50*/  BPT.TRAP 0x1 ;  /* 0x000000040000795c */ /* 0x000fe20000300000 */
.L_x_34:
[----:B------:R-:W-:Y:S01]  /*3f60*/  ULEA UR4, UR37, UR47, 0x3 ;  /* 0x0000002f25047291 */ /* 0x000fe2000f8e183f */
[----:B------:R-:W-:-:S05]  /*3f70*/  IMAD.U32 R2, RZ, RZ, UR38 ;  /* 0x00000026ff027e24 */ /* 0x000fca000f8e00ff */
[----:B------:R-:W-:-:S04]  /*3f80*/  SHF.L.U32 R2, R2, 0x1f, RZ ;  /* 0x0000001f02027819 */ /* 0x000fc800000006ff */
[----:B------:R1:W2:Y:S01]  /*3f90*/  SYNCS.PHASECHK.TRANS64.TRYWAIT P0, [UR4+0x38480], R2 ;  /* 0x03848002ff0075a7 */ /* 0x0002a20008000144 */
[----:B------:R-:W-:Y:S05]  /*3fa0*/  @!P1 BRA `(.L_x_35) ;  /* 0x0000000000049947 */ /* 0x000fea0003800000 */
[----:B------:R-:W-:Y:S01]  /*3fb0*/  BPT.TRAP 0x1 ;  /* 0x000000040000795c */ /* 0x000fe20000300000 */
.L_x_35:
[----:B--2---:R-:W-:Y:S05]  /*3fc0*/  @P0 BRA `(.L_x_36) ;  /* 0x0000000000080947 */ /* 0x004fea0003800000 */
[----:B------:R-:W2:Y:S02]  /*3fd0*/  SYNCS.PHASECHK.TRANS64.TRYWAIT P0, [UR4+0x38480], R2 ;  /* 0x03848002ff0075a7 */ /* 0x000ea40008000144 */
[----:B--2---:R-:W-:Y:S05]  /*3fe0*/  @!P0 BRA `(.L_x_37) ;  /* 0x000000a400a08947 */ /* 0x004fea0003800000 */
.L_x_36:
[----:B------:R-:W-:Y:S01]  /*3ff0*/  UIADD3 UR4, UR47, 0x10000, URZ ;  /* 0x000100002f047890 */ /* 0x000fe2000fffe03f */
[----:B------:R-:W-:Y:S01]  /*4000*/  WARPGROUP.ARRIVE ;  /* 0x00000000000079c5 */ /* 0x000fe20000000000 */
[----:B------:R-:W-:Y:S02]  /*4010*/  ULOP3.LUT UR8, UR9, 0x10000, URZ, 0xfc, !UPT ;  /* 0x0001000009087892 */ /* 0x000fe4000f8efc3f */
[----:B------:R-:W-:Y:S02]  /*4020*/  USHF.R.U32.HI UR4, URZ, 0x4, UR4 ;  /* 0x000000043f047899 */ /* 0x000fe40008011604 */
[----:B------:R-:W-:Y:S02]  /*4030*/  ULEA UR8, UR37, UR8, 0xa ;  /* 0x0000000825087291 */ /* 0x000fe4000f8e503f */
[----:B------:R-:W-:Y:S01]  /*4040*/  ULOP3.LUT UR4, UR4, 0x3fff, URZ, 0xc0, !UPT ;  /* 0x00003fff04047892 */ /* 0x000fe2000f8ec03f */
[----:B------:R-:W-:Y:S01]  /*4050*/  UMOV UR5, 0x40000040 ;  /* 0x4000004000057882 */ /* 0x000fe20000000000 */
[----:B------:R-:W-:-:S02]  /*4060*/  UMOV UR7, 0x40000040 ;  /* 0x4000004000077882 */ /* 0x000fc40000000000 */
[----:B------:R-:W-:-:S04]  /*4070*/  ULOP3.LUT UR4, UR4, 0x10000, URZ, 0xfc, !UPT ;  /* 0x0001000004047892 */ /* 0x000fc8000f8efc3f */
[----:B------:R-:W-:-:S03]  /*4080*/  ULEA UR10, UR37, UR4, 0xb ;  /* 0x00000004250a7291 */ /* 0x000fc6000f8e583f */
[----:B------:R-:W-:-:S04]  /*4090*/  UMOV UR4, UR8 ;  /* 0x0000000800047c82 */ /* 0x000fc80008000000 */
[----:B------:R-:W-:Y:S02]  /*40a0*/  UMOV UR6, UR10 ;  /* 0x0000000a00067c82 */ /* 0x000fe40008000000 */
[----:B------:R-:W-:Y:S01]  /*40b0*/  HGMMA.64x256x16.F32 R24, gdesc[UR4], RZ, !UPT, gsb0 ;  /* 0x03e00000041879f0 */ /* 0x000fe2000c0008ff */
[----:B------:R-:W-:Y:S02]  /*40c0*/  UIADD3 UR4, UR8, 0x2, URZ ;  /* 0x0000000208047890 */ /* 0x000fe4000fffe03f */
[----:B------:R-:W-:Y:S01]  /*40d0*/  UIADD3 UR6, UR10, 0x2, URZ ;  /* 0x000000020a067890 */ /* 0x000fe2000fffe03f */
[----:B------:R-:W-:Y:S01]  /*40e0*/  UMOV UR5, 0x40000040 ;  /* 0x4000004000057882 */ /* 0x000fe20000000000 */
[----:B------:R-:W-:Y:S01]  /*40f0*/  UMOV UR7, 0x40000040 ;  /* 0x4000004000077882 */ /* 0x000fe20000000000 */
[----:B------:R-:W-:Y:S02]  /*4100*/  WARPGROUP.DEPBAR.LE gsb0, 0x0 ;  /* 0x00008000000079c5 */ /* 0x000fe40000010000 */
[----:B------:R-:W-:-:S15]  /*4110*/  WARPGROUP.ARRIVE ;  /* 0x00000000000079c5 */ /* 0x000fde0000000000 */
[----:B------:R-:W-:-:S05]  /*4120*/  NOP ;  /* 0x0000000000007918 */ /* 0x000fca0000000000 */
[----:B------:R-:W-:Y:S01]  /*4130*/  HGMMA.64x256x16.F32 R24, gdesc[UR4], R24, gsb0 ;  /* 0x03e00000041879f0 */ /* 0x000fe20008000818 */
        /* <DEDUP_REMOVED lines=12> */
[----:B------:R-:W-:Y:S01]  /*4200*/  UIADD3 UR10, UR37, 0x1, URZ ;  /* 0x00000001250a7890 */ /* 0x000fe2000fffe03f */
[----:B------:R-:W-:-:S03]  /*4210*/  UMOV UR8, 0x1 ;  /* 0x0000000100087882 */ /* 0x000fc60000000000 */
[----:B------:R-:W-:-:S04]  /*4220*/  UISETP.NE.AND UP0, UPT, UR10, 0x4, UPT ;  /* 0x000000040a00788c */ /* 0x000fc8000bf05270 */
[----:B------:R-:W-:Y:S01]  /*4230*/  USEL UR10, UR10, URZ, UP0 ;  /* 0x0000003f0a0a7287 */ /* 0x000fe20008000000 */
[----:B------:R-:W-:Y:S02]  /*4240*/  WARPGROUP.DEPBAR.LE gsb0, 0x0 ;  /* 0x00008000000079c5 */ /* 0x000fe40000010000 */
[----:B------:R-:W-:-:S11]  /*4250*/  WARPGROUP.ARRIVE ;  /* 0x00000000000079c5 */ /* 0x000fd60000000000 */
[----:B------:R-:W-:Y:S01]  /*4260*/  HGMMA.64x256x16.F32 R24, gdesc[UR4], R24, gsb0 ;  /* 0x03e00000041879f0 */ /* 0x000fe20008000818 */
[----:B------:R-:W-:-:S04]  /*4270*/  USEL UR4, URZ, 0x1, UP0 ;  /* 0x000000013f047887 */ /* 0x000fc80008000000 */
[----:B------:R-:W-:-:S06]  /*4280*/  ULOP3.LUT UR4, UR38, UR4, URZ, 0x3c, !UPT ;  /* 0x0000000426047292 */ /* 0x000fcc000f8e3c3f */
[----:B------:R-:W-:Y:S01]  /*4290*/  IMAD.U32 R4, RZ, RZ, UR4 ;  /* 0x00000004ff047e24 */ /* 0x000fe2000f8e00ff */
[----:B------:R-:W-:-:S06]  /*42a0*/  WARPGROUP.DEPBAR.LE gsb0, 0x0 ;  /* 0x00008000000079c5 */ /* 0x000fcc0000010000 */
.L_x_33:
[----:B-12---:R-:W-:-:S05]  /*42b0*/  VIADD R2, R155, 0x3f ;  /* 0x0000003f9b027836 */ /* 0x006fca0000000000 */
[----:B------:R-:W-:-:S04]  /*42c0*/  SHF.R.S32.HI R3, RZ, 0x1f, R2 ;  /* 0x0000001fff037819 */ /* 0x000fc80000011402 */
[----:B------:R-:W-:-:S04]  /*42d0*/  LEA.HI R3, R3, R2, RZ, 0x6 ;  /* 0x0000000203037211 */ /* 0x000fc800078f30ff */
[----:B------:R-:W-:-:S04]  /*42e0*/  SHF.R.S32.HI R3, RZ, 0x6, R3 ;  /* 0x00000006ff037819 */ /* 0x000fc80000011403 */
[----:B------:R-:W-:-:S05]  /*42f0*/  VIMNMX R2, R3, 0x1, PT ;  /* 0x0000000103027848 */ /* 0x000fca0003fe0100 */
[----:B------:R-:W-:-:S05]  /*4300*/  IMAD.IADD R6, R3, 0x1, -R2 ;  /* 0x0000000103067824 */ /* 0x000fca00078e0a02 */
[----:B------:R-:W-:-:S13]  /*4310*/  ISETP.GE.AND P0, PT, R6, 0x1, PT ;  /* 0x000000010600780c */ /* 0x000fda0003f06270 */
[----:B------:R-:W-:Y:S05]  /*4320*/  @!P0 BRA `(.L_x_38) ;  /* 0x00000004002c8947 */ /* 0x000fea0003800000 */
[----:B------:R-:W-:Y:S02]  /*4330*/  IMAD.MOV.U32 R2, RZ, RZ, R6 ;  /* 0x000000ffff027224 */ /* 0x000fe400078e0006 */
[----:B------:R-:W-:-:S07]  /*4340*/  IMAD.U32 R3, RZ, RZ, UR37 ;  /* 0x00000025ff037e24 */ /* 0x000fce000f8e00ff */
.L_x_45:
[----:B------:R-:W-:-:S06]  /*4350*/  UISETP.NE.AND UP0, UPT, UR51, 0x3, UPT ;  /* 0x000000033300788c */ /* 0x000fcc000bf05270 */
[----:B------:R-:W-:-:S13]  /*4360*/  PLOP3.LUT P1, PT, PT, PT, UP0, 0x80, 0x0 ;  /* 0x000000000000781c */ /* 0x000fda0003f2f008 */
[----:B------:R-:W-:Y:S05]  /*4370*/  @!P1 BRA `(.L_x_39) ;  /* 0x0000000000049947 */ /* 0x000fea0003800000 */
[----:B------:R-:W-:Y:S01]  /*4380*/  BPT.TRAP 0x1 ;  /* 0x000000040000795c */ /* 0x000fe20000300000 */
.L_x_39:
[----:B------:R-:W-:Y:S01]  /*4390*/  ULEA UR4, UR10, UR47, 0x3 ;  /* 0x0000002f0a047291 */ /* 0x000fe2000f8e183f */
[----:B------:R-:W-:-:S08]  /*43a0*/  SHF.L.U32 R5, R4, 0x1f, RZ ;  /* 0x0000001f04057819 */ /* 0x000fd000000006ff */
[----:B------:R1:W2:Y:S01]  /*43b0*/  SYNCS.PHASECHK.TRANS64.TRYWAIT P0, [UR4+0x38480], R5 ;  /* 0x03848005ff0075a7 */ /* 0x0002a20008000144 */
[----:B------:R-:W-:Y:S05]  /*43c0*/  @!P1 BRA `(.L_x_40) ;  /* 0x0000000000049947 */ /* 0x000fea0003800000 */
[----:B------:R-:W-:Y:S01]  /*43d0*/  BPT.TRAP 0x1 ;  /* 0x000000040000795c */ /* 0x000fe20000300000 */
.L_x_40:
[----:B--2---:R-:W-:Y:S05]  /*43e0*/  @P0 BRA `(.L_x_41) ;  /* 0x0000000000080947 */ /* 0x004fea0003800000 */
[----:B------:R-:W2:Y:S02]  /*43f0*/  SYNCS.PHASECHK.TRANS64.TRYWAIT P0, [UR4+0x38480], R5 ;  /* 0x03848005ff0075a7 */ /* 0x000ea40008000144 */
[----:B--2---:R-:W-:Y:S05]  /*4400*/  @!P0 BRA `(.L_x_42) ;  /* 0x000000a000b08947 */ /* 0x004fea0003800000 */
.L_x_41:
[----:B------:R-:W-:Y:S01]  /*4410*/  UIADD3 UR4, UR47, 0x10000, URZ ;  /* 0x000100002f047890 */ /* 0x000fe2000fffe03f */
[----:B------:R-:W-:Y:S01]  /*4420*/  WARPGROUP.ARRIVE ;  /* 0x00000000000079c5 */ /* 0x000fe20000000000 */
[----:B------:R-:W-:Y:S02]  /*4430*/  ULOP3.LUT UR11, UR9, 0x10000, URZ, 0xfc, !UPT ;  /* 0x00010000090b7892 */ /* 0x000fe4000f8efc3f */
[----:B------:R-:W-:Y:S02]  /*4440*/  USHF.R.U32.HI UR4, URZ, 0x4, UR4 ;  /* 0x000000043f047899 */ /* 0x000fe40008011604 */
[----:B------:R-:W-:Y:S02]  /*4450*/  UISETP.NE.U32.AND UP0, UPT, UR8, URZ, UPT ;  /* 0x0000003f0800728c */ /* 0x000fe4000bf05070 */
[----:B------:R-:W-:Y:S02]  /*4460*/  ULOP3.LUT UR4, UR4, 0x3fff, URZ, 0xc0, !UPT ;  /* 0x00003fff04047892 */ /* 0x000fe4000f8ec03f */
[----:B------:R-:W-:-:S02]  /*4470*/  ULEA UR11, UR10, UR11, 0xa ;  /* 0x0000000b0a0b7291 */ /* 0x000fc4000f8e503f */
[----:B------:R-:W-:Y:S01]  /*4480*/  ULOP3.LUT UR4, UR4, 0x10000, URZ, 0xfc, !UPT ;  /* 0x0001000004047892 */ /* 0x000fe2000f8efc3f */
[----:B------:R-:W-:Y:S01]  /*4490*/  UMOV UR5, 0x40000040 ;  /* 0x4000004000057882 */ /* 0x000fe20000000000 */
[----:B------:R-:W-:Y:S02]  /*44a0*/  UMOV UR7, 0x40000040 ;  /* 0x4000004000077882 */ /* 0x000fe40000000000 */
[----:B------:R-:W-:-:S03]  /*44b0*/  ULEA UR12, UR10, UR4, 0xb ;  /* 0x000000040a0c7291 */ /* 0x000fc6000f8e583f */
[----:B------:R-:W-:-:S04]  /*44c0*/  UMOV UR4, UR11 ;  /* 0x0000000b00047c82 */ /* 0x000fc80008000000 */
[----:B------:R-:W-:Y:S02]  /*44d0*/  UMOV UR6, UR12 ;  /* 0x0000000c00067c82 */ /* 0x000fe40008000000 */
[----:B------:R-:W-:Y:S01]  /*44e0*/  HGMMA.64x256x16.F32 R24, gdesc[UR4], R24, UP0, gsb0 ;  /* 0x03e00000041879f0 */ /* 0x000fe2000b800818 */
[----:B------:R-:W-:Y:S02]  /*44f0*/  UIADD3 UR4, UR11, 0x2, URZ ;  /* 0x000000020b047890 */ /* 0x000fe4000fffe03f */
[----:B------:R-:W-:Y:S01]  /*4500*/  UIADD3 UR6, UR12, 0x2, URZ ;  /* 0x000000020c067890 */ /* 0x000fe2000fffe03f */
[----:B------:R-:W-:Y:S01]  /*4510*/  UMOV UR5, 0x40000040 ;  /* 0x4000004000057882 */ /* 0x000fe20000000000 */
[----:B------:R-:W-:Y:S01]  /*4520*/  UMOV UR7, 0x40000040 ;  /* 0x4000004000077882 */ /* 0x000fe20000000000 */
[----:B------:R-:W-:Y:S02]  /*4530*/  WARPGROUP.DEPBAR.LE gsb0, 0x0 ;  /* 0x00008000000079c5 */ /* 0x000fe40000010000 */
[----:B------:R-:W-:-:S15]  /*4540*/  WARPGROUP.ARRIVE ;  /* 0x00000000000079c5 */ /* 0x000fde0000000000 */
[----:B------:R-:W-:-:S05]  /*4550*/  NOP ;  /* 0x0000000000007918 */ /* 0x000fca0000000000 */
        /* <DEDUP_REMOVED lines=16> */
[----:B------:R-:W-:Y:S03]  /*4660*/  HGMMA.64x256x16.F32 R24, gdesc[UR4], R24, UP0, gsb0 ;  /* 0x03e00000041879f0 */ /* 0x000fe6000b800818 */
[----:B------:R-:W-:Y:S02]  /*4670*/  WARPGROUP.DEPBAR.LE gsb0, 0x0 ;  /* 0x00008000000079c5 */ /* 0x000fe40000010000 */
[----:B------:R-:W-:Y:S05]  /*4680*/  @!P1 BRA `(.L_x_43) ;  /* 0x0000000000049947 */ /* 0x000fea0003800000 */
[----:B------:R-:W-:Y:S01]  /*4690*/  BPT.TRAP 0x1 ;  /* 0x000000040000795c */ /* 0x000fe20000300000 */
.L_x_43:
[----:B------:R-:W-:Y:S01]  /*46a0*/  ISETP.NE.AND P0, PT, R23, RZ, PT ;  /* 0x000000ff1700720c */ /* 0x000fe20003f05270 */
[----:B------:R-:W-:-:S12]  /*46b0*/  UISETP.GT.U32.AND UP0, UPT, UR53, 0x1, UPT ;  /* 0x000000013500788c */ /* 0x000fd8000bf04070 */
[----:B-12---:R-:W-:-:S05]  /*46c0*/  @P0 LEA R5, R3, UR47, 0x3 ;  /* 0x0000002f03050c11 */ /* 0x006fca000f8e18ff */
[----:B------:R-:W-:-:S05]  /*46d0*/  @P0 VIADD R5, R5, 0x384a0 ;  /* 0x000384a005050836 */ /* 0x000fca0000000000 */
[----:B------:R-:W-:-:S04]  /*46e0*/  @P0 PRMT R5, R22, 0x654, R5 ;  /* 0x0000065416050816 */ /* 0x000fc80000000005 */
[----:B------:R1:W-:Y:S01]  /*46f0*/  @P0 SYNCS.ARRIVE.TRANS64.RED.A1T0 RZ, [R5+URZ], RZ ;  /* 0x000000ff05ff09a7 */ /* 0x0003e2000810043f */
[----:B------:R-:W-:-:S13]  /*4700*/  PLOP3.LUT P0, PT, PT, PT, UP0, 0x80, 0x0 ;  /* 0x000000000000781c */ /* 0x000fda0003f0f008 */
[----:B-1----:R-:W-:Y:S05]  /*4710*/  @P0 BRA `(.L_x_44) ;  /* 0x0000000000040947 */ /* 0x002fea0003800000 */
[----:B------:R-:W-:Y:S01]  /*4720*/  BPT.TRAP 0x1 ;  /* 0x000000040000795c */ /* 0x000fe20000300000 */
.L_x_44:
[----:B------:R-:W-:Y:S01]  /*4730*/  UIADD3 UR10, UR10, 0x1, URZ ;  /* 0x000000010a0a7890 */ /* 0x000fe2000fffe03f */
[C---:B------:R-:W-:Y:S01]  /*4740*/  ISETP.GT.AND P1, PT, R2.reuse, 0x1, PT ;  /* 0x000000010200780c */ /* 0x040fe20003f24270 */
[----:B------:R-:W-:Y:S02]  /*4750*/  VIADD R3, R3, 0x1 ;  /* 0x0000000103037836 */ /* 0x000fe40000000000 */
[----:B------:R-:W-:Y:S01]  /*4760*/  UISETP.NE.AND UP0, UPT, UR10, 0x4, UPT ;  /* 0x000000040a00788c */ /* 0x000fe2000bf05270 */
[----:B------:R-:W-:Y:S02]  /*4770*/  VIADD R2, R2, 0xffffffff ;  /* 0xffffffff02027836 */ /* 0x000fe40000000000 */
[C---:B------:R-:W-:Y:S01]  /*4780*/  ISETP.NE.AND P0, PT, R3.reuse, 0x4, PT ;  /* 0x000000040300780c */ /* 0x040fe20003f05270 */
[----:B------:R-:W-:Y:S02]  /*4790*/  USEL UR4, URZ, 0x1, UP0 ;  /* 0x000000013f047887 */ /* 0x000fe40008000000 */
[----:B------:R-:W-:Y:S01]  /*47a0*/  USEL UR10, UR10, URZ, UP0 ;  /* 0x0000003f0a0a7287 */ /* 0x000fe20008000000 */
[----:B------:R-:W-:-:S03]  /*47b0*/  SEL R3, R3, RZ, P0 ;  /* 0x000000ff03037207 */ /* 0x000fc60000000000 */
[----:B------:R-:W-:Y:S01]  /*47c0*/  LOP3.LUT R4, R4, UR4, RZ, 0x3c, !PT ;  /* 0x0000000404047c12 */ /* 0x000fe2000f8e3cff */
[----:B------:R-:W-:Y:S07]  /*47d0*/  @P1 BRA `(.L_x_45) ;  /* 0xfffffff800dc1947 */ /* 0x000fee000383ffff */
.L_x_38:
[----:B------:R-:W-:-:S13]  /*47e0*/  ISETP.GE.AND P0, PT, R155, 0x1, PT ;  /* 0x000000019b00780c */ /* 0x000fda0003f06270 */
[----:B------:R-:W-:Y:S05]  /*47f0*/  @!P0 BRA `(.L_x_46) ;  /* 0x0000000000408947 */ /* 0x000fea0003800000 */
[----:B------:R-:W-:-:S06]  /*4800*/  UISETP.NE.AND UP0, UPT, UR51, 0x3, UPT ;  /* 0x000000033300788c */ /* 0x000fcc000bf05270 */
[----:B------:R-:W-:-:S13]  /*4810*/  PLOP3.LUT P0, PT, PT, PT, UP0, 0x80, 0x0 ;  /* 0x000000000000781c */ /* 0x000fda0003f0f008 */
[----:B------:R-:W-:Y:S05]  /*4820*/  @!P0 BRA `(.L_x_47) ;  /* 0x0000000000048947 */ /* 0x000fea0003800000 */
[----:B------:R-:W-:Y:S01]  /*4830*/  BPT.TRAP 0x1 ;  /* 0x000000040000795c */ /* 0x000fe20000300000 */
.L_x_47:
[----:B------:R-:W-:Y:S01]  /*4840*/  ISETP.NE.AND P0, PT, R23, RZ, PT ;  /* 0x000000ff1700720c */ /* 0x000fe20003f05270 */
[----:B------:R-:W-:Y:S01]  /*4850*/  IMAD.U32 R3, RZ, RZ, UR47 ;  /* 0x0000002fff037e24 */ /* 0x000fe2000f8e00ff */
[----:B------:R-:W-:-:S11]  /*4860*/  UISETP.GT.U32.AND UP0, UPT, UR53, 0x1, UPT ;  /* 0x000000013500788c */ /* 0x000fd6000bf04070 */
[----:B------:R-:W-:-:S05]  /*4870*/  @P0 VIADD R2, R6, UR37 ;  /* 0x0000002506020c36 */ /* 0x000fca0008000000 */
[----:B------:R-:W-:-:S04]  /*4880*/  @P0 SHF.L.U32 R2, R2, 0x3, RZ ;  /* 0x0000000302020819 */ /* 0x000fc800000006ff */
[----:B------:R-:W-:-:S04]  /*4890*/  @P0 LOP3.LUT R2, R2, 0x18, RZ, 0xc0, !PT ;  /* 0x0000001802020812 */ /* 0x000fc800078ec0ff */
[----:B------:R-:W-:-:S04]  /*48a0*/  @P0 IADD3 R3, R3, 0x384a0, R2 ;  /* 0x000384a003030810 */ /* 0x000fc80007ffe002 */
[----:B------:R-:W-:-:S04]  /*48b0*/  @P0 PRMT R3, R22, 0x654, R3 ;  /* 0x0000065416030816 */ /* 0x000fc80000000003 */
[----:B------:R1:W-:Y:S01]  /*48c0*/  @P0 SYNCS.ARRIVE.TRANS64.RED.A1T0 RZ, [R3+URZ], RZ ;  /* 0x000000ff03ff09a7 */ /* 0x0003e2000810043f */
[----:B------:R-:W-:-:S13]  /*48d0*/  PLOP3.LUT P0, PT, PT, PT, UP0, 0x80, 0x0 ;  /* 0x000000000000781c */ /* 0x000fda0003f0f008 */
[----:B-1----:R-:W-:Y:S05]  /*48e0*/  @P0 BRA `(.L_x_46) ;  /* 0x0000000000040947 */ /* 0x002fea0003800000 */
[----:B------:R-:W-:Y:S01]  /*48f0*/  BPT.TRAP 0x1 ;  /* 0x000000040000795c */ /* 0x000fe20000300000 */
.L_x_46:
[----:B------:R-:W-:Y:S01]  /*4900*/  R2UR UR45, R16 ;  /* 0x00000000102d72ca */ /* 0x000fe200000e0000 */
[----:B------:R-:W-:Y:S01]  /*4910*/  UIADD3 UR4, UR47, 0x30000, URZ ;  /* 0x000300002f047890 */ /* 0x000fe2000fffe03f */
[----:B------:R-:W-:Y:S02]  /*4920*/  R2UR UR46, R17 ;  /* 0x00000000112e72ca */ /* 0x000fe400000e0000 */
[----:B------:R-:W-:Y:S01]  /*4930*/  LOP3.LUT P0, RZ, R0, 0xff, RZ, 0xc0, !PT ;  /* 0x000000ff00ff7812 */ /* 0x000fe2000780c0ff */
[----:B------:R-:W-:-:S06]  /*4940*/  ULOP3.LUT UP0, URZ, UR4, 0x3ff, URZ, 0xc0, !UPT ;  /* 0x000003ff043f7892 */ /* 0x000fcc000f80c03f */
[----:B------:R-:W-:Y:S02]  /*4950*/  PLOP3.LUT P1, PT, PT, PT, UP0, 0x80, 0x0 ;  /* 0x000000000000781c */ /* 0x000fe40003f2f008 */
[----:B------:R-:W-:Y:S02]  /*4960*/  USHF.L.U32 UR45, UR45, 0x7, URZ ;  /* 0x000000072d2d7899 */ /* 0x000fe4000800063f */
[----:B------:R-:W-:Y:S02]  /*4970*/  USHF.L.U32 UR46, UR46, 0x8, URZ ;  /* 0x000000082e2e7899 */ /* 0x000fe4000800063f */
[----:B------:R-:W-:Y:S10]  /*4980*/  @!P0 BRA `(.L_x_48) ;  /* 0x00000000000c8947 */ /* 0x000ff40003800000 */
[----:B------:R-:W-:-:S04]  /*4990*/  DEPBAR {5,4,3,2,1,0} ;  /* 0x0000003f0000791a */ /* 0x000fc80000000000 */
[----:B------:R1:W-:Y:S02]  /*49a0*/  UTMACCTL.IV [UR60] ;  /* 0x000000003c0079b9 */ /* 0x0003e40008000000 */
[----:B-1----:R-:W-:Y:S01]  /*49b0*/  NOP ;  /* 0x0000000000007918 */ /* 0x002fe20000000000 */
.L_x_48:
[----:B------:R-:W-:Y:S05]  /*49c0*/  @!P1 BRA `(.L_x_49) ;  /* 0x00000000007c9947 */ /* 0x000fea0003800000 */
[----:B------:R-:W-:Y:S01]  /*49d0*/  MOV R2, 0x0 ;  /* 0x0000000000027802 */ /* 0x000fe20000000f00 */
[----:B------:R-:W-:Y:S01]  /*49e0*/  ULDC.64 UR4, c[0x4][0x68] ;  /* 0x01001a0000047ab9 */ /* 0x000fe20000000a00 */
[----:B------:R-:W-:Y:S01]  /*49f0*/  ULDC.64 UR6, c[0x4][0x8] ;  /* 0x0100020000067ab9 */ /* 0x000fe20000000a00 */
[----:B------:R-:W-:Y:S01]  /*4a00*/  IMAD.U32 R4, RZ, RZ, UR4 ;  /* 0x00000004ff047e24 */ /* 0x000fe2000f8e00ff */
[----:B------:R1:W2:Y:S01]  /*4a10*/  LDC.64 R14, c[0x4][R2] ;  /* 0x01000000020e7b82 */ /* 0x0002a20000000a00 */
[----:B------:R-:W-:Y:S01]  /*4a20*/  IMAD.U32 R5, RZ, RZ, UR5 ;  /* 0x00000005ff057e24 */ /* 0x000fe2000f8e00ff */
[----:B------:R-:W-:Y:S01]  /*4a30*/  ULDC.64 UR4, c[0x4][0x70] ;  /* 0x01001c0000047ab9 */ /* 0x000fe20000000a00 */
[----:B------:R-:W-:Y:S02]  /*4a40*/  IMAD.U32 R10, RZ, RZ, UR6 ;  /* 0x00000006ff0a7e24 */ /* 0x000fe4000f8e00ff */
[----:B------:R-:W-:Y:S02]  /*4a50*/  IMAD.U32 R6, RZ, RZ, UR4 ;  /* 0x00000004ff067e24 */ /* 0x000fe4000f8e00ff */
[----:B------:R-:W-:-:S02]  /*4a60*/  IMAD.U32 R7, RZ, RZ, UR5 ;  /* 0x00000005ff077e24 */ /* 0x000fc4000f8e00ff */
[----:B------:R-:W-:Y:S02]  /*4a70*/  IMAD.U32 R11, RZ, RZ, UR7 ;  /* 0x00000007ff0b7e24 */ /* 0x000fe4000f8e00ff */
[----:B------:R-:W-:Y:S02]  /*4a80*/  IMAD.MOV.U32 R8, RZ, RZ, 0x70 ;  /* 0x00000070ff087424 */ /* 0x000fe400078e00ff */
[----:B------:R-:W-:Y:S02]  /*4a90*/  IMAD.MOV.U32 R12, RZ, RZ, 0x1 ;  /* 0x00000001ff0c7424 */ /* 0x000fe400078e00ff */
[----:B-1----:R-:W-:-:S07]  /*4aa0*/  IMAD.MOV.U32 R13, RZ, RZ, RZ ;  /* 0x000000ffff0d7224 */ /* 0x002fce00078e00ff */
[----:B------:R-:W-:-:S07]  /*4ab0*/  LEPC R20, `(.L_x_50) ;  /* 0x000000001014794e */ /* 0x000fce0000000000 */
[----:B--2---:R-:W-:Y:S05]  /*4ac0*/  CALL.ABS.NOINC R14 ;  /* 0x000000000e007343 */ /* 0x004fea0003c00000 */
.L_x_50:
[----:B------:R-:W1:Y:S01]  /*4ad0*/  LDC.64 R2, c[0x4][R2] ;  /* 0x0100000002027b82 */ /* 0x000e620000000a00 */
[----:B------:R-:W-:Y:S01]  /*4ae0*/  ULDC.64 UR4, c[0x4][0x68] ;  /* 0x01001a0000047ab9 */ /* 0x000fe20000000a00 */
[----:B------:R-:W-:Y:S01]  /*4af0*/  ULDC.64 UR6, c[0x4][0x8] ;  /* 0x0100020000067ab9 */ /* 0x000fe20000000a00 */
[----:B------:R-:W-:Y:S02]  /*4b00*/  IMAD.U32 R4, RZ, RZ, UR4 ;  /* 0x00000004ff047e24 */ /* 0x000fe4000f8e00ff */
[----:B------:R-:W-:Y:S01]  /*4b10*/  IMAD.U32 R5, RZ, RZ, UR5 ;  /* 0x00000005ff057e24 */ /* 0x000fe2000f8e00ff */
[----:B------:R-:W-:Y:S01]  /*4b20*/  ULDC.64 UR4, c[0x4][0x70] ;  /* 0x01001c0000047ab9 */ /* 0x000fe20000000a00 */
[----:B------:R-:W-:Y:S01]  /*4b30*/  IMAD.U32 R10, RZ, RZ, UR6 ;  /* 0x00000006ff0a7e24 */ /* 0x000fe2000f8e00ff */
[----:B------:R-:W-:Y:S01]  /*4b40*/  MOV R7, UR5 ;  /* 0x0000000500077c02 */ /* 0x000fe20008000f00 */
[----:B------:R-:W-:Y:S02]  /*4b50*/  IMAD.U32 R6, RZ, RZ, UR4 ;  /* 0x00000004ff067e24 */ /* 0x000fe4000f8e00ff */
[----:B------:R-:W-:-:S02]  /*4b60*/  IMAD.U32 R11, RZ, RZ, UR7 ;  /* 0x00000007ff0b7e24 */ /* 0x000fc4000f8e00ff */
[----:B------:R-:W-:Y:S02]  /*4b70*/  IMAD.MOV.U32 R8, RZ, RZ, 0x70 ;  /* 0x00000070ff087424 */ /* 0x000fe400078e00ff */
[----:B------:R-:W-:Y:S02]  /*4b80*/  IMAD.MOV.U32 R12, RZ, RZ, 0x1 ;  /* 0x00000001ff0c7424 */ /* 0x000fe400078e00ff */
[----:B------:R-:W-:-:S07]  /*4b90*/  IMAD.MOV.U32 R13, RZ, RZ, RZ ;  /* 0x000000ffff0d7224 */ /* 0x000fce00078e00ff */
[----:B------:R-:W-:-:S07]  /*4ba0*/  LEPC R20, `(.L_x_49) ;  /* 0x000000001014794e */ /* 0x000fce0000000000 */
[----:B-1----:R-:W-:Y:S05]  /*4bb0*/  CALL.ABS.NOINC R2 ;  /* 0x0000000002007343 */ /* 0x002fea0003c00000 */
.L_x_49:
[----:B------:R-:W-:Y:S02]  /*4bc0*/  ULDC.64 UR4, c[0x0][0x590] ;  /* 0x0001640000047ab9 */ /* 0x000fe40000000a00 */
[----:B------:R-:W-:-:S04]  /*4bd0*/  ISETP.NE.U32.AND P0, PT, RZ, UR4, PT ;  /* 0x00000004ff007c0c */ /* 0x000fc8000bf05070 */
[----:B------:R-:W-:-:S13]  /*4be0*/  ISETP.NE.AND.EX P0, PT, RZ, UR5, PT, P0 ;  /* 0x00000005ff007c0c */ /* 0x000fda000bf05300 */
[----:B------:R-:W-:Y:S05]  /*4bf0*/  @!P0 BRA `(.L_x_51) ;  /* 0x0000000000148947 */ /* 0x000fea0003800000 */
[----:B------:R-:W-:-:S04]  /*4c00*/  LEA R2, P0, R18, UR4, 0x3 ;  /* 0x0000000412027c11 */ /* 0x000fc8000f8018ff */
[----:B------:R-:W-:-:S06]  /*4c10*/  LEA.HI.X R3, R18, UR5, R19, 0x3, P0 ;  /* 0x0000000512037c11 */ /* 0x000fcc00080f1c13 */
[----:B------:R-:W2:Y:S04]  /*4c20*/  LDG.E.64 R2, desc[UR58][R2.64] ;  /* 0x0000003a02027981 */ /* 0x000ea8000c1e1b00 */
[----:B--2---:R2:W5:Y:S01]  /*4c30*/  LD.E R0, desc[UR58][R2.64] ;  /* 0x0000003a02007980 */ /* 0x004562000c101900 */
[----:B------:R-:W-:Y:S05]  /*4c40*/  BRA `(.L_x_52) ;  /* 0x0000000000307947 */ /* 0x000fea0003800000 */
.L_x_51:
[----:B------:R-:W-:Y:S02]  /*4c50*/  ULDC.64 UR4, c[0x0][0x588] ;  /* 0x0001620000047ab9 */ /* 0x000fe40000000a00 */
[----:B------:R-:W-:-:S04]  /*4c60*/  ISETP.NE.U32.AND P0, PT, RZ, UR4, PT ;  /* 0x00000004ff007c0c */ /* 0x000fc8000bf05070 */
[----:B------:R-:W-:-:S13]  /*4c70*/  ISETP.NE.AND.EX P0, PT, RZ, UR5, PT, P0 ;  /* 0x00000005ff007c0c */ /* 0x000fda000bf05300 */
[----:B------:R-:W-:Y:S05]  /*4c80*/  @!P0 BRA `(.L_x_53) ;  /* 0x0000000000188947 */ /* 0x000fea0003800000 */
[----:B------:R-:W1:Y:S01]  /*4c90*/  LDC.64 R2, c[0x0][0x588] ;  /* 0x00016200ff027b82 */ /* 0x000e620000000a00 */
[----:B------:R-:W-:Y:S02]  /*4ca0*/  ULDC UR4, c[0x0][0x598] ;  /* 0x0001660000047ab9 */ /* 0x000fe40000000800 */
[----:B------:R-:W-:-:S04]  /*4cb0*/  IMAD R5, R18, UR4, RZ ;  /* 0x0000000412057c24 */ /* 0x000fc8000f8e02ff */
[----:B-1----:R-:W-:-:S05]  /*4cc0*/  IMAD.WIDE R2, R5, 0x4, R2 ;  /* 0x0000000405027825 */ /* 0x002fca00078e0202 */
[----:B------:R1:W5:Y:S01]  /*4cd0*/  LDG.E R0, desc[UR58][R2.64] ;  /* 0x0000003a02007981 */ /* 0x000362000c1e1900 */
[----:B------:R-:W-:Y:S05]  /*4ce0*/  BRA `(.L_x_52) ;  /* 0x0000000000087947 */ /* 0x000fea0003800000 */
.L_x_53:
[----:B------:R-:W-:Y:S02]  /*4cf0*/  ULDC UR4, c[0x0][0x580] ;  /* 0x0001600000047ab9 */ /* 0x000fe40000000800 */
[----:B------:R-:W-:-:S07]  /*4d00*/  IMAD.U32 R0, RZ, RZ, UR4 ;  /* 0x00000004ff007e24 */ /* 0x000fce000f8e00ff */
.L_x_52:
[----:B------:R-:W-:Y:S02]  /*4d10*/  ULDC.64 UR4, c[0x0][0x5b8] ;  /* 0x00016e0000047ab9 */ /* 0x000fe40000000a00 */
[----:B------:R-:W-:-:S04]  /*4d20*/  ISETP.NE.U32.AND P0, PT, RZ, UR4, PT ;  /* 0x00000004ff007c0c */ /* 0x000fc8000bf05070 */
[----:B------:R-:W-:-:S13]  /*4d30*/  ISETP.NE.AND.EX P0, PT, RZ, UR5, PT, P0 ;  /* 0x00000005ff007c0c */ /* 0x000fda000bf05300 */
[----:B------:R-:W-:Y:S05]  /*4d40*/  @!P0 BRA `(.L_x_54) ;  /* 0x0000000000148947 */ /* 0x000fea0003800000 */
[----:B------:R-:W-:-:S04]  /*4d50*/  LEA R4, P0, R18, UR4, 0x3 ;  /* 0x0000000412047c11 */ /* 0x000fc8000f8018ff */
[----:B------:R-:W-:-:S05]  /*4d60*/  LEA.HI.X R5, R18, UR5, R19, 0x3, P0 ;  /* 0x0000000512057c11 */ /* 0x000fca00080f1c13 */
[----:B-12---:R-:W2:Y:S04]  /*4d70*/  LDG.E.64 R2, desc[UR58][R4.64] ;  /* 0x0000003a04027981 */ /* 0x006ea8000c1e1b00 */
[----:B--2---:R1:W5:Y:S01]  /*4d80*/  LD.E R2, desc[UR58][R2.64] ;  /* 0x0000003a02027980 */ /* 0x004362000c101900 */
[----:B------:R-:W-:Y:S05]  /*4d90*/  BRA `(.L_x_55) ;  /* 0x0000000000307947 */ /* 0x000fea0003800000 */
.L_x_54:
[----:B------:R-:W-:Y:S02]  /*4da0*/  ULDC.64 UR4, c[0x0][0x5b0] ;  /* 0x00016c0000047ab9 */ /* 0x000fe40000000a00 */
[----:B------:R-:W-:-:S04]  /*4db0*/  ISETP.NE.U32.AND P0, PT, RZ, UR4, PT ;  /* 0x00000004ff007c0c */ /* 0x000fc8000bf05070 */
[----:B------:R-:W-:-:S13]  /*4dc0*/  ISETP.NE.AND.EX P0, PT, RZ, UR5, PT, P0 ;  /* 0x00000005ff007c0c */ /* 0x000fda000bf05300 */
[----:B------:R-:W-:Y:S05]  /*4dd0*/  @!P0 BRA `(.L_x_56) ;  /* 0x0000000000188947 */ /* 0x000fea0003800000 */
[----:B-12---:R-:W1:Y:S01]  /*4de0*/  LDC.64 R2, c[0x0][0x5b0] ;  /* 0x00016c00ff027b82 */ /* 0x006e620000000a00 */
[----:B------:R-:W-:Y:S02]  /*4df0*/  ULDC UR4, c[0x0][0x5c0] ;  /* 0x0001700000047ab9 */ /* 0x000fe40000000800 */
[----:B------:R-:W-:-:S04]  /*4e00*/  IMAD R5, R18, UR4, RZ ;  /* 0x0000000412057c24 */ /* 0x000fc8000f8e02ff */
[----:B-1----:R-:W-:-:S06]  /*4e10*/  IMAD.WIDE R2, R5, 0x4, R2 ;  /* 0x0000000405027825 */ /* 0x002fcc00078e0202 */
[----:B------:R2:W5:Y:S01]  /*4e20*/  LDG.E R2, desc[UR58][R2.64] ;  /* 0x0000003a02027981 */ /* 0x000562000c1e1900 */
[----:B------:R-:W-:Y:S05]  /*4e30*/  BRA `(.L_x_55) ;  /* 0x0000000000087947 */ /* 0x000fea0003800000 */
.L_x_56:
[----:B------:R-:W-:Y:S02]  /*4e40*/  ULDC UR4, c[0x0][0x5a8] ;  /* 0x00016a0000047ab9 */ /* 0x000fe40000000800 */
[----:B-12---:R-:W-:-:S07]  /*4e50*/  IMAD.U32 R2, RZ, RZ, UR4 ;  /* 0x00000004ff027e24 */ /* 0x006fce000f8e00ff */
.L_x_55:
[----:B------:R-:W-:Y:S01]  /*4e60*/  ISETP.GT.U32.AND P0, PT, R154, 0x3e, PT ;  /* 0x0000003e9a00780c */ /* 0x000fe20003f04070 */
[----:B------:R-:W-:Y:S01]  /*4e70*/  BSSY B0, `(.L_x_57) ;  /* 0x0000007000007945 */ /* 0x000fe20003800000 */
[----:B------:R-:W-:-:S11]  /*4e80*/  PRMT R8, RZ, 0x7610, R8 ;  /* 0x00007610ff087816 */ /* 0x000fd60000000008 */
[----:B------:R-:W-:Y:S05]  /*4e90*/  @P0 BRA `(.L_x_58) ;  /* 0x0000000000100947 */ /* 0x000fea0003800000 */
[----:B------:R-:W-:-:S03]  /*4ea0*/  UMOV UR4, 0xffffffff ;  /* 0xffffffff00047882 */ /* 0x000fc60000000000 */
[----:B------:R-:W-:Y:S05]  /*4eb0*/  BRA.DIV UR4, `(.L_x_59) ;  /* 0x0000009a041c7947 */ /* 0x000fea000b800000 */
[----:B------:R-:W-:-:S13]  /*4ec0*/  ELECT P6, URZ, PT ;  /* 0x00000000003f782f */ /* 0x000fda00038c0000 */
.L_x_268:
[----:B------:R-:W-:-:S07]  /*4ed0*/  SEL R8, RZ, 0x1, !P6 ;  /* 0x00000001ff087807 */ /* 0x000fce0007000000 */
.L_x_58:
[----:B------:R-:W-:Y:S05]  /*4ee0*/  BSYNC B0 ;  /* 0x0000000000007941 */ /* 0x000fea0003800000 */
.L_x_57:
[----:B-12---:R-:W-:-:S05]  /*4ef0*/  IMAD.U32 R3, RZ, RZ, UR48 ;  /* 0x00000030ff037e24 */ /* 0x006fca000f8e00ff */
[----:B------:R-:W-:-:S13]  /*4f00*/  ISETP.NE.AND P1, PT, R3, 0x3, PT ;  /* 0x000000030300780c */ /* 0x000fda0003f25270 */
[----:B------:R-:W-:Y:S05]  /*4f10*/  @!P1 BRA `(.L_x_60) ;  /* 0x0000000000049947 */ /* 0x000fea0003800000 */
[----:B------:R-:W-:Y:S01]  /*4f20*/  BPT.TRAP 0x1 ;  /* 0x000000040000795c */ /* 0x000fe20000300000 */
.L_x_60:
[----:B------:R-:W-:Y:S01]  /*4f30*/  SHF.L.U32 R3, RZ, 0x1f, RZ ;  /* 0x0000001fff037819 */ /* 0x000fe200000006ff */
[----:B------:R-:W-:Y:S01]  /*4f40*/  IMAD.MOV.U32 R4, RZ, RZ, RZ ;  /* 0x000000ffff047224 */ /* 0x000fe200078e00ff */
[----:B-----5:R-:W-:Y:S02]  /*4f50*/  FSETP.NEU.AND P0, PT, R0, RZ, PT ;  /* 0x000000ff0000720b */ /* 0x020fe40003f0d000 */
[----:B------:R-:W1:Y:S11]  /*4f60*/  SYNCS.PHASECHK.TRANS64.TRYWAIT P2, [UR47+0x384c0], R3 ;  /* 0x0384c003ff0075a7 */ /* 0x000e76000804016f */
[----:B------:R-:W-:Y:S01]  /*4f70*/  @P0 LEA R12, R153, UR47, 0x1 ;  /* 0x0000002f990c0c11 */ /* 0x000fe2000f8e08ff */
[----:B-1----:R-:W-:Y:S06]  /*4f80*/  @!P2 BRA `(.L_x_61) ;  /* 0x000000980000a947 */ /* 0x002fec0003800000 */
.L_x_269:
[----:B------:R-:W-:Y:S05]  /*4f90*/  @P0 WARPSYNC.ALL ;  /* 0x0000000000000948 */ /* 0x000fea0003800000 */
[----:B-1----:R-:W1:Y:S01]  /*4fa0*/  @P0 LDSM.16.MT88.4 R4, [R12+0x30000] ;  /* 0x030000000c04083b */ /* 0x002e620000004200 */
[----:B------:R-:W-:Y:S01]  /*4fb0*/  PRMT R8, R8, 0x9910, RZ ;  /* 0x0000991008087816 */ /* 0x000fe200000000ff */
[----:B------:R-:W-:Y:S01]  /*4fc0*/  BSSY B0, `(.L_x_62) ;  /* 0x000000d000007945 */ /* 0x000fe20003800000 */
[-C--:B------:R-:W-:Y:S01]  /*4fd0*/  FMUL R24, R24, R2.reuse ;  /* 0x0000000218187220 */ /* 0x080fe20000400000 */
[-C--:B------:R-:W-:Y:S01]  /*4fe0*/  FMUL R14, R25, R2.reuse ;  /* 0x00000002190e7220 */ /* 0x080fe20000400000 */
[----:B------:R-:W-:Y:S01]  /*4ff0*/  ISETP.NE.AND P2, PT, R8, RZ, PT ;  /* 0x000000ff0800720c */ /* 0x000fe20003f45270 */
[----:B------:R-:W-:Y:S01]  /*5000*/  FMUL R26, R26, R2 ;  /* 0x000000021a1a7220 */ /* 0x000fe20000400000 */
[----:B------:R2:W3:Y:S01]  /*5010*/  @P0 LDSM.16.MT88.4 R8, [R12+0x30800] ;  /* 0x030800000c08083b */ /* 0x0004e20000004200 */
[----:B-1----:R-:W-:-:S02]  /*5020*/  HADD2.F32 R13, -RZ, R4.H0_H0 ;  /* 0x20000004ff0d7230 */ /* 0x002fc40000004100 */
[----:B------:R-:W-:Y:S01]  /*5030*/  HADD2.F32 R15, -RZ, R4.H1_H1 ;  /* 0x30000004ff0f7230 */ /* 0x000fe20000004100 */
[----:B--2---:R-:W-:Y:S07]  /*5040*/  @P0 BRA `(.L_x_63) ;  /* 0x0000000000100947 */ /* 0x004fee0003800000 */
[----:B------:R-:W-:Y:S01]  /*5050*/  IMAD.MOV.U32 R5, RZ, RZ, RZ ;  /* 0x000000ffff057224 */ /* 0x000fe200078e00ff */
[----:B------:R-:W-:Y:S02]  /*5060*/  CS2R R6, SRZ ;  /* 0x0000000000067805 */ /* 0x000fe4000001ff00 */
[----:B---3--:R-:W-:Y:S02]  /*5070*/  CS2R R8, SRZ ;  /* 0x0000000000087805 */ /* 0x008fe4000001ff00 */
[----:B------:R-:W-:-:S07]  /*5080*/  CS2R R10, SRZ ;  /* 0x00000000000a7805 */ /* 0x000fce000001ff00 */
.L_x_63:
[----:B------:R-:W-:Y:S05]  /*5090*/  BSYNC B0 ;  /* 0x0000000000007941 */ /* 0x000fea0003800000 */
.L_x_62:
[--C-:B------:R-:W-:Y:S02]  /*50a0*/  HADD2.F32 R17, -RZ, R5.reuse.H0_H0 ;  /* 0x20000005ff117230 */ /* 0x100fe40000004100 */
[----:B------:R-:W-:Y:S01]  /*50b0*/  FMUL R16, R27, R2 ;  /* 0x000000021b107220 */ /* 0x000fe20000400000 */
[----:B------:R-:W-:Y:S02]  /*50c0*/  HADD2.F32 R19, -RZ, R5.H1_H1 ;  /* 0x30000005ff137230 */ /* 0x000fe40000004100 */
[-C--:B------:R-:W-:Y:S01]  /*50d0*/  FFMA R12, R13, R0.reuse, R24 ;  /* 0x000000000d0c7223 */ /* 0x080fe20000000018 */
[-C--:B------:R-:W-:Y:S01]  /*50e0*/  FFMA R21, R15, R0.reuse, R14 ;  /* 0x000000000f157223 */ /* 0x080fe2000000000e */
[-C--:B------:R-:W-:Y:S01]  /*50f0*/  FFMA R26, R17, R0.reuse, R26 ;  /* 0x00000000111a7223 */ /* 0x080fe2000000001a */
[--C-:B------:R-:W-:Y:S02]  /*5100*/  HADD2.F32 R13, -RZ, R6.reuse.H0_H0 ;  /* 0x20000006ff0d7230 */ /* 0x100fe40000004100 */
[----:B------:R-:W-:Y:S01]  /*5110*/  FFMA R25, R19, R0, R16 ;  /* 0x0000000013197223 */ /* 0x000fe20000000010 */
[----:B------:R-:W-:-:S02]  /*5120*/  HADD2.F32 R15, -RZ, R6.H1_H1 ;  /* 0x30000006ff0f7230 */ /* 0x000fc40000004100 */
[-C--:B------:R-:W-:Y:S01]  /*5130*/  FMUL R28, R28, R2.reuse ;  /* 0x000000021c1c7220 */ /* 0x080fe20000400000 */
[-C--:B------:R-:W-:Y:S01]  /*5140*/  FMUL R16, R29, R2.reuse ;  /* 0x000000021d107220 */ /* 0x080fe20000400000 */
[--C-:B------:R-:W-:Y:S02]  /*5150*/  HADD2.F32 R17, -RZ, R7.reuse.H0_H0 ;  /* 0x20000007ff117230 */ /* 0x100fe40000004100 */
[-C--:B------:R-:W-:Y:S01]  /*5160*/  FMUL R30, R30, R2.reuse ;  /* 0x000000021e1e7220 */ /* 0x080fe20000400000 */
[----:B------:R-:W-:Y:S02]  /*5170*/  HADD2.F32 R19, -RZ, R7.H1_H1 ;  /* 0x30000007ff137230 */ /* 0x000fe40000004100 */
[----:B------:R-:W-:Y:S01]  /*5180*/  FMUL R18, R31, R2 ;  /* 0x000000021f127220 */ /* 0x000fe20000400000 */
[-C--:B------:R-:W-:Y:S01]  /*5190*/  FFMA R14, R13, R0.reuse, R28 ;  /* 0x000000000d0e7223 */ /* 0x080fe2000000001c */
[-C--:B------:R-:W-:Y:S01]  /*51a0*/  FFMA R27, R15, R0.reuse, R16 ;  /* 0x000000000f1b7223 */ /* 0x080fe20000000010 */
[-C--:B------:R-:W-:Y:S01]  /*51b0*/  FFMA R30, R17, R0.reuse, R30 ;  /* 0x00000000111e7223 */ /* 0x080fe2000000001e */
[----:B------:R-:W-:Y:S01]  /*51c0*/  FFMA R29, R19, R0, R18 ;  /* 0x00000000131d7223 */ /* 0x000fe20000000012 */
[----:B---3--:R-:W-:-:S02]  /*51d0*/  HADD2.F32 R13, -RZ, R8.H0_H0 ;  /* 0x20000008ff0d7230 */ /* 0x008fc40000004100 */
[-C--:B------:R-:W-:Y:S01]  /*51e0*/  FMUL R32, R32, R2.reuse ;  /* 0x0000000220207220 */ /* 0x080fe20000400000 */
[----:B------:R-:W-:Y:S02]  /*51f0*/  HADD2.F32 R15, -RZ, R8.H1_H1 ;  /* 0x30000008ff0f7230 */ /* 0x000fe40000004100 */
        /* <DEDUP_REMOVED lines=9> */
[----:B------:R-:W-:-:S02]  /*5290*/  HADD2.F32 R13, -RZ, R10.H0_H0 ;  /* 0x2000000aff0d7230 */ /* 0x000fc40000004100 */
        /* <DEDUP_REMOVED lines=11> */
[----:B------:R-:W-:Y:S01]  /*5350*/  F2FP.F16.F32.PACK_AB R33, R33, R34 ;  /* 0x000000222121723e */ /* 0x000fe200000000ff */
[----:B------:R-:W-:Y:S05]  /*5360*/  WARPSYNC.ALL ;  /* 0x0000000000007948 */ /* 0x000fea0003800000 */
[----:B------:R-:W-:Y:S01]  /*5370*/  F2FP.F16.F32.PACK_AB R12, R21, R12 ;  /* 0x0000000c150c723e */ /* 0x000fe200000000ff */
[----:B------:R-:W-:Y:S01]  /*5380*/  BSSY B0, `(.L_x_64) ;  /* 0x000001a000007945 */ /* 0x000fe20003800000 */
[----:B------:R-:W-:-:S02]  /*5390*/  F2FP.F16.F32.PACK_AB R13, R25, R26 ;  /* 0x0000001a190d723e */ /* 0x000fc400000000ff */
[----:B------:R-:W-:Y:S02]  /*53a0*/  F2FP.F16.F32.PACK_AB R14, R27, R14 ;  /* 0x0000000e1b0e723e */ /* 0x000fe400000000ff */
[----:B------:R-:W-:Y:S02]  /*53b0*/  F2FP.F16.F32.PACK_AB R15, R29, R30 ;  /* 0x0000001e1d0f723e */ /* 0x000fe400000000ff */
[----:B------:R-:W-:Y:S02]  /*53c0*/  F2FP.F16.F32.PACK_AB R34, R35, R36 ;  /* 0x000000242322723e */ /* 0x000fe400000000ff */
[----:B------:R-:W-:Y:S02]  /*53d0*/  LEA R16, R153, UR47, 0x1 ;  /* 0x0000002f99107c11 */ /* 0x000fe4000f8e08ff */
[----:B------:R-:W-:Y:S02]  /*53e0*/  F2FP.F16.F32.PACK_AB R32, R31, R32 ;  /* 0x000000201f20723e */ /* 0x000fe400000000ff */
[----:B------:R-:W-:Y:S01]  /*53f0*/  F2FP.F16.F32.PACK_AB R35, R18, R17 ;  /* 0x000000111223723e */ /* 0x000fe200000000ff */
[----:B------:R1:W-:Y:S04]  /*5400*/  STSM.16.MT88.4 [R16+0x30000], R12 ;  /* 0x0300000c10007844 */ /* 0x0003e80000004200 */
[----:B------:R1:W-:Y:S01]  /*5410*/  STSM.16.MT88.4 [R16+0x30800], R32 ;  /* 0x0308002010007844 */ /* 0x0003e20000004200 */
[----:B------:R-:W-:Y:S01]  /*5420*/  @!PT LDS RZ, [RZ] ;  /* 0x00000000fffff984 */ /* 0x000fe20000000800 */
[----:B------:R-:W-:Y:S01]  /*5430*/  @!PT LDS RZ, [RZ] ;  /* 0x00000000fffff984 */ /* 0x000fe20000000800 */
[----:B------:R-:W-:Y:S01]  /*5440*/  @!PT LDS RZ, [RZ] ;  /* 0x00000000fffff984 */ /* 0x000fe20000000800 */
[----:B------:R-:W-:Y:S01]  /*5450*/  @!PT LDS RZ, [RZ] ;  /* 0x00000000fffff984 */ /* 0x000fe20000000800 */
[----:B------:R2:W-:Y:S06]  /*5460*/  MEMBAR.ALL.CTA ;  /* 0x0000000000007992 */ /* 0x0005ec0000008000 */
[----:B--2---:R-:W2:Y:S02]  /*5470*/  FENCE.VIEW.ASYNC.S ;  /* 0x00000000000073c6 */ /* 0x004ea40000000000 */
[----:B--2---:R-:W-:Y:S06]  /*5480*/  BAR.SYNC.DEFER_BLOCKING 0x1, 0x100 ;  /* 0x0044000000007b1d */ /* 0x004fec0000010000 */
[----:B------:R-:W-:Y:S05]  /*5490*/  @!P2 BRA `(.L_x_65) ;  /* 0x000000000020a947 */ /* 0x000fea0003800000 */
[----:B------:R-:W-:Y:S02]  /*54a0*/  UIADD3 UR44, UR47, 0x30000, URZ ;  /* 0x000300002f2c7890 */ /* 0x000fe4000fffe03f */
[----:B------:R-:W-:Y:S02]  /*54b0*/  UIADD3 UR5, UR45, 0x40, URZ ;  /* 0x000000402d057890 */ /* 0x000fe4000fffe03f */
[----:B------:R-:W-:Y:S01]  /*54c0*/  UIADD3 UR4, UR47, 0x31000, URZ ;  /* 0x000310002f047890 */ /* 0x000fe2000fffe03f */
[----:B------:R-:W-:-:S04]  /*54d0*/  UMOV UR6, UR46 ;  /* 0x0000002e00067c82 */ /* 0x000fc80008000000 */
[----:B------:R2:W-:Y:S04]  /*54e0*/  UTMASTG.2D [UR44], [UR60] ;  /* 0x0000002c3c0073b5 */ /* 0x0005e80008008000 */
[----:B------:R2:W-:Y:S01]  /*54f0*/  UTMASTG.2D [UR4], [UR60] ;  /* 0x000000043c0073b5 */ /* 0x0005e20008008000 */
[----:B------:R0:W-:Y:S01]  /*5500*/  UTMACMDFLUSH ;  /* 0x00000000000079b7 */ /* 0x0001e20000000000 */
[----:B--2---:R-:W-:-:S04]  /*5510*/  DEPBAR.LE SB0, 0x1 ;  /* 0x000080400000791a */ /* 0x004fc80000000000 */
.L_x_65:
[----:B------:R-:W-:Y:S05]  /*5520*/  BSYNC B0 ;  /* 0x0000000000007941 */ /* 0x000fea0003800000 */
.L_x_64:
[----:B------:R-:W-:Y:S01]  /*5530*/  BAR.SYNC.DEFER_BLOCKING 0x1, 0x100 ;  /* 0x0044000000007b1d */ /* 0x000fe20000010000 */
[----:B------:R-:W-:-:S13]  /*5540*/  ISETP.NE.AND P3, PT, RZ, UR36, PT ;  /* 0x00000024ff007c0c */ /* 0x000fda000bf65270 */
[----:B------:R-:W-:Y:S05]  /*5550*/  @!P3 BRA `(.L_x_66) ;  /* 0x000000000024b947 */ /* 0x000fea0003800000 */
[----:B------:R-:W-:Y:S05]  /*5560*/  @!P1 BRA `(.L_x_67) ;  /* 0x0000000000049947 */ /* 0x000fea0003800000 */
[----:B------:R-:W-:Y:S01]  /*5570*/  BPT.TRAP 0x1 ;  /* 0x000000040000795c */ /* 0x000fe20000300000 */
.L_x_67:
[----:B------:R-:W-:Y:S02]  /*5580*/  ULEA UR4, UR56, UR47, 0x3 ;  /* 0x0000002f38047291 */ /* 0x000fe4000f8e183f */
[----:B------:R-:W-:Y:S02]  /*5590*/  UIADD3 UR56, UR56, 0x1, URZ ;  /* 0x0000000138387890 */ /* 0x000fe4000fffe03f */
[----:B------:R-:W-:Y:S02]  /*55a0*/  UIADD3 UR4, UR4, 0x384e0, URZ ;  /* 0x000384e004047890 */ /* 0x000fe4000fffe03f */
[----:B------:R-:W-:Y:S02]  /*55b0*/  UISETP.NE.AND UP0, UPT, UR56, 0x4, UPT ;  /* 0x000000043800788c */ /* 0x000fe4000bf05270 */
[----:B------:R-:W-:Y:S02]  /*55c0*/  UPRMT UR4, UR43, 0x654, UR4 ;  /* 0x000006542b047896 */ /* 0x000fe40008000004 */
[----:B------:R-:W-:-:S07]  /*55d0*/  USEL UR56, UR56, URZ, UP0 ;  /* 0x0000003f38387287 */ /* 0x000fce0008000000 */
[----:B------:R-:W-:Y:S05]  /*55e0*/  SYNCS.ARRIVE.TRANS64.RED.A1T0 RZ, [UR4], RZ ;  /* 0x000000ffffff79a7 */ /* 0x000fea0008100404 */
.L_x_66:
[----:B------:R-:W-:Y:S05]  /*55f0*/  @!P1 BRA `(.L_x_68) ;  /* 0x0000000000049947 */ /* 0x000fea0003800000 */
[----:B------:R-:W-:Y:S01]  /*5600*/  BPT.TRAP 0x1 ;  /* 0x000000040000795c */ /* 0x000fe20000300000 */
.L_x_68:
[----:B------:R-:W2:Y:S02]  /*5610*/  SYNCS.PHASECHK.TRANS64.TRYWAIT P3, [UR47+0x384c8], R3 ;  /* 0x0384c803ff0075a7 */ /* 0x000ea4000806016f */
[----:B--2---:R-:W-:Y:S05]  /*5620*/  @!P3 BRA `(.L_x_69) ;  /* 0x000000900070b947 */ /* 0x004fea0003800000 */
.L_x_270:
[----:B------:R-:W-:Y:S05]  /*5630*/  @P0 WARPSYNC.ALL ;  /* 0x0000000000000948 */ /* 0x000fea0003800000 */
[----:B------:R-:W2:Y:S01]  /*5640*/  @P0 LDSM.16.MT88.4 R4, [R16+0x32000] ;  /* 0x032000001004083b */ /* 0x000ea20000004200 */
[-C--:B-1----:R-:W-:Y:S01]  /*5650*/  FMUL R13, R40, R2.reuse ;  /* 0x00000002280d7220 */ /* 0x082fe20000400000 */
[-C--:B------:R-:W-:Y:S01]  /*5660*/  FMUL R41, R41, R2.reuse ;  /* 0x0000000229297220 */ /* 0x080fe20000400000 */
[-C--:B------:R-:W-:Y:S01]  /*5670*/  FMUL R15, R42, R2.reuse ;  /* 0x000000022a0f7220 */ /* 0x080fe20000400000 */
[----:B------:R-:W1:Y:S01]  /*5680*/  @P0 LDSM.16.MT88.4 R8, [R16+0x32800] ;  /* 0x032800001008083b */ /* 0x000e620000004200 */
[-C--:B------:R-:W-:Y:S01]  /*5690*/  FMUL R43, R43, R2.reuse ;  /* 0x000000022b2b7220 */ /* 0x080fe20000400000 */
        /* <DEDUP_REMOVED lines=11> */
[----:B------:R-:W-:Y:S01]  /*5750*/  FMUL R55, R55, R2 ;  /* 0x0000000237377220 */ /* 0x000fe20000400000 */
[----:B------:R-:W-:Y:S05]  /*5760*/  WARPSYNC.ALL ;  /* 0x0000000000007948 */ /* 0x000fea0003800000 */
[----:B------:R-:W-:Y:S01]  /*5770*/  BSSY B0, `(.L_x_70) ;  /* 0x000003d000007945 */ /* 0x000fe20003800000 */
[----:B--2---:R-:W-:-:S02]  /*5780*/  HADD2.F32 R12, -RZ, R4.H0_H0 ;  /* 0x20000004ff0c7230 */ /* 0x004fc40000004100 */
[----:B------:R-:W-:Y:S02]  /*5790*/  HADD2.F32 R14, -RZ, R4.H1_H1 ;  /* 0x30000004ff0e7230 */ /* 0x000fe40000004100 */
[--C-:B------:R-:W-:Y:S02]  /*57a0*/  HADD2.F32 R18, -RZ, R5.reuse.H0_H0 ;  /* 0x20000005ff127230 */ /* 0x100fe40000004100 */
[-C--:B------:R-:W-:Y:S01]  /*57b0*/  FFMA R13, R12, R0.reuse, R13 ;  /* 0x000000000c0d7223 */ /* 0x080fe2000000000d */
[----:B------:R-:W-:Y:S02]  /*57c0*/  HADD2.F32 R20, -RZ, R5.H1_H1 ;  /* 0x30000005ff147230 */ /* 0x000fe40000004100 */
[-C--:B------:R-:W-:Y:S01]  /*57d0*/  FFMA R12, R14, R0.reuse, R41 ;  /* 0x000000000e0c7223 */ /* 0x080fe20000000029 */
[----:B------:R-:W-:Y:S02]  /*57e0*/  HADD2.F32 R24, -RZ, R7.H0_H0 ;  /* 0x20000007ff187230 */ /* 0x000fe40000004100 */
[----:B------:R-:W-:Y:S01]  /*57f0*/  FFMA R15, R18, R0, R15 ;  /* 0x00000000120f7223 */ /* 0x000fe2000000000f */
[----:B------:R-:W-:-:S02]  /*5800*/  HADD2.F32 R18, -RZ, R6.H0_H0 ;  /* 0x20000006ff127230 */ /* 0x000fc40000004100 */
[-C--:B------:R-:W-:Y:S01]  /*5810*/  FFMA R14, R20, R0.reuse, R43 ;  /* 0x00000000140e7223 */ /* 0x080fe2000000002b */
[----:B------:R-:W-:Y:S02]  /*5820*/  HADD2.F32 R20, -RZ, R6.H1_H1 ;  /* 0x30000006ff147230 */ /* 0x000fe40000004100 */
[-C--:B------:R-:W-:Y:S01]  /*5830*/  FFMA R19, R24, R0.reuse, R19 ;  /* 0x0000000018137223 */ /* 0x080fe20000000013 */
[----:B------:R-:W-:Y:S02]  /*5840*/  HADD2.F32 R26, -RZ, R7.H1_H1 ;  /* 0x30000007ff1a7230 */ /* 0x000fe40000004100 */
[-C--:B------:R-:W-:Y:S01]  /*5850*/  FFMA R17, R18, R0.reuse, R17 ;  /* 0x0000000012117223 */ /* 0x080fe20000000011 */
[----:B-1----:R-:W-:Y:S02]  /*5860*/  HADD2.F32 R24, -RZ, R8.H0_H0 ;  /* 0x20000008ff187230 */ /* 0x002fe40000004100 */
[----:B------:R-:W-:Y:S01]  /*5870*/  FFMA R18, R20, R0, R45 ;  /* 0x0000000014127223 */ /* 0x000fe2000000002d */
[----:B------:R-:W-:-:S02]  /*5880*/  HADD2.F32 R28, -RZ, R9.H0_H0 ;  /* 0x20000009ff1c7230 */ /* 0x000fc40000004100 */
[-C--:B------:R-:W-:Y:S01]  /*5890*/  FFMA R20, R26, R0.reuse, R47 ;  /* 0x000000001a147223 */ /* 0x080fe2000000002f */
[----:B------:R-:W-:Y:S02]  /*58a0*/  HADD2.F32 R26, -RZ, R8.H1_H1 ;  /* 0x30000008ff1a7230 */ /* 0x000fe40000004100 */
        /* <DEDUP_REMOVED lines=11> */
[----:B------:R-:W-:Y:S01]  /*5960*/  F2FP.F16.F32.PACK_AB R12, R12, R13 ;  /* 0x0000000d0c0c723e */ /* 0x000fe200000000ff */
[-C--:B------:R-:W-:Y:S01]  /*5970*/  FFMA R28, R30, R0.reuse, R53 ;  /* 0x000000001e1c7223 */ /* 0x080fe20000000035 */
[----:B------:R-:W-:Y:S01]  /*5980*/  F2FP.F16.F32.PACK_AB R13, R14, R15 ;  /* 0x0000000f0e0d723e */ /* 0x000fe200000000ff */
[----:B------:R-:W-:Y:S01]  /*5990*/  FFMA R30, R34, R0, R55 ;  /* 0x00000000221e7223 */ /* 0x000fe20000000037 */
[----:B------:R-:W-:-:S02]  /*59a0*/  F2FP.F16.F32.PACK_AB R25, R26, R25 ;  /* 0x000000191a19723e */ /* 0x000fc400000000ff */
[----:B------:R-:W-:Y:S02]  /*59b0*/  F2FP.F16.F32.PACK_AB R14, R18, R17 ;  /* 0x00000011120e723e */ /* 0x000fe400000000ff */
[----:B------:R-:W-:Y:S02]  /*59c0*/  F2FP.F16.F32.PACK_AB R15, R20, R19 ;  /* 0x00000013140f723e */ /* 0x000fe400000000ff */
[----:B------:R-:W-:Y:S02]  /*59d0*/  F2FP.F16.F32.PACK_AB R26, R28, R27 ;  /* 0x0000001b1c1a723e */ /* 0x000fe400000000ff */
[----:B------:R-:W-:Y:S01]  /*59e0*/  F2FP.F16.F32.PACK_AB R24, R24, R21 ;  /* 0x000000151818723e */ /* 0x000fe200000000ff */
[----:B------:R1:W-:Y:S01]  /*59f0*/  STSM.16.MT88.4 [R16+0x32000], R12 ;  /* 0x0320000c10007844 */ /* 0x0003e20000004200 */
[----:B------:R-:W-:-:S05]  /*5a00*/  F2FP.F16.F32.PACK_AB R27, R30, R29 ;  /* 0x0000001d1e1b723e */ /* 0x000fca00000000ff */
        /* <DEDUP_REMOVED lines=11> */
[----:B------:R-:W-:Y:S02]  /*5ac0*/  UIADD3 UR9, UR45, 0x40, URZ ;  /* 0x000000402d097890 */ /* 0x000fe4000fffe03f */
[----:B------:R-:W-:Y:S01]  /*5ad0*/  UIADD3 UR8, UR47, 0x33000, URZ ;  /* 0x000330002f087890 */ /* 0x000fe2000fffe03f */
[----:B------:R-:W-:Y:S01]  /*5ae0*/  UMOV UR5, UR45 ;  /* 0x0000002d00057c82 */ /* 0x000fe20008000000 */
[----:B------:R-:W-:-:S03]  /*5af0*/  UMOV UR10, UR6 ;  /* 0x00000006000a7c82 */ /* 0x000fc60008000000 */
[----:B------:R2:W-:Y:S04]  /*5b00*/  UTMASTG.2D [UR4], [UR60] ;  /* 0x000000043c0073b5 */ /* 0x0005e80008008000 */
[----:B------:R2:W-:Y:S01]  /*5b10*/  UTMASTG.2D [UR8], [UR60] ;  /* 0x000000083c0073b5 */ /* 0x0005e20008008000 */
[----:B------:R0:W-:Y:S01]  /*5b20*/  UTMACMDFLUSH ;  /* 0x00000000000079b7 */ /* 0x0001e20000000000 */
[----:B--2---:R-:W-:-:S04]  /*5b30*/  DEPBAR.LE SB0, 0x1 ;  /* 0x000080400000791a */ /* 0x004fc80000000000 */
.L_x_71:
[----:B------:R-:W-:Y:S05]  /*5b40*/  BSYNC B0 ;  /* 0x0000000000007941 */ /* 0x000fea0003800000 */
.L_x_70:
[----:B------:R-:W-:Y:S06]  /*5b50*/  BAR.SYNC.DEFER_BLOCKING 0x1, 0x100 ;  /* 0x0044000000007b1d */ /* 0x000fec0000010000 */
[----:B------:R-:W-:Y:S05]  /*5b60*/  @!P1 BRA `(.L_x_72) ;  /* 0x0000000000049947 */ /* 0x000fea0003800000 */
[----:B------:R-:W-:Y:S01]  /*5b70*/  BPT.TRAP 0x1 ;  /* 0x000000040000795c */ /* 0x000fe20000300000 */
.L_x_72:
[----:B------:R-:W-:-:S04]  /*5b80*/  ULEA UR4, UR56, UR47, 0x3 ;  /* 0x0000002f38047291 */ /* 0x000fc8000f8e183f */
[----:B------:R-:W-:-:S04]  /*5b90*/  UIADD3 UR4, UR4, 0x384e0, URZ ;  /* 0x000384e004047890 */ /* 0x000fc8000fffe03f */
[----:B------:R-:W-:-:S09]  /*5ba0*/  UPRMT UR4, UR43, 0x654, UR4 ;  /* 0x000006542b047896 */ /* 0x000fd20008000004 */
[----:B------:R-:W-:Y:S01]  /*5bb0*/  SYNCS.ARRIVE.TRANS64.RED.A1T0 RZ, [UR4], RZ ;  /* 0x000000ffffff79a7 */ /* 0x000fe20008100404 */
[----:B------:R-:W-:Y:S05]  /*5bc0*/  @!P1 BRA `(.L_x_73) ;  /* 0x0000000000049947 */ /* 0x000fea0003800000 */
[----:B------:R-:W-:Y:S01]  /*5bd0*/  BPT.TRAP 0x1 ;  /* 0x000000040000795c */ /* 0x000fe20000300000 */
.L_x_73:
[----:B------:R-:W2:Y:S02]  /*5be0*/  SYNCS.PHASECHK.TRANS64.TRYWAIT P3, [UR47+0x384d0], R3 ;  /* 0x0384d003ff0075a7 */ /* 0x000ea4000806016f */
[----:B--2---:R-:W-:Y:S05]  /*5bf0*/  @!P3 BRA `(.L_x_74) ;  /* 0x0000008c0014b947 */ /* 0x004fea0003800000 */
.L_x_271:
        /* <DEDUP_REMOVED lines=81> */
.L_x_76:
[----:B------:R-:W-:Y:S05]  /*6110*/  BSYNC B0 ;  /* 0x0000000000007941 */ /* 0x000fea0003800000 */
.L_x_75:
[----:B------:R-:W-:Y:S06]  /*6120*/  BAR.SYNC.DEFER_BLOCKING 0x1, 0x100 ;  /* 0x0044000000007b1d */ /* 0x000fec0000010000 */
[----:B------:R-:W-:Y:S05]  /*6130*/  @!P1 BRA `(.L_x_77) ;  /* 0x0000000000049947 */ /* 0x000fea0003800000 */
[----:B------:R-:W-:Y:S01]  /*6140*/  BPT.TRAP 0x1 ;  /* 0x000000040000795c */ /* 0x000fe20000300000 */
.L_x_77:
[----:B------:R-:W-:-:S04]  /*6150*/  UIADD3 UR56, UR56, 0x1, URZ ;  /* 0x0000000138387890 */ /* 0x000fc8000fffe03f */
[----:B------:R-:W-:-:S04]  /*6160*/  UISETP.NE.AND UP0, UPT, UR56, 0x4, UPT ;  /* 0x000000043800788c */ /* 0x000fc8000bf05270 */
[----:B------:R-:W-:-:S04]  /*6170*/  USEL UR56, UR56, URZ, UP0 ;  /* 0x0000003f38387287 */ /* 0x000fc80008000000 */
[----:B------:R-:W-:-:S04]  /*6180*/  ULEA UR4, UR56, UR47, 0x3 ;  /* 0x0000002f38047291 */ /* 0x000fc8000f8e183f */
[----:B------:R-:W-:-:S04]  /*6190*/  UIADD3 UR4, UR4, 0x384e0, URZ ;  /* 0x000384e004047890 */ /* 0x000fc8000fffe03f */
[----:B------:R-:W-:-:S09]  /*61a0*/  UPRMT UR4, UR43, 0x654, UR4 ;  /* 0x000006542b047896 */ /* 0x000fd20008000004 */
[----:B------:R-:W-:Y:S01]  /*61b0*/  SYNCS.ARRIVE.TRANS64.RED.A1T0 RZ, [UR4], RZ ;  /* 0x000000ffffff79a7 */ /* 0x000fe20008100404 */
[----:B------:R-:W-:Y:S05]  /*61c0*/  @!P1 BRA `(.L_x_78) ;  /* 0x0000000000049947 */ /* 0x000fea0003800000 */
[----:B------:R-:W-:Y:S01]  /*61d0*/  BPT.TRAP 0x1 ;  /* 0x000000040000795c */ /* 0x000fe20000300000 */
.L_x_78:
[----:B------:R-:W2:Y:S02]  /*61e0*/  SYNCS.PHASECHK.TRANS64.TRYWAIT P3, [UR47+0x384d8], R3 ;  /* 0x0384d803ff0075a7 */ /* 0x000ea4000806016f */
[----:B--2---:R-:W-:Y:S05]  /*61f0*/  @!P3 BRA `(.L_x_79) ;  /* 0x0000008400acb947 */ /* 0x004fea0003800000 */
.L_x_272:
        /* <DEDUP_REMOVED lines=58> */
[----:B------:R-:W-:Y:S01]  /*65a0*/  F2FP.F16.F32.PACK_AB R33, R26, R21 ;  /* 0x000000151a21723e */ /* 0x000fe200000000ff */
[----:B------:R1:W-:Y:S01]  /*65b0*/  STSM.16.MT88.4 [R16+0x36000], R12 ;  /* 0x0360000c10007844 */ /* 0x0003e20000004200 */
[----:B------:R-:W-:Y:S02]  /*65c0*/  F2FP.F16.F32.PACK_AB R34, R28, R25 ;  /* 0x000000191c22723e */ /* 0x000fe400000000ff */
        /* <DEDUP_REMOVED lines=20> */
.L_x_81:
[----:B------:R-:W-:Y:S05]  /*6710*/  BSYNC B0 ;  /* 0x0000000000007941 */ /* 0x000fea0003800000 */
.L_x_80:
[----:B------:R-:W-:Y:S06]  /*6720*/  BAR.SYNC.DEFER_BLOCKING 0x1, 0x100 ;  /* 0x0044000000007b1d */ /* 0x000fec0000010000 */
[----:B------:R-:W-:Y:S05]  /*6730*/  @!P1 BRA `(.L_x_82) ;  /* 0x0000000000049947 */ /* 0x000fea0003800000 */
[----:B------:R-:W-:Y:S01]  /*6740*/  BPT.TRAP 0x1 ;  /* 0x000000040000795c */ /* 0x000fe20000300000 */
.L_x_82:
        /* <DEDUP_REMOVED lines=9> */
.L_x_83:
[----:B------:R-:W-:-:S05]  /*67e0*/  IMAD.MOV.U32 R3, RZ, RZ, 0x1 ;  /* 0x00000001ff037424 */ /* 0x000fca00078e00ff */
[----:B------:R-:W-:-:S04]  /*67f0*/  SHF.L.U32 R3, R3, 0x1f, RZ ;  /* 0x0000001f03037819 */ /* 0x000fc800000006ff */
[----:B------:R-:W2:Y:S02]  /*6800*/  SYNCS.PHASECHK.TRANS64.TRYWAIT P3, [UR47+0x384c0], R3 ;  /* 0x0384c003ff0075a7 */ /* 0x000ea4000806016f */
[----:B--2---:R-:W-:Y:S05]  /*6810*/  @!P3 BRA `(.L_x_84) ;  /* 0x00000080003cb947 */ /* 0x004fea0003800000 */
.L_x_273:
        /* <DEDUP_REMOVED lines=81> */
.L_x_86:
[----:B------:R-:W-:Y:S05]  /*6d30*/  BSYNC B0 ;  /* 0x0000000000007941 */ /* 0x000fea0003800000 */
.L_x_85:
[----:B------:R-:W-:Y:S06]  /*6d40*/  BAR.SYNC.DEFER_BLOCKING 0x1, 0x100 ;  /* 0x0044000000007b1d */ /* 0x000fec0000010000 */
[----:B------:R-:W-:Y:S05]  /*6d50*/  @!P1 BRA `(.L_x_87) ;  /* 0x0000000000049947 */ /* 0x000fea0003800000 */
[----:B------:R-:W-:Y:S01]  /*6d60*/  BPT.TRAP 0x1 ;  /* 0x000000040000795c */ /* 0x000fe20000300000 */
.L_x_87:
        /* <DEDUP_REMOVED lines=9> */
.L_x_88:
[----:B------:R-:W2:Y:S02]  /*6e00*/  SYNCS.PHASECHK.TRANS64.TRYWAIT P3, [UR47+0x384c8], R3 ;  /* 0x0384c803ff0075a7 */ /* 0x000ea4000806016f */
[----:B--2---:R-:W-:Y:S05]  /*6e10*/  @!P3 BRA `(.L_x_89) ;  /* 0x0000007800d4b947 */ /* 0x004fea0003800000 */
.L_x_274:
        /* <DEDUP_REMOVED lines=81> */
.L_x_91:
[----:B------:R-:W-:Y:S05]  /*7330*/  BSYNC B0 ;  /* 0x0000000000007941 */ /* 0x000fea0003800000 */
.L_x_90:
[----:B------:R-:W-:Y:S06]  /*7340*/  BAR.SYNC.DEFER_BLOCKING 0x1, 0x100 ;  /* 0x0044000000007b1d */ /* 0x000fec0000010000 */
[----:B------:R-:W-:Y:S05]  /*7350*/  @!P1 BRA `(.L_x_92) ;  /* 0x0000000000049947 */ /* 0x000fea0003800000 */
[----:B------:R-:W-:Y:S01]  /*7360*/  BPT.TRAP 0x1 ;  /* 0x000000040000795c */ /* 0x000fe20000300000 */
.L_x_92:
        /* <DEDUP_REMOVED lines=9> */
.L_x_93:
[----:B------:R-:W2:Y:S02]  /*7400*/  SYNCS.PHASECHK.TRANS64.TRYWAIT P3, [UR47+0x384d0], R3 ;  /* 0x0384d003ff0075a7 */ /* 0x000ea4000806016f */
[----:B--2---:R-:W-:Y:S05]  /*7410*/  @!P3 BRA `(.L_x_94) ;  /* 0x00000074006cb947 */ /* 0x004fea0003800000 */
.L_x_275:
        /* <DEDUP_REMOVED lines=81> */
.L_x_96:
[----:B------:R-:W-:Y:S05]  /*7930*/  BSYNC B0 ;  /* 0x0000000000007941 */ /* 0x000fea0003800000 */
.L_x_95:
[----:B------:R-:W-:Y:S06]  /*7940*/  BAR.SYNC.DEFER_BLOCKING 0x1, 0x100 ;  /* 0x0044000000007b1d */ /* 0x000fec0000010000 */
[----:B------:R-:W-:Y:S05]  /*7950*/  @!P1 BRA `(.L_x_97) ;  /* 0x0000000000049947 */ /* 0x000fea0003800000 */
[----:B------:R-:W-:Y:S01]  /*7960*/  BPT.TRAP 0x1 ;  /* 0x000000040000795c */ /* 0x000fe20000300000 */
.L_x_97:
        /* <DEDUP_REMOVED lines=9> */
.L_x_98:
[----:B------:R-:W2:Y:S02]  /*7a00*/  SYNCS.PHASECHK.TRANS64.TRYWAIT P3, [UR47+0x384d8], R3 ;  /* 0x0384d803ff0075a7 */ /* 0x000ea4000806016f */
[----:B--2---:R-:W-:Y:S05]  /*7a10*/  @!P3 BRA `(.L_x_99) ;  /* 0x000000700004b947 */ /* 0x004fea0003800000 */
.L_x_276:
[----:B------:R-:W-:Y:S05]  /*7a20*/  @P0 WARPSYNC.ALL ;  /* 0x0000000000000948 */ /* 0x000fea0003800000 */
[----:B------:R-:W2:Y:S01]  /*7a30*/  @P0 LDSM.16.MT88.4 R4, [R16+0x36000] ;  /* 0x036000001004083b */ /* 0x000ea20000004200 */
[-C--:B------:R-:W-:Y:S01]  /*7a40*/  FMUL R138, R138, R2.reuse ;  /* 0x000000028a8a7220 */ /* 0x080fe20000400000 */
[-C--:B-1----:R-:W-:Y:S01]  /*7a50*/  FMUL R14, R139, R2.reuse ;  /* 0x000000028b0e7220 */ /* 0x082fe20000400000 */
        /* <DEDUP_REMOVED lines=19> */
[----:B------:R-:W-:Y:S02]  /*7b90*/  HADD2.F32 R21, -RZ, R7.H0_H0 ;  /* 0x20000007ff157230 */ /* 0x000fe40000004100 */
[-C--:B------:R-:W-:Y:S01]  /*7ba0*/  FFMA R15, R15, R0.reuse, R138 ;  /* 0x000000000f0f7223 */ /* 0x080fe2000000008a */
[--C-:B-1----:R-:W-:Y:S02]  /*7bb0*/  HADD2.F32 R25, -RZ, R8.reuse.H0_H0 ;  /* 0x20000008ff197230 */ /* 0x102fe40000004100 */
[-C--:B------:R-:W-:Y:S01]  /*7bc0*/  FFMA R14, R5, R0.reuse, R14 ;  /* 0x00000000050e7223 */ /* 0x080fe2000000000e */
[----:B------:R-:W-:Y:S02]  /*7bd0*/  HADD2.F32 R27, -RZ, R8.H1_H1 ;  /* 0x30000008ff1b7230 */ /* 0x000fe40000004100 */
[----:B------:R-:W-:Y:S01]  /*7be0*/  FFMA R21, R21, R0, R142 ;  /* 0x0000000015157223 */ /* 0x000fe2000000008e */
[----:B------:R-:W-:-:S02]  /*7bf0*/  HADD2.F32 R29, -RZ, R9.H0_H0 ;  /* 0x20000009ff1d7230 */ /* 0x000fc40000004100 */
[-C--:B------:R-:W-:Y:S01]  /*7c00*/  FFMA R25, R25, R0.reuse, R144 ;  /* 0x0000000019197223 */ /* 0x080fe20000000090 */
[--C-:B------:R-:W-:Y:S02]  /*7c10*/  HADD2.F32 R3, -RZ, R4.reuse.H0_H0 ;  /* 0x20000004ff037230 */ /* 0x100fe40000004100 */
[-C--:B------:R-:W-:Y:S01]  /*7c20*/  FFMA R24, R27, R0.reuse, R24 ;  /* 0x000000001b187223 */ /* 0x080fe20000000018 */
[----:B------:R-:W-:Y:S02]  /*7c30*/  HADD2.F32 R13, -RZ, R4.H1_H1 ;  /* 0x30000004ff0d7230 */ /* 0x000fe40000004100 */
[-C--:B------:R-:W-:Y:S01]  /*7c40*/  FFMA R29, R29, R0.reuse, R146 ;  /* 0x000000001d1d7223 */ /* 0x080fe20000000092 */
[--C-:B------:R-:W-:Y:S02]  /*7c50*/  HADD2.F32 R17, -RZ, R6.reuse.H0_H0 ;  /* 0x20000006ff117230 */ /* 0x100fe40000004100 */
[----:B------:R-:W-:Y:S01]  /*7c60*/  FFMA R3, R3, R0, R136 ;  /* 0x0000000003037223 */ /* 0x000fe20000000088 */
[----:B------:R-:W-:-:S02]  /*7c70*/  HADD2.F32 R19, -RZ, R6.H1_H1 ;  /* 0x30000006ff137230 */ /* 0x000fc40000004100 */
        /* <DEDUP_REMOVED lines=40> */
[----:B------:R2:W-:Y:S02]  /*7f00*/  UTMASTG.2D [UR8], [UR60] ;  /* 0x000000083c0073b5 */ /* 0x0005e40008008000 */
[----:B--2---:R0:W-:Y:S02]  /*7f10*/  UTMACMDFLUSH ;  /* 0x00000000000079b7 */ /* 0x0041e40000000000 */
.L_x_101:
[----:B------:R-:W-:Y:S05]  /*7f20*/  BSYNC B0 ;  /* 0x0000000000007941 */ /* 0x000fea0003800000 */
.L_x_100:
[----:B------:R-:W-:Y:S04]  /*7f30*/  BSSY B0, `(.L_x_102) ;  /* 0x0000003000007945 */ /* 0x000fe80003800000 */
[----:B------:R-:W-:Y:S05]  /*7f40*/  @!P2 BRA `(.L_x_103) ;  /* 0x000000000004a947 */ /* 0x000fea0003800000 */
[----:B------:R-:W-:-:S04]  /*7f50*/  DEPBAR.LE SB0, 0x1 ;  /* 0x000080400000791a */ /* 0x000fc80000000000 */
.L_x_103:
[----:B------:R-:W-:Y:S05]  /*7f60*/  BSYNC B0 ;  /* 0x0000000000007941 */ /* 0x000fea0003800000 */
.L_x_102:
[----:B------:R-:W-:Y:S06]  /*7f70*/  BAR.SYNC.DEFER_BLOCKING 0x1, 0x100 ;  /* 0x0044000000007b1d */ /* 0x000fec0000010000 */
[----:B------:R-:W-:Y:S05]  /*7f80*/  @!P1 BRA `(.L_x_104) ;  /* 0x0000000000049947 */ /* 0x000fea0003800000 */
[----:B------:R-:W-:Y:S01]  /*7f90*/  BPT.TRAP 0x1 ;  /* 0x000000040000795c */ /* 0x000fe20000300000 */
.L_x_104:
[----:B------:R-:W-:Y:S02]  /*7fa0*/  UIADD3 UR4, UR7, 0x1, URZ ;  /* 0x0000000107047890 */ /* 0x000fe4000fffe03f */
[----:B------:R-:W-:Y:S02]  /*7fb0*/  UISETP.NE.AND UP1, UPT, UR50, 0x3, UPT ;  /* 0x000000033200788c */ /* 0x000fe4000bf25270 */
[----:B------:R-:W-:-:S04]  /*7fc0*/  UISETP.NE.AND UP0, UPT, UR4, 0x4, UPT ;  /* 0x000000040400788c */ /* 0x000fc8000bf05270 */
[----:B------:R-:W-:Y:S01]  /*7fd0*/  USEL UR4, UR4, URZ, UP0 ;  /* 0x0000003f04047287 */ /* 0x000fe20008000000 */
[----:B------:R-:W-:-:S03]  /*7fe0*/  PLOP3.LUT P2, PT, PT, PT, UP1, 0x80, 0x0 ;  /* 0x000000000000781c */ /* 0x000fc60003f4f018 */
[----:B------:R-:W-:Y:S02]  /*7ff0*/  ULEA UR5, UR4, UR47, 0x3 ;  /* 0x0000002f04057291 */ /* 0x000fe4000f8e183f */
[----:B------:R-:W-:Y:S02]  /*8000*/  UIADD3 UR4, UR4, 0x1, URZ ;  /* 0x0000000104047890 */ /* 0x000fe4000fffe03f */
[----:B------:R-:W-:Y:S02]  /*8010*/  UIADD3 UR5, UR5, 0x384e0, URZ ;  /* 0x000384e005057890 */ /* 0x000fe4000fffe03f */
[----:B------:R-:W-:Y:S02]  /*8020*/  UISETP.NE.AND UP0, UPT, UR4, 0x4, UPT ;  /* 0x000000040400788c */ /* 0x000fe4000bf05270 */
[----:B------:R-:W-:Y:S02]  /*8030*/  UPRMT UR5, UR43, 0x654, UR5 ;  /* 0x000006542b057896 */ /* 0x000fe40008000005 */
[----:B------:R-:W-:-:S07]  /*8040*/  USEL UR56, UR4, URZ, UP0 ;  /* 0x0000003f04387287 */ /* 0x000fce0008000000 */
[----:B------:R-:W-:Y:S01]  /*8050*/  SYNCS.ARRIVE.TRANS64.RED.A1T0 RZ, [UR5], RZ ;  /* 0x000000ffffff79a7 */ /* 0x000fe20008100405 */
[----:B------:R-:W-:Y:S05]  /*8060*/  @!P2 BRA `(.L_x_105) ;  /* 0x000000000004a947 */ /* 0x000fea0003800000 */
[----:B------:R-:W-:Y:S01]  /*8070*/  BPT.TRAP 0x1 ;  /* 0x000000040000795c */ /* 0x000fe20000300000 */
.L_x_105:
[----:B------:R-:W-:Y:S01]  /*8080*/  ULEA UR4, UR39, UR47, 0x3 ;  /* 0x0000002f27047291 */ /* 0x000fe2000f8e183f */
[----:B------:R-:W-:-:S08]  /*8090*/  SHF.L.U32 R0, R156, 0x1f, RZ ;  /* 0x0000001f9c007819 */ /* 0x000fd000000006ff */
[----:B------:R-:W2:Y:S02]  /*80a0*/  SYNCS.PHASECHK.TRANS64.TRYWAIT P0, [UR4+0x38400], R0 ;  /* 0x03840000ff0075a7 */ /* 0x000ea40008000144 */
[----:B--2---:R-:W-:Y:S05]  /*80b0*/  @!P0 BRA `(.L_x_106) ;  /* 0x0000006800748947 */ /* 0x004fea0003800000 */
.L_x_277:
[----:B------:R-:W-:-:S09]  /*80c0*/  ULEA UR5, UR39, UR47, 0x4 ;  /* 0x0000002f27057291 */ /* 0x000fd2000f8e203f */
[----:B-1----:R-:W1:Y:S01]  /*80d0*/  LDS.128 R16, [UR5+0x38510] ;  /* 0x03851005ff107984 */ /* 0x002e620008000c00 */
[----:B------:R-:W-:Y:S01]  /*80e0*/  @!PT LDS RZ, [RZ] ;  /* 0x00000000fffff984 */ /* 0x000fe20000000800 */
[----:B------:R-:W-:Y:S01]  /*80f0*/  @!PT LDS RZ, [RZ] ;  /* 0x00000000fffff984 */ /* 0x000fe20000000800 */
[----:B------:R-:W-:Y:S01]  /*8100*/  @!PT LDS RZ, [RZ] ;  /* 0x00000000fffff984 */ /* 0x000fe20000000800 */
[----:B------:R-:W-:Y:S01]  /*8110*/  @!PT LDS RZ, [RZ] ;  /* 0x00000000fffff984 */ /* 0x000fe20000000800 */
[----:B------:R3:W-:Y:S06]  /*8120*/  MEMBAR.ALL.CTA ;  /* 0x0000000000007992 */ /* 0x0007ec0000008000 */
[----:B---3--:R-:W3:Y:S01]  /*8130*/  FENCE.VIEW.ASYNC.S ;  /* 0x00000000000073c6 */ /* 0x008ee20000000000 */
[----:B------:R-:W-:Y:S05]  /*8140*/  @!P2 BRA `(.L_x_107) ;  /* 0x000000000004a947 */ /* 0x000fea0003800000 */
[----:B------:R-:W-:Y:S01]  /*8150*/  BPT.TRAP 0x1 ;  /* 0x000000040000795c */ /* 0x000fe20000300000 */
.L_x_107:
[----:B-1----:R-:W-:Y:S01]  /*8160*/  ISETP.NE.AND P0, PT, R19, RZ, PT ;  /* 0x000000ff1300720c */ /* 0x002fe20003f05270 */
[----:B------:R-:W-:Y:S01]  /*8170*/  UIADD3 UR4, UR4, 0x38440, URZ ;  /* 0x0003844004047890 */ /* 0x000fe2000fffe03f */
[CC--:B------:R-:W-:Y:S02]  /*8180*/  ISETP.NE.AND P2, PT, R157.reuse, R18.reuse, PT ;  /* 0x000000129d00720c */ /* 0x0c0fe40003f45270 */
[----:B------:R-:W-:Y:S01]  /*8190*/  ISETP.EQ.OR P0, PT, R157, R18, !P0 ;  /* 0x000000129d00720c */ /* 0x000fe20004702670 */
[----:B------:R-:W-:-:S09]  /*81a0*/  UPRMT UR4, UR43, 0x654, UR4 ;  /* 0x000006542b047896 */ /* 0x000fd20008000004 */
[----:B---3--:R-:W-:Y:S03]  /*81b0*/  SYNCS.ARRIVE.TRANS64.RED.A1T0 RZ, [UR4], RZ ;  /* 0x000000ffffff79a7 */ /* 0x008fe60008100404 */
[----:B------:R-:W-:Y:S05]  /*81c0*/  @P0 BRA `(.L_x_108) ;  /* 0x0000000000fc0947 */ /* 0x000fea0003800000 */
[----:B------:R-:W-:-:S13]  /*81d0*/  ISETP.NE.AND P0, PT, RZ, UR55, PT ;  /* 0x00000037ff007c0c */ /* 0x000fda000bf05270 */
[----:B------:R-:W-:Y:S05]  /*81e0*/  @P0 BRA `(.L_x_108) ;  /* 0x0000000000f40947 */ /* 0x000fea0003800000 */
[----:B--2---:R-:W1:Y:S01]  /*81f0*/  S2R R0, SR_LANEID ;  /* 0x0000000000007919 */ /* 0x004e620000000000 */
[----:B------:R-:W-:Y:S01]  /*8200*/  ELECT P0, URZ, PT ;  /* 0x00000000003f782f */ /* 0x000fe20003800000 */
[----:B------:R-:W-:Y:S01]  /*8210*/  BSSY B0, `(.L_x_109) ;  /* 0x000002f000007945 */ /* 0x000fe20003800000 */
[----:B-1----:R-:W-:-:S11]  /*8220*/  IMAD.SHL.U32 R15, R0, 0x4, RZ ;  /* 0x00000004000f7824 */ /* 0x002fd600078e00ff */
[----:B------:R-:W-:Y:S05]  /*8230*/  @!P0 BRA `(.L_x_110) ;  /* 0x0000000000b08947 */ /* 0x000fea0003800000 */
[----:B------:R-:W-:Y:S01]  /*8240*/  IMAD.SHL.U32 R0, R18, 0x8, RZ ;  /* 0x0000000812007824 */ /* 0x000fe200078e00ff */
[----:B------:R-:W-:Y:S01]  /*8250*/  SHF.R.S32.HI R3, RZ, 0x1f, R18 ;  /* 0x0000001fff037819 */ /* 0x000fe20000011412 */
[----:B------:R-:W-:-:S03]  /*8260*/  ULDC.64 UR4, c[0x0][0x820] ;  /* 0x0002080000047ab9 */ /* 0x000fc60000000a00 */
[----:B------:R-:W-:Y:S02]  /*8270*/  SHF.L.U64.HI R8, R18, 0x3, R3 ;  /* 0x0000000312087819 */ /* 0x000fe40000010203 */
[----:B------:R-:W-:Y:S01]  /*8280*/  IADD3 R4, P0, R0, UR4, RZ ;  /* 0x0000000400047c10 */ /* 0x000fe2000ff1e0ff */
[----:B------:R-:W1:Y:S03]  /*8290*/  LDC.64 R2, c[0x0][0x290] ;  /* 0x0000a400ff027b82 */ /* 0x000e660000000a00 */
[----:B------:R-:W-:Y:S01]  /*82a0*/  IADD3.X R5, R8, UR5, RZ, P0, !PT ;  /* 0x0000000508057c10 */ /* 0x000fe200087fe4ff */
[----:B------:R-:W-:-:S05]  /*82b0*/  ULDC.64 UR4, c[0x0][0x818] ;  /* 0x0002060000047ab9 */ /* 0x000fca0000000a00 */
[----:B------:R-:W2:Y:S01]  /*82c0*/  LDG.E.64 R4, desc[UR58][R4.64] ;  /* 0x0000003a04047981 */ /* 0x000ea2000c1e1b00 */
[----:B-1----:R-:W-:Y:S01]  /*82d0*/  IMAD.WIDE R6, R18, 0xc, R2 ;  /* 0x0000000c12067825 */ /* 0x002fe200078e0202 */
[----:B------:R-:W-:Y:S02]  /*82e0*/  IADD3 R2, P0, R0, UR4, RZ ;  /* 0x0000000400027c10 */ /* 0x000fe4000ff1e0ff */
[----:B------:R-:W1:Y:S02]  /*82f0*/  LDS R0, [UR49+0x1c] ;  /* 0x00001c31ff007984 */ /* 0x000e640008000800 */
[----:B------:R-:W-:Y:S02]  /*8300*/  IADD3.X R3, R8, UR5, RZ, P0, !PT ;  /* 0x0000000508037c10 */ /* 0x000fe400087fe4ff */
[----:B------:R-:W3:Y:S04]  /*8310*/  LDG.E R12, desc[UR58][R6.64] ;  /* 0x0000003a060c7981 */ /* 0x000ee8000c1e1900 */
[----:B------:R4:W5:Y:S04]  /*8320*/  LDG.E R13, desc[UR58][R6.64+0x4] ;  /* 0x0000043a060d7981 */ /* 0x000968000c1e1900 */
[----:B------:R-:W5:Y:S01]  /*8330*/  LDG.E.64 R2, desc[UR58][R2.64] ;  /* 0x0000003a02027981 */ /* 0x000f62000c1e1b00 */
[----:B------:R-:W-:-:S03]  /*8340*/  MOV R8, UR49 ;  /* 0x0000003100087c02 */ /* 0x000fc60008000f00 */
[----:B------:R-:W-:Y:S01]  /*8350*/  STS [UR49+0x30], RZ ;  /* 0x000030ffff007988 */ /* 0x000fe20008000831 */
[----:B------:R-:W-:Y:S02]  /*8360*/  SHF.R.U64 R8, R8, 0x4, RZ ;  /* 0x0000000408087819 */ /* 0x000fe400000012ff */
[----:B----4-:R-:W-:-:S03]  /*8370*/  CS2R R6, SRZ ;  /* 0x0000000000067805 */ /* 0x010fc6000001ff00 */
[----:B------:R-:W-:Y:S04]  /*8380*/  STS [UR49+0x10], R8 ;  /* 0x00001008ff007988 */ /* 0x000fe80008000831 */
[----:B------:R-:W-:Y:S01]  /*8390*/  STS [UR49+0x14], R8 ;  /* 0x00001408ff007988 */ /* 0x000fe20008000831 */
[C---:B--2---:R-:W-:Y:S01]  /*83a0*/  SHF.L.U64.HI R11, R4.reuse, 0x1, R5 ;  /* 0x00000001040b7819 */ /* 0x044fe20000010205 */
[----:B------:R-:W-:-:S03]  /*83b0*/  IMAD.SHL.U32 R10, R4, 0x2, RZ ;  /* 0x00000002040a7824 */ /* 0x000fc600078e00ff */
[----:B------:R-:W-:Y:S02]  /*83c0*/  LOP3.LUT R11, R11, 0x1fffffff, RZ, 0xc0, !PT ;  /* 0x1fffffff0b0b7812 */ /* 0x000fe400078ec0ff */
[----:B------:R-:W-:Y:S02]  /*83d0*/  LOP3.LUT R10, R10, 0xfffffffe, RZ, 0xc0, !PT ;  /* 0xfffffffe0a0a7812 */ /* 0x000fe400078ec0ff */
[--C-:B------:R-:W-:Y:S02]  /*83e0*/  SHF.R.U32.HI R5, RZ, 0x4, R11.reuse ;  /* 0x00000004ff057819 */ /* 0x100fe4000001160b */
[----:B------:R-:W-:Y:S02]  /*83f0*/  SHF.R.U64 R10, R10, 0x4, R11 ;  /* 0x000000040a0a7819 */ /* 0x000fe4000000120b */
[----:B-1----:R-:W-:-:S03]  /*8400*/  LOP3.LUT R0, R0, 0xf, R5, 0xb8, !PT ;  /* 0x0000000f00007812 */ /* 0x002fc600078eb805 */
[----:B------:R-:W-:Y:S04]  /*8410*/  STS [UR49+0xc], R10 ;  /* 0x00000c0aff007988 */ /* 0x000fe80008000831 */
[----:B------:R-:W-:Y:S01]  /*8420*/  STS [UR49+0x1c], R0 ;  /* 0x00001c00ff007988 */ /* 0x000fe20008000831 */
[----:B---3--:R-:W-:-:S03]  /*8430*/  VIADD R4, R12, 0xffffffff ;  /* 0xffffffff0c047836 */ /* 0x008fc60000000000 */
[----:B------:R-:W1:Y:S04]  /*8440*/  LDS R5, [UR49+0x1c] ;  /* 0x00001c31ff057984 */ /* 0x000e680008000800 */
[----:B-----5:R-:W-:Y:S01]  /*8450*/  STS.64 [UR49], R2 ;  /* 0x00000002ff007988 */ /* 0x020fe20008000a31 */
[----:B-1----:R-:W-:-:S05]  /*8460*/  LOP3.LUT R5, R5, 0xf0, RZ, 0xb8, !PT ;  /* 0x000000f005057812 */ /* 0x002fca00078eb8ff */
[----:B------:R1:W-:Y:S04]  /*8470*/  STS [UR49+0x1c], R5 ;  /* 0x00001c05ff007988 */ /* 0x0003e80008000831 */
[----:B------:R-:W2:Y:S01]  /*8480*/  LDS R9, [UR49+0x1c] ;  /* 0x00001c31ff097984 */ /* 0x000ea20008000800 */
[----:B-1----:R-:W-:-:S05]  /*8490*/  VIADD R5, R13, 0xffffffff ;  /* 0xffffffff0d057836 */ /* 0x002fca0000000000 */
[----:B------:R-:W-:Y:S01]  /*84a0*/  STS.128 [UR49+0x20], R4 ;  /* 0x00002004ff007988 */ /* 0x000fe20008000c31 */
[----:B--2---:R-:W-:-:S05]  /*84b0*/  LOP3.LUT R9, R9, 0xf00, RZ, 0xb8, !PT ;  /* 0x00000f0009097812 */ /* 0x004fca00078eb8ff */
[----:B------:R-:W-:Y:S04]  /*84c0*/  STS.64 [UR49+0x18], R8 ;  /* 0x00001808ff007988 */ /* 0x000fe80008000a31 */
[----:B------:R-:W1:Y:S02]  /*84d0*/  LDS R14, [UR49+0x1c] ;  /* 0x00001c31ff0e7984 */ /* 0x000e640008000800 */
[----:B-1----:R-:W-:-:S05]  /*84e0*/  LOP3.LUT R0, R14, 0xf000, RZ, 0xb8, !PT ;  /* 0x0000f0000e007812 */ /* 0x002fca00078eb8ff */
[----:B------:R1:W-:Y:S02]  /*84f0*/  STS [UR49+0x1c], R0 ;  /* 0x00001c00ff007988 */ /* 0x0003e40008000831 */
.L_x_110:
[----:B------:R-:W-:Y:S05]  /*8500*/  BSYNC B0 ;  /* 0x0000000000007941 */ /* 0x000fea0003800000 */
.L_x_109:
[----:B------:R-:W-:Y:S01]  /*8510*/  NOP ;  /* 0x0000000000007918 */ /* 0x000fe20000000000 */
[----:B------:R2:W3:Y:S01]  /*8520*/  LDS R5, [R15+UR49] ;  /* 0x000000310f057984 */ /* 0x0004e20008000800 */
[----:B------:R-:W-:Y:S02]  /*8530*/  ELECT P0, URZ, PT ;  /* 0x00000000003f782f */ /* 0x000fe40003800000 */
[----:B------:R-:W-:Y:S01]  /*8540*/  IADD3 R2, P3, R15, UR60, RZ ;  /* 0x0000003c0f027c10 */ /* 0x000fe2000ff7e0ff */
[----:B------:R-:W-:Y:S04]  /*8550*/  BSSY B0, `(.L_x_111) ;  /* 0x0000005000007945 */ /* 0x000fe80003800000 */
[----:B------:R-:W-:-:S06]  /*8560*/  IMAD.X R3, RZ, RZ, UR61, P3 ;  /* 0x0000003dff037e24 */ /* 0x000fcc00098e06ff */
[----:B--2---:R-:W-:Y:S05]  /*8570*/  @!P0 BRA `(.L_x_112) ;  /* 0x0000000000088947 */ /* 0x004fea0003800000 */
[----:B------:R0:W-:Y:S01]  /*8580*/  UTMACMDFLUSH ;  /* 0x00000000000079b7 */ /* 0x0001e20000000000 */
[----:B------:R-:W-:-:S04]  /*8590*/  DEPBAR.LE SB0, 0x0 ;  /* 0x000080000000791a */ /* 0x000fc80000000000 */
.L_x_112:
[----:B------:R-:W-:Y:S05]  /*85a0*/  BSYNC B0 ;  /* 0x0000000000007941 */ /* 0x000fea0003800000 */
.L_x_111:
[----:B---3--:R3:W5:Y:S02]  /*85b0*/  ATOMG.E.EXCH.STRONG.GPU PT, RZ, [R2], R5 ;  /* 0x0000000502ff73a8 */ /* 0x00876400041ee100 */
.L_x_108:
[----:B------:R-:W-:Y:S01]  /*85c0*/  R2UR UR4, R155 ;  /* 0x000000009b0472ca */ /* 0x000fe200000e0000 */
[----:B------:R-:W-:Y:S01]  /*85d0*/  UIADD3 UR39, UR39, 0x1, URZ ;  /* 0x0000000127277890 */ /* 0x000fe2000fffe03f */
[----:B------:R-:W-:Y:S01]  /*85e0*/  ISETP.NE.AND P0, PT, R19, RZ, PT ;  /* 0x000000ff1300720c */ /* 0x000fe20003f05270 */
[----:B------:R-:W-:Y:S01]  /*85f0*/  UIADD3 UR36, UR36, 0x8, URZ ;  /* 0x0000000824247890 */ /* 0x000fe2000fffe03f */
[----:B-12---:R-:W-:Y:S01]  /*8600*/  SEL R0, RZ, 0x1, !P2 ;  /* 0x00000001ff007807 */ /* 0x006fe20005000000 */
[----:B------:R-:W-:-:S04]  /*8610*/  UISETP.NE.AND UP3, UPT, UR39, 0x8, UPT ;  /* 0x000000082700788c */ /* 0x000fc8000bf65270 */
[----:B------:R-:W-:Y:S02]  /*8620*/  USEL UR6, URZ, 0x1, UP3 ;  /* 0x000000013f067887 */ /* 0x000fe40009800000 */
[----:B------:R-:W-:Y:S02]  /*8630*/  USEL UR39, UR39, URZ, UP3 ;  /* 0x0000003f27277287 */ /* 0x000fe40009800000 */
[----:B------:R-:W-:Y:S02]  /*8640*/  UIADD3 UR4, UR4, 0x3f, URZ ;  /* 0x0000003f04047890 */ /* 0x000fe4000fffe03f */
[----:B------:R-:W-:Y:S02]  /*8650*/  LOP3.LUT R156, R156, UR6, RZ, 0x3c, !PT ;  /* 0x000000069c9c7c12 */ /* 0x000fe4000f8e3cff */
[----:B------:R-:W-:-:S04]  /*8660*/  USHF.R.S32.HI UR5, URZ, 0x1f, UR4 ;  /* 0x0000001f3f057899 */ /* 0x000fc80008011404 */
[----:B------:R-:W-:-:S04]  /*8670*/  ULEA.HI UR5, UR5, UR4, URZ, 0x6 ;  /* 0x0000000405057291 */ /* 0x000fc8000f8f303f */
[----:B------:R-:W-:-:S04]  /*8680*/  USHF.R.S32.HI UR5, URZ, 0x6, UR5 ;  /* 0x000000063f057899 */ /* 0x000fc80008011405 */
[----:B------:R-:W-:-:S04]  /*8690*/  UIADD3 UR37, UR5, UR37, URZ ;  /* 0x0000002505257290 */ /* 0x000fc8000fffe03f */
[----:B------:R-:W-:Y:S02]  /*86a0*/  USHF.R.U32.HI UR4, URZ, 0x2, UR37 ;  /* 0x000000023f047899 */ /* 0x000fe40008011625 */
[----:B------:R-:W-:Y:S02]  /*86b0*/  UISETP.GT.U32.AND UP0, UPT, UR37, 0x3, UPT ;  /* 0x000000032500788c */ /* 0x000fe4000bf04070 */
[----:B------:R-:W-:Y:S02]  /*86c0*/  ULOP3.LUT UR4, UR4, 0x1, URZ, 0xc0, !UPT ;  /* 0x0000000104047892 */ /* 0x000fe4000f8ec03f */
[----:B------:R-:W-:Y:S02]  /*86d0*/  UISETP.LT.U32.AND UP1, UPT, UR5, 0x4, UP0 ;  /* 0x000000040500788c */ /* 0x000fe40008721070 */
[----:B------:R-:W-:Y:S02]  /*86e0*/  UISETP.NE.U32.AND UP2, UPT, UR4, 0x1, UPT ;  /* 0x000000010400788c */ /* 0x000fe4000bf45070 */
[----:B------:R-:W-:-:S02]  /*86f0*/  ULOP3.LUT UR37, UR37, 0x3, URZ, 0xc0, !UPT ;  /* 0x0000000325257892 */ /* 0x000fc4000f8ec03f */
[----:B------:R-:W-:Y:S02]  /*8700*/  UISETP.GT.U32.AND UP0, UPT, UR5, 0x3, !UP2 ;  /* 0x000000030500788c */ /* 0x000fe4000d704070 */
[----:B------:R-:W-:Y:S02]  /*8710*/  USEL UR5, URZ, 0x1, !UP1 ;  /* 0x000000013f057887 */ /* 0x000fe4000c800000 */
[----:B------:R-:W-:-:S04]  /*8720*/  USEL UR4, URZ, 0x1, !UP0 ;  /* 0x000000013f047887 */ /* 0x000fc8000c000000 */
[----:B------:R-:W-:Y:S01]  /*8730*/  ULOP3.LUT UR38, UR4, UR38, UR5, 0x96, !UPT ;  /* 0x0000002604267292 */ /* 0x000fe2000f8e9605 */
[----:B------:R-:W-:Y:S11]  /*8740*/  @P0 BRA `(.L_x_113) ;  /* 0xffffffb000ac0947 */ /* 0x000ff6000383ffff */
[----:B------:R-:W-:-:S04]  /*8750*/  DEPBAR.LE SB0, 0x0 ;  /* 0x000080000000791a */ /* 0x000fc80000000000 */
[----:B------:R-:W-:Y:S05]  /*8760*/  @!P1 BRA `(.L_x_114) ;  /* 0x0000000000049947 */ /* 0x000fea0003800000 */
[----:B------:R-:W-:Y:S01]  /*8770*/  BPT.TRAP 0x1 ;  /* 0x000000040000795c */ /* 0x000fe20000300000 */
.L_x_114:
[----:B------:R-:W-:-:S04]  /*8780*/  ULEA UR47, UR56, UR47, 0x3 ;  /* 0x0000002f382f7291 */ /* 0x000fc8000f8e183f */
[----:B------:R-:W-:-:S04]  /*8790*/  UIADD3 UR47, UR47, 0x384e0, URZ ;  /* 0x000384e02f2f7890 */ /* 0x000fc8000fffe03f */
[----:B------:R-:W-:-:S09]  /*87a0*/  UPRMT UR47, UR43, 0x654, UR47 ;  /* 0x000006542b2f7896 */ /* 0x000fd2000800002f */
[----:B-----5:R-:W-:Y:S01]  /*87b0*/  SYNCS.ARRIVE.TRANS64.RED.A1T0 RZ, [UR47], RZ ;  /* 0x000000ffffff79a7 */ /* 0x020fe2000810042f */
[----:B------:R-:W-:Y:S05]  /*87c0*/  EXIT ;  /* 0x000000000000794d */ /* 0x000fea0003800000 */
.L_x_23:
[----:B------:R-:W-:-:S08]  /*87d0*/  NOP ;  /* 0x0000000000007918 */ /* 0x000fd00000000000 */
[----:B-----5:R-:W1:-:S00]  /*87e0*/  USETMAXREG.DEALLOC.CTAPOOL 0x28 ;  /* 0x00000028000079c8 */ /* 0x020e4000080e0500 */
[----:B------:R-:W-:-:S06]  /*87f0*/  UISETP.NE.AND UP1, UPT, UR55, 0x3, UPT ;  /* 0x000000033700788c */ /* 0x000fcc000bf25270 */
[----:B------:R-:W-:-:S13]  /*8800*/  PLOP3.LUT P1, PT, PT, PT, UP1, 0x80, 0x0 ;  /* 0x000000000000781c */ /* 0x000fda0003f2f018 */
[----:B-1----:R-:W-:Y:S05]  /*8810*/  @!P1 BRA `(.L_x_115) ;  /* 0x0000003800c89947 */ /* 0x002fea0003800000 */
[----:B------:R-:W-:-:S13]  /*8820*/  ISETP.NE.AND P0, PT, RZ, UR55, PT ;  /* 0x00000037ff007c0c */ /* 0x000fda000bf05270 */
[----:B------:R-:W-:Y:S05]  /*8830*/  @!P0 BRA `(.L_x_116) ;  /* 0x0000001c00b08947 */ /* 0x000fea0003800000 */
[----:B------:R-:W-:-:S06]  /*8840*/  UISETP.NE.AND UP0, UPT, UR55, 0x2, UPT ;  /* 0x000000023700788c */ /* 0x000fcc000bf05270 */
[----:B------:R-:W-:-:S13]  /*8850*/  PLOP3.LUT P0, PT, PT, PT, UP0, 0x80, 0x0 ;  /* 0x000000000000781c */ /* 0x000fda0003f0f008 */
[----:B--2---:R-:W-:Y:S05]  /*8860*/  @P0 EXIT ;  /* 0x000000000000094d */ /* 0x004fea0003800000 */
[----:B------:R-:W1:Y:S01]  /*8870*/  S2UR UR4, SR_CTAID.Y ;  /* 0x00000000000479c3 */ /* 0x000e620000002600 */
[----:B------:R-:W-:Y:S01]  /*8880*/  ELECT P0, URZ, PT ;  /* 0x00000000003f782f */ /* 0x000fe20003800000 */
[----:B------:R-:W-:Y:S01]  /*8890*/  BSSY B0, `(.L_x_117) ;  /* 0x000001d000007945 */ /* 0x000fe20003800000 */
[----:B-1----:R-:W-:-:S11]  /*88a0*/  UIMAD UR4, UR4, UR41, UR40 ;  /* 0x00000029040472a4 */ /* 0x002fd6000f8e0228 */
[----:B------:R-:W-:Y:S05]  /*88b0*/  @!P0 BRA `(.L_x_118) ;  /* 0x0000000000688947 */ /* 0x000fea0003800000 */
[----:B------:R-:W1:Y:S01]  /*88c0*/  LDC.64 R4, c[0x0][0x600] ;  /* 0x00018000ff047b82 */ /* 0x000e620000000a00 */
[----:B------:R-:W-:Y:S02]  /*88d0*/  UMOV UR5, 0x400 ;  /* 0x0000040000057882 */ /* 0x000fe40000000000 */
[----:B------:R-:W-:-:S05]  /*88e0*/  ULEA UR5, UR42, UR5, 0x18 ;  /* 0x000000052a057291 */ /* 0x000fca000f8ec03f */
[----:B------:R-:W1:Y:S08]  /*88f0*/  LDC.64 R6, c[0x0][0x608] ;  /* 0x00018200ff067b82 */ /* 0x000e700000000a00 */
[----:B------:R-:W2:Y:S08]  /*8900*/  LDC.64 R32, c[0x0][0x610] ;  /* 0x00018400ff207b82 */ /* 0x000eb00000000a00 */
[----:B------:R-:W2:Y:S01]  /*8910*/  LDC.64 R34, c[0x0][0x618] ;  /* 0x00018600ff227b82 */ /* 0x000ea20000000a00 */
[----:B-1----:R1:W-:Y:S07]  /*8920*/  STS.128 [UR5+0x38700], R4 ;  /* 0x03870004ff007988 */ /* 0x0023ee0008000c05 */
[----:B------:R-:W3:Y:S08]  /*8930*/  LDC.64 R28, c[0x0][0x620] ;  /* 0x00018800ff1c7b82 */ /* 0x000ef00000000a00 */
[----:B------:R-:W3:Y:S01]  /*8940*/  LDC.64 R30, c[0x0][0x628] ;  /* 0x00018a00ff1e7b82 */ /* 0x000ee20000000a00 */
[----:B--2---:R2:W-:Y:S07]  /*8950*/  STS.128 [UR5+0x38710], R32 ;  /* 0x03871020ff007988 */ /* 0x0045ee0008000c05 */
[----:B------:R-:W4:Y:S08]  /*8960*/  LDC.64 R24, c[0x0][0x630] ;  /* 0x00018c00ff187b82 */ /* 0x000f300000000a00 */
[----:B------:R-:W4:Y:S08]  /*8970*/  LDC.64 R26, c[0x0][0x638] ;  /* 0x00018e00ff1a7b82 */ /* 0x000f300000000a00 */
[----:B------:R-:W5:Y:S01]  /*8980*/  LDC.64 R20, c[0x0][0x640] ;  /* 0x00019000ff147b82 */ /* 0x000f620000000a00 */
[----:B---3--:R2:W-:Y:S07]  /*8990*/  STS.128 [UR5+0x38720], R28 ;  /* 0x0387201cff007988 */ /* 0x0085ee0008000c05 */
[----:B------:R-:W5:Y:S08]  /*89a0*/  LDC.64 R22, c[0x0][0x648] ;  /* 0x00019200ff167b82 */ /* 0x000f700000000a00 */
[----:B------:R-:W3:Y:S01]  /*89b0*/  LDC.64 R12, c[0x0][0x650] ;  /* 0x00019400ff0c7b82 */ /* 0x000ee20000000a00 */
[----:B----4-:R2:W-:Y:S07]  /*89c0*/  STS.128 [UR5+0x38730], R24 ;  /* 0x03873018ff007988 */ /* 0x0105ee0008000c05 */
[----:B------:R-:W3:Y:S08]  /*89d0*/  LDC.64 R14, c[0x0][0x658] ;  /* 0x00019600ff0e7b82 */ /* 0x000ef00000000a00 */
[----:B------:R-:W4:Y:S01]  /*89e0*/  LDC.64 R8, c[0x0][0x660] ;  /* 0x00019800ff087b82 */ /* 0x000f220000000a00 */
[----:B-----5:R2:W-:Y:S07]  /*89f0*/  STS.128 [UR5+0x38740], R20 ;  /* 0x03874014ff007988 */ /* 0x0205ee0008000c05 */
[----:B------:R-:W4:Y:S08]  /*8a00*/  LDC.64 R10, c[0x0][0x668] ;  /* 0x00019a00ff0a7b82 */ /* 0x000f300000000a00 */
[----:B-1----:R-:W1:Y:S01]  /*8a10*/  LDC.64 R4, c[0x0][0x670] ;  /* 0x00019c00ff047b82 */ /* 0x002e620000000a00 */
[----:B---3--:R2:W-:Y:S07]  /*8a20*/  STS.128 [UR5+0x38750], R12 ;  /* 0x0387500cff007988 */ /* 0x0085ee0008000c05 */
[----:B------:R-:W1:Y:S01]  /*8a30*/  LDC.64 R6, c[0x0][0x678] ;  /* 0x00019e00ff067b82 */ /* 0x000e620000000a00 */
[----:B----4-:R2:W-:Y:S04]  /*8a40*/  STS.128 [UR5+0x38760], R8 ;  /* 0x03876008ff007988 */ /* 0x0105e80008000c05 */
[----:B-1----:R2:W-:Y:S02]  /*8a50*/  STS.128 [UR5+0x38770], R4 ;  /* 0x03877004ff007988 */ /* 0x0025e40008000c05 */
.L_x_118:
[----:B------:R-:W-:Y:S05]  /*8a60*/  BSYNC B0 ;  /* 0x0000000000007941 */ /* 0x000fea0003800000 */
.L_x_117:
[----:B------:R-:W-:Y:S01]  /*8a70*/  ELECT P0, URZ, PT ;  /* 0x00000000003f782f */ /* 0x000fe20003800000 */
[----:B------:R-:W-:Y:S01]  /*8a80*/  NOP ;  /* 0x0000000000007918 */ /* 0x000fe20000000000 */
[----:B------:R-:W-:Y:S01]  /*8a90*/  ULDC UR5, c[0x0][0x884] ;  /* 0x0002210000057ab9 */ /* 0x000fe20000000800 */
[----:B------:R-:W-:Y:S01]  /*8aa0*/  ULDC.64 UR44, c[0x0][0x800] ;  /* 0x00020000002c7ab9 */ /* 0x000fe20000000a00 */
[----:B------:R-:W-:Y:S01]  /*8ab0*/  ULEA UR4, UR5, UR4, 0x1 ;  /* 0x0000000405047291 */ /* 0x000fe2000f8e083f */
[----:B------:R-:W-:Y:S03]  /*8ac0*/  BSSY B0, `(.L_x_119) ;  /* 0x0000033000007945 */ /* 0x000fe60003800000 */
[----:B------:R-:W-:-:S05]  /*8ad0*/  UIMAD.WIDE UR44, UR4, 0x80, UR44 ;  /* 0x00000080042c78a5 */ /* 0x000fca000f8e022c */
[----:B------:R-:W-:Y:S07]  /*8ae0*/  @!P0 BRA `(.L_x_120) ;  /* 0x0000000000c08947 */ /* 0x000fee0003800000 */
[----:B------:R-:W-:Y:S01]  /*8af0*/  ULDC.64 UR4, c[0x0][0x808] ;  /* 0x0002020000047ab9 */ /* 0x000fe20000000a00 */
[----:B------:R-:W-:Y:S01]  /*8b00*/  ULDC.64 UR6, c[0x0][0x810] ;  /* 0x0002040000067ab9 */ /* 0x000fe20000000a00 */
[----:B------:R-:W-:Y:S02]  /*8b10*/  ISETP.NE.U32.AND P0, PT, RZ, UR4, PT ;  /* 0x00000004ff007c0c */ /* 0x000fe4000bf05070 */
[----:B------:R-:W-:Y:S02]  /*8b20*/  ISETP.NE.U32.AND P1, PT, RZ, UR6, PT ;  /* 0x00000006ff007c0c */ /* 0x000fe4000bf25070 */
[----:B------:R-:W-:Y:S02]  /*8b30*/  ISETP.NE.AND.EX P0, PT, RZ, UR5, PT, P0 ;  /* 0x00000005ff007c0c */ /* 0x000fe4000bf05300 */
[----:B------:R-:W-:-:S11]  /*8b40*/  ISETP.NE.AND.EX P1, PT, RZ, UR7, PT, P1 ;  /* 0x00000007ff007c0c */ /* 0x000fd6000bf25310 */
[----:B------:R-:W-:Y:S05]  /*8b50*/  @!P0 BRA `(.L_x_121) ;  /* 0x0000000000188947 */ /* 0x000fea0003800000 */
[----:B--2---:R-:W-:-:S04]  /*8b60*/  LEA R4, P0, R18, UR4, 0x3 ;  /* 0x0000000412047c11 */ /* 0x004fc8000f8018ff */
[----:B------:R-:W-:-:S06]  /*8b70*/  LEA.HI.X R5, R18, UR5, R3, 0x3, P0 ;  /* 0x0000000512057c11 */ /* 0x000fcc00080f1c03 */
[----:B------:R-:W2:Y:S01]  /*8b80*/  LDG.E.64 R4, desc[UR58][R4.64] ;  /* 0x0000003a04047981 */ /* 0x000ea2000c1e1b00 */
[----:B------:R-:W-:Y:S02]  /*8b90*/  UMOV UR4, 0x400 ;  /* 0x0000040000047882 */ /* 0x000fe40000000000 */
[----:B------:R-:W-:-:S09]  /*8ba0*/  ULEA UR4, UR42, UR4, 0x18 ;  /* 0x000000042a047291 */ /* 0x000fd2000f8ec03f */
[----:B--2---:R1:W-:Y:S03]  /*8bb0*/  STS.64 [UR4+0x38700], R4 ;  /* 0x03870004ff007988 */ /* 0x0043e60008000a04 */
.L_x_121:
[----:B------:R-:W-:Y:S05]  /*8bc0*/  @!P1 BRA `(.L_x_120) ;  /* 0x0000000000889947 */ /* 0x000fea0003800000 */
[----:B-12---:R-:W-:-:S04]  /*8bd0*/  LEA R4, P0, R18, UR6, 0x3 ;  /* 0x0000000612047c11 */ /* 0x006fc8000f8018ff */
[----:B------:R-:W-:-:S06]  /*8be0*/  LEA.HI.X R5, R18, UR7, R3, 0x3, P0 ;  /* 0x0000000712057c11 */ /* 0x000fcc00080f1c03 */
[----:B------:R-:W2:Y:S01]  /*8bf0*/  LDG.E.64 R4, desc[UR58][R4.64] ;  /* 0x0000003a04047981 */ /* 0x000ea2000c1e1b00 */
[----:B------:R-:W-:Y:S02]  /*8c00*/  UMOV UR4, 0x400 ;  /* 0x0000040000047882 */ /* 0x000fe40000000000 */
[----:B------:R-:W-:-:S04]  /*8c10*/  ULEA UR4, UR42, UR4, 0x18 ;  /* 0x000000042a047291 */ /* 0x000fc8000f8ec03f */
[----:B------:R-:W-:-:S05]  /*8c20*/  UIADD3 UR5, UR4, 0x38700, URZ ;  /* 0x0003870004057890 */ /* 0x000fca000fffe03f */
[----:B------:R-:W1:Y:S01]  /*8c30*/  LDS R3, [UR4+0x3871c] ;  /* 0x03871c04ff037984 */ /* 0x000e620008000800 */
[----:B------:R-:W-:-:S03]  /*8c40*/  IMAD.U32 R8, RZ, RZ, UR5 ;  /* 0x00000005ff087e24 */ /* 0x000fc6000f8e00ff */
[----:B------:R-:W-:Y:S02]  /*8c50*/  STS [UR4+0x38730], RZ ;  /* 0x038730ffff007988 */ /* 0x000fe40008000804 */
[----:B------:R-:W-:-:S05]  /*8c60*/  SHF.R.U64 R8, R8, 0x4, RZ ;  /* 0x0000000408087819 */ /* 0x000fca00000012ff */
[----:B------:R-:W-:Y:S04]  /*8c70*/  STS [UR4+0x38710], R8 ;  /* 0x03871008ff007988 */ /* 0x000fe80008000804 */
[----:B------:R-:W-:Y:S01]  /*8c80*/  STS [UR4+0x38714], R8 ;  /* 0x03871408ff007988 */ /* 0x000fe20008000804 */
[----:B--2---:R-:W-:Y:S01]  /*8c90*/  SHF.L.U64.HI R11, R4, 0x1, R5 ;  /* 0x00000001040b7819 */ /* 0x004fe20000010205 */
[----:B------:R-:W-:-:S03]  /*8ca0*/  VIADD R5, R0, 0xffffffff ;  /* 0xffffffff00057836 */ /* 0x000fc60000000000 */
[----:B------:R-:W-:-:S04]  /*8cb0*/  LOP3.LUT R11, R11, 0x1fffffff, RZ, 0xc0, !PT ;  /* 0x1fffffff0b0b7812 */ /* 0x000fc800078ec0ff */
[----:B------:R-:W-:-:S04]  /*8cc0*/  SHF.R.U32.HI R6, RZ, 0x4, R11 ;  /* 0x00000004ff067819 */ /* 0x000fc8000001160b */
[----:B-1----:R-:W-:-:S05]  /*8cd0*/  LOP3.LUT R3, R3, 0xf, R6, 0xb8, !PT ;  /* 0x0000000f03037812 */ /* 0x002fca00078eb806 */
[----:B------:R1:W-:Y:S04]  /*8ce0*/  STS [UR4+0x3871c], R3 ;  /* 0x03871c03ff007988 */ /* 0x0003e80008000804 */
[----:B------:R-:W2:Y:S01]  /*8cf0*/  LDS R6, [UR4+0x3871c] ;  /* 0x03871c04ff067984 */ /* 0x000ea20008000800 */
[----:B-1----:R-:W-:Y:S02]  /*8d00*/  IMAD.SHL.U32 R3, R4, 0x2, RZ ;  /* 0x0000000204037824 */ /* 0x002fe400078e00ff */
[----:B------:R-:W-:-:S03]  /*8d10*/  VIADD R4, R2, 0xffffffff ;  /* 0xffffffff02047836 */ /* 0x000fc60000000000 */
[----:B------:R-:W-:-:S04]  /*8d20*/  LOP3.LUT R2, R3, 0xfffffffe, RZ, 0xc0, !PT ;  /* 0xfffffffe03027812 */ /* 0x000fc800078ec0ff */
[----:B------:R-:W-:-:S05]  /*8d30*/  SHF.R.U64 R2, R2, 0x4, R11 ;  /* 0x0000000402027819 */ /* 0x000fca000000120b */
[----:B------:R-:W-:Y:S01]  /*8d40*/  STS [UR4+0x3870c], R2 ;  /* 0x03870c02ff007988 */ /* 0x000fe20008000804 */
[----:B--2---:R-:W-:-:S05]  /*8d50*/  LOP3.LUT R6, R6, 0xf0, RZ, 0xb8, !PT ;  /* 0x000000f006067812 */ /* 0x004fca00078eb8ff */
[----:B------:R1:W-:Y:S04]  /*8d60*/  STS [UR4+0x3871c], R6 ;  /* 0x03871c06ff007988 */ /* 0x0003e80008000804 */
[----:B------:R-:W2:Y:S01]  /*8d70*/  LDS R9, [UR4+0x3871c] ;  /* 0x03871c04ff097984 */ /* 0x000ea20008000800 */
[----:B-1----:R-:W-:-:S05]  /*8d80*/  CS2R R6, SRZ ;  /* 0x0000000000067805 */ /* 0x002fca000001ff00 */
[----:B------:R-:W-:Y:S01]  /*8d90*/  STS.128 [UR4+0x38720], R4 ;  /* 0x03872004ff007988 */ /* 0x000fe20008000c04 */
[----:B--2---:R-:W-:-:S05]  /*8da0*/  LOP3.LUT R9, R9, 0xf00, RZ, 0xb8, !PT ;  /* 0x00000f0009097812 */ /* 0x004fca00078eb8ff */
[----:B------:R-:W-:Y:S04]  /*8db0*/  STS.64 [UR4+0x38718], R8 ;  /* 0x03871808ff007988 */ /* 0x000fe80008000a04 */
[----:B------:R-:W1:Y:S02]  /*8dc0*/  LDS R10, [UR4+0x3871c] ;  /* 0x03871c04ff0a7984 */ /* 0x000e640008000800 */
[----:B-1----:R-:W-:-:S05]  /*8dd0*/  LOP3.LUT R0, R10, 0xf000, RZ, 0xb8, !PT ;  /* 0x0000f0000a007812 */ /* 0x002fca00078eb8ff */
[----:B------:R3:W-:Y:S02]  /*8de0*/  STS [UR4+0x3871c], R0 ;  /* 0x03871c00ff007988 */ /* 0x0007e40008000804 */
.L_x_120:
[----:B------:R-:W-:Y:S05]  /*8df0*/  BSYNC B0 ;  /* 0x0000000000007941 */ /* 0x000fea0003800000 */
.L_x_119:
[----:B---3--:R-:W3:Y:S01]  /*8e00*/  S2R R0, SR_LANEID ;  /* 0x0000000000007919 */ /* 0x008ee20000000000 */
[----:B------:R-:W-:Y:S01]  /*8e10*/  ELECT P0, URZ, PT ;  /* 0x00000000003f782f */ /* 0x000fe20003800000 */
[----:B------:R-:W-:Y:S01]  /*8e20*/  NOP ;  /* 0x0000000000007918 */ /* 0x000fe20000000000 */
[----:B------:R-:W-:Y:S01]  /*8e30*/  UMOV UR38, URZ ;  /* 0x0000003f00267c82 */ /* 0x000fe20008000000 */
[----:B------:R-:W-:Y:S10]  /*8e40*/  BSSY B0, `(.L_x_122) ;  /* 0x0000004000007945 */ /* 0x000ff40003800000 */
[----:B------:R-:W-:Y:S05]  /*8e50*/  @!P0 BRA `(.L_x_123) ;  /* 0x0000000000088947 */ /* 0x000fea0003800000 */
[----:B------:R0:W-:Y:S01]  /*8e60*/  UTMACMDFLUSH ;  /* 0x00000000000079b7 */ /* 0x0001e20000000000 */
[----:B------:R-:W-:-:S04]  /*8e70*/  DEPBAR.LE SB0, 0x0 ;  /* 0x000080000000791a */ /* 0x000fc80000000000 */
.L_x_123:
[----:B------:R-:W-:Y:S05]  /*8e80*/  BSYNC B0 ;  /* 0x0000000000007941 */ /* 0x000fea0003800000 */
.L_x_122:
[----:B------:R-:W-:Y:S01]  /*8e90*/  UMOV UR35, 0x400 ;  /* 0x0000040000237882 */ /* 0x000fe20000000000 */
[----:B-123--:R-:W-:Y:S01]  /*8ea0*/  IMAD.SHL.U32 R4, R0, 0x4, RZ ;  /* 0x0000000400047824 */ /* 0x00efe200078e00ff */
[----:B------:R-:W-:-:S04]  /*8eb0*/  ULEA UR35, UR42, UR35, 0x18 ;  /* 0x000000232a237291 */ /* 0x000fc8000f8ec03f */
[----:B------:R-:W-:Y:S01]  /*8ec0*/  UIADD3 UR34, UR35, 0x38700, URZ ;  /* 0x0003870023227890 */ /* 0x000fe2000fffe03f */
[----:B------:R-:W-:Y:S01]  /*8ed0*/  IADD3 R2, P0, R4, UR44, RZ ;  /* 0x0000002c04027c10 */ /* 0x000fe2000ff1e0ff */
[----:B------:R-:W-:-:S04]  /*8ee0*/  IMAD.MOV.U32 R0, RZ, RZ, RZ ;  /* 0x000000ffff007224 */ /* 0x000fc800078e00ff */
[----:B------:R-:W-:-:S03]  /*8ef0*/  IMAD.X R3, RZ, RZ, UR45, P0 ;  /* 0x0000002dff037e24 */ /* 0x000fc600080e06ff */
[----:B------:R-:W1:Y:S01]  /*8f00*/  LDS R5, [R4+UR34] ;  /* 0x0000002204057984 */ /* 0x000e620008000800 */
[----:B------:R-:W-:-:S03]  /*8f10*/  SHF.L.U32 R0, R0, 0x1f, RZ ;  /* 0x0000001f00007819 */ /* 0x000fc600000006ff */
[----:B-1----:R1:W2:Y:S02]  /*8f20*/  ATOMG.E.EXCH.STRONG.GPU PT, RZ, [R2], R5 ;  /* 0x0000000502ff73a8 */ /* 0x0022a400041ee100 */
[----:B--2---:R-:W2:Y:S01]  /*8f30*/  SYNCS.PHASECHK.TRANS64.TRYWAIT P0, [UR35+0x38508], R0 ;  /* 0x03850800ff0075a7 */ /* 0x004ea20008000163 */
[----:B------:R-:W-:Y:S02]  /*8f40*/  ULOP3.LUT UR33, UR54, 0x1, URZ, 0xfc, !UPT ;  /* 0x0000000136217892 */ /* 0x000fe4000f8efc3f */
[----:B------:R-:W-:Y:S01]  /*8f50*/  ULOP3.LUT UR37, UR52, 0x2, URZ, 0xfc, !UPT ;  /* 0x0000000234257892 */ /* 0x000fe2000f8efc3f */
[----:B-12---:R-:W-:Y:S11]  /*8f60*/  @!P0 BRA `(.L_x_124) ;  /* 0x0000005800e08947 */ /* 0x006ff60003800000 */
.L_x_278:
[----:B------:R-:W-:Y:S01]  /*8f70*/  IMAD.MOV.U32 R2, RZ, RZ, 0x1 ;  /* 0x00000001ff027424 */ /* 0x000fe200078e00ff */
[----:B------:R-:W-:Y:S01]  /*8f80*/  ULDC UR32, c[0x0][0x598] ;  /* 0x0001660000207ab9 */ /* 0x000fe20000000800 */
[----:B------:R-:W-:Y:S01]  /*8f90*/  IMAD.MOV.U32 R12, RZ, RZ, RZ ;  /* 0x000000ffff0c7224 */ /* 0x000fe200078e00ff */
[----:B------:R-:W-:Y:S01]  /*8fa0*/  ULDC UR36, c[0x0][0x580] ;  /* 0x0001600000247ab9 */ /* 0x000fe20000000800 */
[----:B------:R-:W-:Y:S01]  /*8fb0*/  ULDC.64 UR4, c[0x0][0x590] ;  /* 0x0001640000047ab9 */ /* 0x000fe20000000a00 */
[----:B------:R-:W-:-:S05]  /*8fc0*/  ULDC.64 UR6, c[0x0][0x588] ;  /* 0x0001620000067ab9 */ /* 0x000fca0000000a00 */
.L_x_185:
[----:B------:R-:W-:-:S06]  /*8fd0*/  UISETP.NE.AND UP0, UPT, UR33, 0x3, UPT ;  /* 0x000000032100788c */ /* 0x000fcc000bf05270 */
[----:B------:R-:W-:-:S13]  /*8fe0*/  PLOP3.LUT P1, PT, PT, PT, UP0, 0x80, 0x0 ;  /* 0x000000000000781c */ /* 0x000fda0003f2f008 */
[----:B---345:R-:W-:Y:S05]  /*8ff0*/  @!P1 BRA `(.L_x_125) ;  /* 0x0000000000049947 */ /* 0x038fea0003800000 */
[----:B------:R-:W-:Y:S01]  /*9000*/  BPT.TRAP 0x1 ;  /* 0x000000040000795c */ /* 0x000fe20000300000 */
.L_x_125:
[----:B------:R-:W-:Y:S01]  /*9010*/  ULEA UR8, UR38, UR35, 0x3 ;  /* 0x0000002326087291 */ /* 0x000fe2000f8e183f */
[----:B-1----:R-:W-:-:S08]  /*9020*/  SHF.L.U32 R0, R12, 0x1f, RZ ;  /* 0x0000001f0c007819 */ /* 0x002fd000000006ff */
[----:B------:R-:W1:Y:S02]  /*9030*/  SYNCS.PHASECHK.TRANS64.TRYWAIT P0, [UR8+0x38400], R0 ;  /* 0x03840000ff0075a7 */ /* 0x000e640008000148 */
[----:B-1----:R-:W-:Y:S05]  /*9040*/  @!P0 BRA `(.L_x_126) ;  /* 0x0000005800c08947 */ /* 0x002fea0003800000 */
.L_x_279:
[----:B------:R-:W-:-:S09]  /*9050*/  ULEA UR9, UR38, UR35, 0x4 ;  /* 0x0000002326097291 */ /* 0x000fd2000f8e203f */
[----:B------:R-:W2:Y:S01]  /*9060*/  LDS.128 R4, [UR9+0x38510] ;  /* 0x03851009ff047984 */ /* 0x000ea20008000c00 */
        /* <DEDUP_REMOVED lines=8> */
.L_x_127:
[----:B------:R-:W-:Y:S01]  /*90f0*/  UIADD3 UR8, UR8, 0x38440, URZ ;  /* 0x0003844008087890 */ /* 0x000fe2000fffe03f */
[----:B------:R-:W-:Y:S02]  /*9100*/  R2UR UR10, R16 ;  /* 0x00000000100a72ca */ /* 0x000fe400000e0000 */
[----:B------:R-:W-:Y:S01]  /*9110*/  R2UR UR11, R17 ;  /* 0x00000000110b72ca */ /* 0x000fe200000e0000 */
[----:B------:R-:W-:Y:S01]  /*9120*/  UPRMT UR8, UR42, 0x654, UR8 ;  /* 0x000006542a087896 */ /* 0x000fe20008000008 */
[----:B------:R-:W-:Y:S02]  /*9130*/  LOP3.LUT P1, RZ, R2, 0xff, RZ, 0xc0, !PT ;  /* 0x000000ff02ff7812 */ /* 0x000fe4000782c0ff */
[----:B------:R-:W-:-:S04]  /*9140*/  ISETP.NE.U32.AND P0, PT, RZ, UR4, PT ;  /* 0x00000004ff007c0c */ /* 0x000fc8000bf05070 */
[----:B------:R-:W-:Y:S02]  /*9150*/  ISETP.NE.AND.EX P0, PT, RZ, UR5, PT, P0 ;  /* 0x00000005ff007c0c */ /* 0x000fe4000bf05300 */
[----:B---3--:R-:W-:Y:S01]  /*9160*/  SYNCS.ARRIVE.TRANS64.RED.A1T0 RZ, [UR8], RZ ;  /* 0x000000ffffff79a7 */ /* 0x008fe20008100408 */
[----:B------:R-:W-:Y:S02]  /*9170*/  USHF.L.U32 UR10, UR10, 0x7, URZ ;  /* 0x000000070a0a7899 */ /* 0x000fe4000800063f */
[----:B------:R-:W-:Y:S02]  /*9180*/  USHF.L.U32 UR11, UR11, 0x8, URZ ;  /* 0x000000080b0b7899 */ /* 0x000fe4000800063f */
[----:B------:R-:W-:Y:S10]  /*9190*/  @!P1 BRA `(.L_x_128) ;  /* 0x00000000000c9947 */ /* 0x000ff40003800000 */
[----:B------:R-:W-:-:S04]  /*91a0*/  DEPBAR {5,4,3,2,1,0} ;  /* 0x0000003f0000791a */ /* 0x000fc80000000000 */
[----:B------:R3:W-:Y:S02]  /*91b0*/  UTMACCTL.IV [UR44] ;  /* 0x000000002c0079b9 */ /* 0x0007e40008000000 */
[----:B---3--:R-:W-:Y:S01]  /*91c0*/  NOP ;  /* 0x0000000000007918 */ /* 0x008fe20000000000 */
.L_x_128:
[----:B------:R-:W-:Y:S05]  /*91d0*/  @!P0 BRA `(.L_x_129) ;  /* 0x0000000000188947 */ /* 0x000fea0003800000 */
[----:B-1----:R-:W1:Y:S02]  /*91e0*/  LDC.64 R2, c[0x0][0x590] ;  /* 0x00016400ff027b82 */ /* 0x002e640000000a00 */
[----:B-1----:R-:W-:-:S06]  /*91f0*/  IMAD.WIDE R2, R18, 0x8, R2 ;  /* 0x0000000812027825 */ /* 0x002fcc00078e0202 */
[----:B------:R-:W3:Y:S04]  /*9200*/  LDG.E.64 R2, desc[UR58][R2.64] ;  /* 0x0000003a02027981 */ /* 0x000ee8000c1e1b00 */
[----:B---3--:R-:W3:Y:S02]  /*9210*/  LD.E R0, desc[UR58][R2.64] ;  /* 0x0000003a02007980 */ /* 0x008ee4000c101900 */
[----:B---3--:R-:W-:Y:S01]  /*9220*/  FSETP.NEU.AND P0, PT, R0, RZ, PT ;  /* 0x000000ff0000720b */ /* 0x008fe20003f0d000 */
[----:B------:R-:W-:-:S12]  /*9230*/  BRA `(.L_x_130) ;  /* 0x0000000000247947 */ /* 0x000fd80003800000 */
.L_x_129:
[----:B------:R-:W-:Y:S02]  /*9240*/  ISETP.NE.U32.AND P1, PT, RZ, UR6, PT ;  /* 0x00000006ff007c0c */ /* 0x000fe4000bf25070 */
[----:B------:R-:W-:Y:S02]  /*9250*/  FSETP.NEU.AND P0, PT, RZ, UR36, PT ;  /* 0x00000024ff007c0b */ /* 0x000fe4000bf0d000 */
[----:B------:R-:W-:-:S13]  /*9260*/  ISETP.NE.AND.EX P1, PT, RZ, UR7, PT, P1 ;  /* 0x00000007ff007c0c */ /* 0x000fda000bf25310 */
[----:B------:R-:W-:Y:S05]  /*9270*/  @!P1 BRA `(.L_x_130) ;  /* 0x0000000000149947 */ /* 0x000fea0003800000 */
[----:B-1----:R-:W1:Y:S01]  /*9280*/  LDC.64 R2, c[0x0][0x588] ;  /* 0x00016200ff027b82 */ /* 0x002e620000000a00 */
[----:B------:R-:W-:-:S04]  /*9290*/  IMAD R9, R18, UR32, RZ ;  /* 0x0000002012097c24 */ /* 0x000fc8000f8e02ff */
[----:B-1----:R-:W-:-:S06]  /*92a0*/  IMAD.WIDE R2, R9, 0x4, R2 ;  /* 0x0000000409027825 */ /* 0x002fcc00078e0202 */
[----:B------:R-:W3:Y:S02]  /*92b0*/  LDG.E R2, desc[UR58][R2.64] ;  /* 0x0000003a02027981 */ /* 0x000ee4000c1e1900 */
[----:B---3--:R-:W-:-:S13]  /*92c0*/  FSETP.NEU.AND P0, PT, R2, RZ, PT ;  /* 0x000000ff0200720b */ /* 0x008fda0003f0d000 */
.L_x_130:
[----:B------:R-:W-:Y:S01]  /*92d0*/  UISETP.NE.AND UP0, UPT, UR37, 0x3, UPT ;  /* 0x000000032500788c */ /* 0x000fe2000bf05270 */
[----:B------:R-:W-:-:S05]  /*92e0*/  ELECT P1, URZ, PT ;  /* 0x00000000003f782f */ /* 0x000fca0003820000 */
[----:B------:R-:W-:Y:S02]  /*92f0*/  PLOP3.LUT P2, PT, PT, PT, UP0, 0x80, 0x0 ;  /* 0x000000000000781c */ /* 0x000fe40003f4f008 */
[----:B------:R-:W-:-:S11]  /*9300*/  PLOP3.LUT P0, PT, P0, P1, PT, 0x2a, 0x0 ;  /* 0x000000000000781c */ /* 0x000fd60000702572 */
[----:B------:R-:W-:Y:S05]  /*9310*/  @!P2 BRA `(.L_x_131) ;  /* 0x000000000004a947 */ /* 0x000fea0003800000 */
[----:B------:R-:W-:Y:S01]  /*9320*/  BPT.TRAP 0x1 ;  /* 0x000000040000795c */ /* 0x000fe20000300000 */
.L_x_131:
[----:B-1----:R-:W-:-:S04]  /*9330*/  MOV R0, 0x1 ;  /* 0x0000000100007802 */ /* 0x002fc80000000f00 */
[----:B------:R-:W-:-:S04]  /*9340*/  SHF.L.U32 R0, R0, 0x1f, RZ ;  /* 0x0000001f00007819 */ /* 0x000fc800000006ff */
[----:B------:R-:W1:Y:S02]  /*9350*/  SYNCS.PHASECHK.TRANS64.TRYWAIT P1, [UR35+0x384e0], R0 ;  /* 0x0384e000ff0075a7 */ /* 0x000e640008020163 */
[----:B-1----:R-:W-:Y:S05]  /*9360*/  @!P1 BRA `(.L_x_132) ;  /* 0x0000005800109947 */ /* 0x002fea0003800000 */
.L_x_280:
[----:B------:R-:W-:Y:S04]  /*9370*/  BSSY B0, `(.L_x_133) ;  /* 0x0000010000007945 */ /* 0x000fe80003800000 */
[----:B------:R-:W-:Y:S05]  /*9380*/  @P0 BRA `(.L_x_134) ;  /* 0x0000000000380947 */ /* 0x000fea0003800000 */
[----:B------:R-:W-:Y:S02]  /*9390*/  UIADD3 UR8, UR35, 0x30000, URZ ;  /* 0x0003000023087890 */ /* 0x000fe4000fffe03f */
[----:B------:R-:W-:Y:S02]  /*93a0*/  UIADD3 UR9, UR35, 0x384c0, URZ ;  /* 0x000384c023097890 */ /* 0x000fe4000fffe03f */
[----:B------:R-:W-:Y:S02]  /*93b0*/  UIADD3 UR14, UR10, 0x40, URZ ;  /* 0x000000400a0e7890 */ /* 0x000fe4000fffe03f */
[----:B------:R-:W-:Y:S01]  /*93c0*/  UIADD3 UR12, UR35, 0x31000, URZ ;  /* 0x00031000230c7890 */ /* 0x000fe2000fffe03f */
[----:B------:R-:W-:Y:S01]  /*93d0*/  UMOV UR16, 0x0 ;  /* 0x0000000000107882 */ /* 0x000fe20000000000 */
[----:B------:R-:W-:Y:S01]  /*93e0*/  UMOV UR17, 0x10000000 ;  /* 0x1000000000117882 */ /* 0x000fe20000000000 */
[----:B------:R-:W-:Y:S01]  /*93f0*/  UMOV UR15, UR11 ;  /* 0x0000000b000f7c82 */ /* 0x000fe20008000000 */
[----:B------:R-:W-:Y:S01]  /*9400*/  UMOV UR13, UR9 ;  /* 0x00000009000d7c82 */ /* 0x000fe20008000000 */
[----:B------:R3:W-:Y:S04]  /*9410*/  UTMALDG.2D [UR8], [UR44], desc[UR16] ;  /* 0x000010082c0075b4 */ /* 0x0007e80008009000 */
[----:B------:R3:W-:Y:S02]  /*9420*/  UTMALDG.2D [UR12], [UR44], desc[UR16] ;  /* 0x0000100c2c0075b4 */ /* 0x0007e40008009000 */
[----:B---3--:R-:W-:Y:S05]  /*9430*/  @!P2 BRA `(.L_x_135) ;  /* 0x000000000004a947 */ /* 0x008fea0003800000 */
[----:B------:R-:W-:Y:S01]  /*9440*/  BPT.TRAP 0x1 ;  /* 0x000000040000795c */ /* 0x000fe20000300000 */
.L_x_135:
[----:B------:R-:W3:Y:S02]  /*9450*/  LDC R2, c[0x0][0x828] ;  /* 0x00020a00ff027b82 */ /* 0x000ee40000000800 */
[----:B---3--:R3:W-:Y:S02]  /*9460*/  SYNCS.ARRIVE.TRANS64.RED.A0TR RZ, [UR35+0x384c0], R2 ;  /* 0x0384c002ffff79a7 */ /* 0x0087e40008300423 */
.L_x_134:
[----:B------:R-:W-:Y:S05]  /*9470*/  BSYNC B0 ;  /* 0x0000000000007941 */ /* 0x000fea0003800000 */
.L_x_133:
[----:B------:R-:W-:Y:S05]  /*9480*/  @!P2 BRA `(.L_x_136) ;  /* 0x000000000004a947 */ /* 0x000fea0003800000 */
[----:B------:R-:W-:Y:S01]  /*9490*/  BPT.TRAP 0x1 ;  /* 0x000000040000795c */ /* 0x000fe20000300000 */
.L_x_136:
[----:B------:R-:W-:-:S04]  /*94a0*/  UIADD3 UR21, UR35, 0x384c0, URZ ;  /* 0x000384c023157890 */ /* 0x000fc8000fffe03f */
[----:B------:R-:W-:-:S09]  /*94b0*/  UPRMT UR8, UR42, 0x654, UR21 ;  /* 0x000006542a087896 */ /* 0x000fd20008000015 */
[----:B------:R-:W-:Y:S01]  /*94c0*/  SYNCS.ARRIVE.TRANS64.RED.A1T0 RZ, [UR8], RZ ;  /* 0x000000ffffff79a7 */ /* 0x000fe20008100408 */
[----:B------:R-:W-:Y:S05]  /*94d0*/  @!P2 BRA `(.L_x_137) ;  /* 0x000000000004a947 */ /* 0x000fea0003800000 */
[----:B------:R-:W-:Y:S01]  /*94e0*/  BPT.TRAP 0x1 ;  /* 0x000000040000795c */ /* 0x000fe20000300000 */
.L_x_137:
[----:B------:R-:W4:Y:S02]  /*94f0*/  SYNCS.PHASECHK.TRANS64.TRYWAIT P1, [UR35+0x384e8], R0 ;  /* 0x0384e800ff0075a7 */ /* 0x000f240008020163 */
[----:B----4-:R-:W-:Y:S05]  /*9500*/  @!P1 BRA `(.L_x_138) ;  /* 0x0000005400c09947 */ /* 0x010fea0003800000 */
.L_x_281:
[----:B------:R-:W-:Y:S04]  /*9510*/  BSSY B0, `(.L_x_139) ;  /* 0x0000012000007945 */ /* 0x000fe80003800000 */
[----:B------:R-:W-:Y:S05]  /*9520*/  @P0 BRA `(.L_x_140) ;  /* 0x0000000000400947 */ /* 0x000fea0003800000 */
[----:B------:R-:W-:Y:S02]  /*9530*/  UIADD3 UR15, UR11, 0x20, URZ ;  /* 0x000000200b0f7890 */ /* 0x000fe4000fffe03f */
        /* <DEDUP_REMOVED lines=8> */
[----:B------:R-:W-:Y:S01]  /*95c0*/  UMOV UR19, UR15 ;  /* 0x0000000f00137c82 */ /* 0x000fe20008000000 */
[----:B------:R4:W-:Y:S03]  /*95d0*/  UTMALDG.2D [UR12], [UR44], desc[UR22] ;  /* 0x0000160c2c0075b4 */ /* 0x0009e60008009000 */
[----:B------:R4:W-:Y:S02]  /*95e0*/  UTMALDG.2D [UR16], [UR44], desc[UR22] ;  /* 0x000016102c0075b4 */ /* 0x0009e40008009000 */
[----:B----4-:R-:W-:Y:S05]  /*95f0*/  @!P2 BRA `(.L_x_141) ;  /* 0x000000000004a947 */ /* 0x010fea0003800000 */
[----:B------:R-:W-:Y:S01]  /*9600*/  BPT.TRAP 0x1 ;  /* 0x000000040000795c */ /* 0x000fe20000300000 */
.L_x_141:
[----:B---3--:R-:W3:Y:S02]  /*9610*/  LDC R2, c[0x0][0x828] ;  /* 0x00020a00ff027b82 */ /* 0x008ee40000000800 */
[----:B---3--:R4:W-:Y:S02]  /*9620*/  SYNCS.ARRIVE.TRANS64.RED.A0TR RZ, [UR35+0x384c8], R2 ;  /* 0x0384c802ffff79a7 */ /* 0x0089e40008300423 */
.L_x_140:
[----:B------:R-:W-:Y:S05]  /*9630*/  BSYNC B0 ;  /* 0x0000000000007941 */ /* 0x000fea0003800000 */
.L_x_139:
[----:B------:R-:W-:Y:S05]  /*9640*/  @!P2 BRA `(.L_x_142) ;  /* 0x000000000004a947 */ /* 0x000fea0003800000 */
[----:B------:R-:W-:Y:S01]  /*9650*/  BPT.TRAP 0x1 ;  /* 0x000000040000795c */ /* 0x000fe20000300000 */
.L_x_142:
[----:B------:R-:W-:-:S04]  /*9660*/  UIADD3 UR13, UR35, 0x384c8, URZ ;  /* 0x000384c8230d7890 */ /* 0x000fc8000fffe03f */
[----:B------:R-:W-:-:S09]  /*9670*/  UPRMT UR9, UR42, 0x654, UR13 ;  /* 0x000006542a097896 */ /* 0x000fd2000800000d */
[----:B------:R-:W-:Y:S01]  /*9680*/  SYNCS.ARRIVE.TRANS64.RED.A1T0 RZ, [UR9], RZ ;  /* 0x000000ffffff79a7 */ /* 0x000fe20008100409 */
[----:B------:R-:W-:Y:S05]  /*9690*/  @!P2 BRA `(.L_x_143) ;  /* 0x000000000004a947 */ /* 0x000fea0003800000 */
[----:B------:R-:W-:Y:S01]  /*96a0*/  BPT.TRAP 0x1 ;  /* 0x000000040000795c */ /* 0x000fe20000300000 */
.L_x_143:
[----:B------:R-:W5:Y:S02]  /*96b0*/  SYNCS.PHASECHK.TRANS64.TRYWAIT P1, [UR35+0x384f0], R0 ;  /* 0x0384f000ff0075a7 */ /* 0x000f640008020163 */
[----:B-----5:R-:W-:Y:S05]  /*96c0*/  @!P1 BRA `(.L_x_144) ;  /* 0x0000005400689947 */ /* 0x020fea0003800000 */
.L_x_282:
        /* <DEDUP_REMOVED lines=14> */
[----:B-1----:R-:W-:Y:S05]  /*97b0*/  @!P2 BRA `(.L_x_147) ;  /* 0x000000000004a947 */ /* 0x002fea0003800000 */
[----:B------:R-:W-:Y:S01]  /*97c0*/  BPT.TRAP 0x1 ;  /* 0x000000040000795c */ /* 0x000fe20000300000 */
.L_x_147:
[----:B---34-:R-:W1:Y:S02]  /*97d0*/  LDC R2, c[0x0][0x828] ;  /* 0x00020a00ff027b82 */ /* 0x018e640000000800 */
[----:B-1----:R1:W-:Y:S02]  /*97e0*/  SYNCS.ARRIVE.TRANS64.RED.A0TR RZ, [UR35+0x384d0], R2 ;  /* 0x0384d002ffff79a7 */ /* 0x0023e40008300423 */
.L_x_146:
[----:B------:R-:W-:Y:S05]  /*97f0*/  BSYNC B0 ;  /* 0x0000000000007941 */ /* 0x000fea0003800000 */
.L_x_145:
[----:B------:R-:W-:Y:S05]  /*9800*/  @!P2 BRA `(.L_x_148) ;  /* 0x000000000004a947 */ /* 0x000fea0003800000 */
[----:B------:R-:W-:Y:S01]  /*9810*/  BPT.TRAP 0x1 ;  /* 0x000000040000795c */ /* 0x000fe20000300000 */
.L_x_148:
[----:B------:R-:W-:-:S04]  /*9820*/  UIADD3 UR17, UR35, 0x384d0, URZ ;  /* 0x000384d023117890 */ /* 0x000fc8000fffe03f */
[----:B------:R-:W-:-:S09]  /*9830*/  UPRMT UR39, UR42, 0x654, UR17 ;  /* 0x000006542a277896 */ /* 0x000fd20008000011 */
[----:B------:R-:W-:Y:S01]  /*9840*/  SYNCS.ARRIVE.TRANS64.RED.A1T0 RZ, [UR39], RZ ;  /* 0x000000ffffff79a7 */ /* 0x000fe20008100427 */
[----:B------:R-:W-:Y:S05]  /*9850*/  @!P2 BRA `(.L_x_149) ;  /* 0x000000000004a947 */ /* 0x000fea0003800000 */
[----:B------:R-:W-:Y:S01]  /*9860*/  BPT.TRAP 0x1 ;  /* 0x000000040000795c */ /* 0x000fe20000300000 */
.L_x_149:
[----:B------:R-:W5:Y:S02]  /*9870*/  SYNCS.PHASECHK.TRANS64.TRYWAIT P1, [UR35+0x384f8], R0 ;  /* 0x0384f800ff0075a7 */ /* 0x000f640008020163 */
[----:B-----5:R-:W-:Y:S05]  /*9880*/  @!P1 BRA `(.L_x_150) ;  /* 0x0000005400109947 */ /* 0x020fea0003800000 */
.L_x_283:
        /* <DEDUP_REMOVED lines=16> */
.L_x_153:
[----:B---34-:R-:W1:Y:S02]  /*9990*/  LDC R2, c[0x0][0x828] ;  /* 0x00020a00ff027b82 */ /* 0x018e640000000800 */
[----:B-1----:R1:W-:Y:S02]  /*99a0*/  SYNCS.ARRIVE.TRANS64.RED.A0TR RZ, [UR35+0x384d8], R2 ;  /* 0x0384d802ffff79a7 */ /* 0x0023e40008300423 */
.L_x_152:
[----:B------:R-:W-:Y:S05]  /*99b0*/  BSYNC B0 ;  /* 0x0000000000007941 */ /* 0x000fea0003800000 */
.L_x_151:
[----:B------:R-:W-:Y:S05]  /*99c0*/  @!P2 BRA `(.L_x_154) ;  /* 0x000000000004a947 */ /* 0x000fea0003800000 */
[----:B------:R-:W-:Y:S01]  /*99d0*/  BPT.TRAP 0x1 ;  /* 0x000000040000795c */ /* 0x000fe20000300000 */
.L_x_154:
[----:B------:R-:W-:-:S04]  /*99e0*/  UIADD3 UR29, UR35, 0x384d8, URZ ;  /* 0x000384d8231d7890 */ /* 0x000fc8000fffe03f */
[----:B------:R-:W-:-:S09]  /*99f0*/  UPRMT UR43, UR42, 0x654, UR29 ;  /* 0x000006542a2b7896 */ /* 0x000fd2000800001d */
[----:B------:R-:W-:Y:S01]  /*9a00*/  SYNCS.ARRIVE.TRANS64.RED.A1T0 RZ, [UR43], RZ ;  /* 0x000000ffffff79a7 */ /* 0x000fe2000810042b */
[----:B------:R-:W-:Y:S05]  /*9a10*/  @!P2 BRA `(.L_x_155) ;  /* 0x000000000004a947 */ /* 0x000fea0003800000 */
[----:B------:R-:W-:Y:S01]  /*9a20*/  BPT.TRAP 0x1 ;  /* 0x000000040000795c */ /* 0x000fe20000300000 */
.L_x_155:
[----:B-1-34-:R-:W-:-:S04]  /*9a30*/  SHF.L.U32 R2, RZ, 0x1f, RZ ;  /* 0x0000001fff027819 */ /* 0x01afc800000006ff */
[----:B------:R-:W1:Y:S02]  /*9a40*/  SYNCS.PHASECHK.TRANS64.TRYWAIT P1, [UR35+0x384e0], R2 ;  /* 0x0384e002ff0075a7 */ /* 0x000e640008020163 */
[----:B-1----:R-:W-:Y:S05]  /*9a50*/  @!P1 BRA `(.L_x_156) ;  /* 0x0000005000b49947 */ /* 0x002fea0003800000 */
.L_x_284:
        /* <DEDUP_REMOVED lines=13> */
[----:B---3--:R-:W-:Y:S05]  /*9b30*/  @!P2 BRA `(.L_x_159) ;  /* 0x000000000004a947 */ /* 0x008fea0003800000 */
[----:B------:R-:W-:Y:S01]  /*9b40*/  BPT.TRAP 0x1 ;  /* 0x000000040000795c */ /* 0x000fe20000300000 */
.L_x_159:
[----:B-1----:R-:W1:Y:S02]  /*9b50*/  LDC R3, c[0x0][0x828] ;  /* 0x00020a00ff037b82 */ /* 0x002e640000000800 */
[----:B-1----:R3:W-:Y:S02]  /*9b60*/  SYNCS.ARRIVE.TRANS64.RED.A0TR RZ, [UR35+0x384c0], R3 ;  /* 0x0384c003ffff79a7 */ /* 0x0027e40008300423 */
.L_x_158:
[----:B------:R-:W-:Y:S05]  /*9b70*/  BSYNC B0 ;  /* 0x0000000000007941 */ /* 0x000fea0003800000 */
.L_x_157:
[----:B------:R-:W-:Y:S05]  /*9b80*/  @!P2 BRA `(.L_x_160) ;  /* 0x000000000004a947 */ /* 0x000fea0003800000 */
[----:B------:R-:W-:Y:S01]  /*9b90*/  BPT.TRAP 0x1 ;  /* 0x000000040000795c */ /* 0x000fe20000300000 */
.L_x_160:
[----:B------:R-:W-:Y:S01]  /*9ba0*/  SYNCS.ARRIVE.TRANS64.RED.A1T0 RZ, [UR8], RZ ;  /* 0x000000ffffff79a7 */ /* 0x000fe20008100408 */
[----:B------:R-:W-:Y:S05]  /*9bb0*/  @!P2 BRA `(.L_x_161) ;  /* 0x000000000004a947 */ /* 0x000fea0003800000 */
[----:B------:R-:W-:Y:S01]  /*9bc0*/  BPT.TRAP 0x1 ;  /* 0x000000040000795c */ /* 0x000fe20000300000 */
.L_x_161:
[----:B------:R-:W4:Y:S02]  /*9bd0*/  SYNCS.PHASECHK.TRANS64.TRYWAIT P1, [UR35+0x384e8], R2 ;  /* 0x0384e802ff0075a7 */ /* 0x000f240008020163 */
[----:B----4-:R-:W-:Y:S05]  /*9be0*/  @!P1 BRA `(.L_x_162) ;  /* 0x0000005000689947 */ /* 0x010fea0003800000 */
.L_x_285:
        /* <DEDUP_REMOVED lines=15> */
.L_x_165:
[----:B-1-3--:R-:W1:Y:S02]  /*9ce0*/  LDC R3, c[0x0][0x828] ;  /* 0x00020a00ff037b82 */ /* 0x00ae640000000800 */
[----:B-1----:R4:W-:Y:S02]  /*9cf0*/  SYNCS.ARRIVE.TRANS64.RED.A0TR RZ, [UR35+0x384c8], R3 ;  /* 0x0384c803ffff79a7 */ /* 0x0029e40008300423 */
.L_x_164:
[----:B------:R-:W-:Y:S05]  /*9d00*/  BSYNC B0 ;  /* 0x0000000000007941 */ /* 0x000fea0003800000 */
.L_x_163:
[----:B------:R-:W-:Y:S05]  /*9d10*/  @!P2 BRA `(.L_x_166) ;  /* 0x000000000004a947 */ /* 0x000fea0003800000 */
[----:B------:R-:W-:Y:S01]  /*9d20*/  BPT.TRAP 0x1 ;  /* 0x000000040000795c */ /* 0x000fe20000300000 */
.L_x_166:
[----:B------:R-:W-:Y:S01]  /*9d30*/  SYNCS.ARRIVE.TRANS64.RED.A1T0 RZ, [UR9], RZ ;  /* 0x000000ffffff79a7 */ /* 0x000fe20008100409 */
[----:B------:R-:W-:Y:S05]  /*9d40*/  @!P2 BRA `(.L_x_167) ;  /* 0x000000000004a947 */ /* 0x000fea0003800000 */
[----:B------:R-:W-:Y:S01]  /*9d50*/  BPT.TRAP 0x1 ;  /* 0x000000040000795c */ /* 0x000fe20000300000 */
.L_x_167:
[----:B------:R-:W5:Y:S02]  /*9d60*/  SYNCS.PHASECHK.TRANS64.TRYWAIT P1, [UR35+0x384f0], R2 ;  /* 0x0384f002ff0075a7 */ /* 0x000f640008020163 */
[----:B-----5:R-:W-:Y:S05]  /*9d70*/  @!P1 BRA `(.L_x_168) ;  /* 0x00000050001c9947 */ /* 0x020fea0003800000 */
.L_x_286:
        /* <DEDUP_REMOVED lines=15> */
.L_x_171:
[----:B---34-:R-:W1:Y:S02]  /*9e70*/  LDC R3, c[0x0][0x828] ;  /* 0x00020a00ff037b82 */ /* 0x018e640000000800 */
[----:B-1----:R1:W-:Y:S02]  /*9e80*/  SYNCS.ARRIVE.TRANS64.RED.A0TR RZ, [UR35+0x384d0], R3 ;  /* 0x0384d003ffff79a7 */ /* 0x0023e40008300423 */
.L_x_170:
[----:B------:R-:W-:Y:S05]  /*9e90*/  BSYNC B0 ;  /* 0x0000000000007941 */ /* 0x000fea0003800000 */
.L_x_169:
[----:B------:R-:W-:Y:S05]  /*9ea0*/  @!P2 BRA `(.L_x_172) ;  /* 0x000000000004a947 */ /* 0x000fea0003800000 */
[----:B------:R-:W-:Y:S01]  /*9eb0*/  BPT.TRAP 0x1 ;  /* 0x000000040000795c */ /* 0x000fe20000300000 */
.L_x_172:
[----:B------:R-:W-:Y:S01]  /*9ec0*/  SYNCS.ARRIVE.TRANS64.RED.A1T0 RZ, [UR39], RZ ;  /* 0x000000ffffff79a7 */ /* 0x000fe20008100427 */
[----:B------:R-:W-:Y:S05]  /*9ed0*/  @!P2 BRA `(.L_x_173) ;  /* 0x000000000004a947 */ /* 0x000fea0003800000 */
[----:B------:R-:W-:Y:S01]  /*9ee0*/  BPT.TRAP 0x1 ;  /* 0x000000040000795c */ /* 0x000fe20000300000 */
.L_x_173:
[----:B------:R-:W5:Y:S02]  /*9ef0*/  SYNCS.PHASECHK.TRANS64.TRYWAIT P1, [UR35+0x384f8], R2 ;  /* 0x0384f802ff0075a7 */ /* 0x000f640008020163 */
[----:B-----5:R-:W-:Y:S05]  /*9f00*/  @!P1 BRA `(.L_x_174) ;  /* 0x0000004c00d09947 */ /* 0x020fea0003800000 */
.L_x_287:
        /* <DEDUP_REMOVED lines=15> */
.L_x_177:
[----:B------:R-:W1:Y:S02]  /*a000*/  LDC R2, c[0x0][0x828] ;  /* 0x00020a00ff027b82 */ /* 0x000e640000000800 */
[----:B-1----:R1:W-:Y:S02]  /*a010*/  SYNCS.ARRIVE.TRANS64.RED.A0TR RZ, [UR35+0x384d8], R2 ;  /* 0x0384d802ffff79a7 */ /* 0x0023e40008300423 */
.L_x_176:
[----:B------:R-:W-:Y:S05]  /*a020*/  BSYNC B0 ;  /* 0x0000000000007941 */ /* 0x000fea0003800000 */
.L_x_175:
[----:B------:R-:W-:Y:S05]  /*a030*/  @!P2 BRA `(.L_x_178) ;  /* 0x000000000004a947 */ /* 0x000fea0003800000 */
[----:B------:R-:W-:Y:S01]  /*a040*/  BPT.TRAP 0x1 ;  /* 0x000000040000795c */ /* 0x000fe20000300000 */
.L_x_178:
[----:B--2---:R-:W-:Y:S01]  /*a050*/  ISETP.NE.AND P0, PT, R7, RZ, PT ;  /* 0x000000ff0700720c */ /* 0x004fe20003f05270 */
[----:B------:R-:W-:Y:S01]  /*a060*/  SYNCS.ARRIVE.TRANS64.RED.A1T0 RZ, [UR43], RZ ;  /* 0x000000ffffff79a7 */ /* 0x000fe2000810042b */
[CC--:B------:R-:W-:Y:S02]  /*a070*/  ISETP.NE.AND P3, PT, R18.reuse, R6.reuse, PT ;  /* 0x000000061200720c */ /* 0x0c0fe40003f65270 */
[----:B------:R-:W-:-:S13]  /*a080*/  ISETP.EQ.OR P0, PT, R18, R6, !P0 ;  /* 0x000000061200720c */ /* 0x000fda0004702670 */
[----:B------:R-:W-:Y:S05]  /*a090*/  @P0 BRA `(.L_x_179) ;  /* 0x0000000400040947 */ /* 0x000fea0003800000 */
[----:B------:R-:W-:Y:S01]  /*a0a0*/  ELECT P0, URZ, PT ;  /* 0x00000000003f782f */ /* 0x000fe20003800000 */
[----:B------:R-:W-:-:S12]  /*a0b0*/  BSSY B0, `(.L_x_180) ;  /* 0x0000032000007945 */ /* 0x000fd80003800000 */
[----:B------:R-:W-:Y:S05]  /*a0c0*/  @!P0 BRA `(.L_x_181) ;  /* 0x0000000000c08947 */ /* 0x000fea0003800000 */
[----:B-1-34-:R-:W1:Y:S08]  /*a0d0*/  LDC.64 R2, c[0x0][0x290] ;  /* 0x0000a400ff027b82 */ /* 0x01ae700000000a00 */
[----:B------:R-:W2:Y:S08]  /*a0e0*/  LDC.64 R14, c[0x0][0x808] ;  /* 0x00020200ff0e7b82 */ /* 0x000eb00000000a00 */
[----:B------:R-:W3:Y:S01]  /*a0f0*/  LDC.64 R16, c[0x0][0x810] ;  /* 0x00020400ff107b82 */ /* 0x000ee20000000a00 */
[----:B-1----:R-:W-:-:S05]  /*a100*/  IMAD.WIDE R2, R6, 0xc, R2 ;  /* 0x0000000c06027825 */ /* 0x002fca00078e0202 */
[----:B------:R1:W5:Y:S04]  /*a110*/  LDG.E R10, desc[UR58][R2.64] ;  /* 0x0000003a020a7981 */ /* 0x000368000c1e1900 */
[----:B------:R1:W5:Y:S01]  /*a120*/  LDG.E R13, desc[UR58][R2.64+0x4] ;  /* 0x0000043a020d7981 */ /* 0x000362000c1e1900 */
[----:B--2---:R-:W-:Y:S02]  /*a130*/  ISETP.NE.U32.AND P0, PT, R14, RZ, PT ;  /* 0x000000ff0e00720c */ /* 0x004fe40003f05070 */
[----:B------:R-:W-:Y:S02]  /*a140*/  SHF.R.S32.HI R8, RZ, 0x1f, R6 ;  /* 0x0000001fff087819 */ /* 0x000fe40000011406 */
[----:B------:R-:W-:Y:S02]  /*a150*/  ISETP.NE.AND.EX P0, PT, R15, RZ, PT, P0 ;  /* 0x000000ff0f00720c */ /* 0x000fe40003f05300 */
[----:B---3--:R-:W-:-:S04]  /*a160*/  ISETP.NE.U32.AND P1, PT, R16, RZ, PT ;  /* 0x000000ff1000720c */ /* 0x008fc80003f25070 */
[----:B------:R-:W-:-:S07]  /*a170*/  ISETP.NE.AND.EX P1, PT, R17, RZ, PT, P1 ;  /* 0x000000ff1100720c */ /* 0x000fce0003f25310 */
[----:B-1----:R-:W-:Y:S06]  /*a180*/  @!P0 BRA `(.L_x_182) ;  /* 0x0000000000108947 */ /* 0x002fec0003800000 */
[----:B------:R-:W-:-:S04]  /*a190*/  LEA R2, P0, R6, R14, 0x3 ;  /* 0x0000000e06027211 */ /* 0x000fc800078018ff */
[----:B------:R-:W-:-:S06]  /*a1a0*/  LEA.HI.X R3, R6, R15, R8, 0x3, P0 ;  /* 0x0000000f06037211 */ /* 0x000fcc00000f1c08 */
[----:B------:R-:W2:Y:S04]  /*a1b0*/  LDG.E.64 R2, desc[UR58][R2.64] ;  /* 0x0000003a02027981 */ /* 0x000ea8000c1e1b00 */
[----:B--2---:R1:W-:Y:S02]  /*a1c0*/  STS.64 [UR34], R2 ;  /* 0x00000002ff007988 */ /* 0x0043e40008000a22 */
.L_x_182:
[----:B------:R-:W-:Y:S05]  /*a1d0*/  @!P1 BRA `(.L_x_181) ;  /* 0x00000000007c9947 */ /* 0x000fea0003800000 */
[----:B-1----:R-:W-:-:S04]  /*a1e0*/  LEA R2, P0, R6, R16, 0x3 ;  /* 0x0000001006027211 */ /* 0x002fc800078018ff */
[----:B------:R-:W-:Y:S02]  /*a1f0*/  LEA.HI.X R3, R6, R17, R8, 0x3, P0 ;  /* 0x0000001106037211 */ /* 0x000fe400000f1c08 */
[----:B------:R-:W1:Y:S04]  /*a200*/  LDS R8, [UR34+0x1c] ;  /* 0x00001c22ff087984 */ /* 0x000e680008000800 */
[----:B------:R-:W2:Y:S01]  /*a210*/  LDG.E.64 R2, desc[UR58][R2.64] ;  /* 0x0000003a02027981 */ /* 0x000ea2000c1e1b00 */
[----:B------:R-:W-:-:S03]  /*a220*/  IMAD.U32 R16, RZ, RZ, UR34 ;  /* 0x00000022ff107e24 */ /* 0x000fc6000f8e00ff */
[----:B------:R-:W-:Y:S02]  /*a230*/  STS [UR34+0x30], RZ ;  /* 0x000030ffff007988 */ /* 0x000fe40008000822 */
[----:B------:R-:W-:-:S05]  /*a240*/  SHF.R.U64 R16, R16, 0x4, RZ ;  /* 0x0000000410107819 */ /* 0x000fca00000012ff */
        /* <DEDUP_REMOVED lines=10> */
[----:B------:R1:W-:Y:S04]  /*a2f0*/  STS [UR34+0x1c], R8 ;  /* 0x00001c08ff007988 */ /* 0x0003e80008000822 */
[----:B------:R-:W2:Y:S01]  /*a300*/  LDS R11, [UR34+0x1c] ;  /* 0x00001c22ff0b7984 */ /* 0x000ea20008000800 */
[----:B-1---5:R-:W-:Y:S01]  /*a310*/  VIADD R8, R10, 0xffffffff ;  /* 0xffffffff0a087836 */ /* 0x022fe20000000000 */
[----:B--2---:R-:W-:-:S05]  /*a320*/  LOP3.LUT R11, R11, 0xf0, RZ, 0xb8, !PT ;  /* 0x000000f00b0b7812 */ /* 0x004fca00078eb8ff */
[----:B------:R1:W-:Y:S04]  /*a330*/  STS [UR34+0x1c], R11 ;  /* 0x00001c0bff007988 */ /* 0x0003e80008000822 */
[----:B------:R-:W2:Y:S01]  /*a340*/  LDS R9, [UR34+0x1c] ;  /* 0x00001c22ff097984 */ /* 0x000ea20008000800 */
[----:B-1----:R-:W-:Y:S02]  /*a350*/  CS2R R10, SRZ ;  /* 0x00000000000a7805 */ /* 0x002fe4000001ff00 */
[----:B--2---:R-:W-:Y:S01]  /*a360*/  LOP3.LUT R17, R9, 0xf00, RZ, 0xb8, !PT ;  /* 0x00000f0009117812 */ /* 0x004fe200078eb8ff */
[----:B------:R-:W-:-:S04]  /*a370*/  VIADD R9, R13, 0xffffffff ;  /* 0xffffffff0d097836 */ /* 0x000fc80000000000 */
[----:B------:R-:W-:Y:S04]  /*a380*/  STS.64 [UR34+0x18], R16 ;  /* 0x00001810ff007988 */ /* 0x000fe80008000a22 */
[----:B------:R-:W1:Y:S04]  /*a390*/  LDS R15, [UR34+0x1c] ;  /* 0x00001c22ff0f7984 */ /* 0x000e680008000800 */
[----:B------:R2:W-:Y:S01]  /*a3a0*/  STS.128 [UR34+0x20], R8 ;  /* 0x00002008ff007988 */ /* 0x0005e20008000c22 */
[----:B-1----:R-:W-:-:S05]  /*a3b0*/  LOP3.LUT R2, R15, 0xf000, RZ, 0xb8, !PT ;  /* 0x0000f0000f027812 */ /* 0x002fca00078eb8ff */
[----:B------:R2:W-:Y:S02]  /*a3c0*/  STS [UR34+0x1c], R2 ;  /* 0x00001c02ff007988 */ /* 0x0005e40008000822 */
.L_x_181:
[----:B------:R-:W-:Y:S05]  /*a3d0*/  BSYNC B0 ;  /* 0x0000000000007941 */ /* 0x000fea0003800000 */
.L_x_180:
[----:B-12---:R-:W1:Y:S01]  /*a3e0*/  S2R R2, SR_LANEID ;  /* 0x0000000000027919 */ /* 0x006e620000000000 */
[----:B------:R-:W-:Y:S01]  /*a3f0*/  NOP ;  /* 0x0000000000007918 */ /* 0x000fe20000000000 */
[----:B------:R-:W-:Y:S01]  /*a400*/  ELECT P0, URZ, PT ;  /* 0x00000000003f782f */ /* 0x000fe20003800000 */
[----:B------:R-:W-:Y:S01]  /*a410*/  BSSY B0, `(.L_x_183) ;  /* 0x0000008000007945 */ /* 0x000fe20003800000 */
[----:B-1----:R-:W-:-:S05]  /*a420*/  IMAD.SHL.U32 R8, R2, 0x4, RZ ;  /* 0x0000000402087824 */ /* 0x002fca00078e00ff */
[----:B------:R1:W2:Y:S01]  /*a430*/  LDS R9, [R8+UR34] ;  /* 0x0000002208097984 */ /* 0x0002a20008000800 */
[----:B------:R-:W-:-:S05]  /*a440*/  IADD3 R2, P1, R8, UR44, RZ ;  /* 0x0000002c08027c10 */ /* 0x000fca000ff3e0ff */
[----:B---34-:R-:W-:Y:S01]  /*a450*/  IMAD.X R3, RZ, RZ, UR45, P1 ;  /* 0x0000002dff037e24 */ /* 0x018fe200088e06ff */
[----:B------:R-:W-:Y:S07]  /*a460*/  @!P0 BRA `(.L_x_184) ;  /* 0x0000000000088947 */ /* 0x000fee0003800000 */
[----:B------:R0:W-:Y:S01]  /*a470*/  UTMACMDFLUSH ;  /* 0x00000000000079b7 */ /* 0x0001e20000000000 */
[----:B------:R-:W-:-:S04]  /*a480*/  DEPBAR.LE SB0, 0x0 ;  /* 0x000080000000791a */ /* 0x000fc80000000000 */
.L_x_184:
[----:B------:R-:W-:Y:S05]  /*a490*/  BSYNC B0 ;  /* 0x0000000000007941 */ /* 0x000fea0003800000 */
.L_x_183:
[----:B--2---:R2:W5:Y:S02]  /*a4a0*/  ATOMG.E.EXCH.STRONG.GPU PT, RZ, [R2], R9 ;  /* 0x0000000902ff73a8 */ /* 0x00456400041ee100 */
.L_x_179:
[----:B------:R-:W-:Y:S01]  /*a4b0*/  UIADD3 UR38, UR38, 0x1, URZ ;  /* 0x0000000126267890 */ /* 0x000fe2000fffe03f */
[----:B------:R-:W-:Y:S01]  /*a4c0*/  ISETP.NE.AND P0, PT, R7, RZ, PT ;  /* 0x000000ff0700720c */ /* 0x000fe20003f05270 */
[----:B------:R-:W-:Y:S01]  /*a4d0*/  IMAD.MOV.U32 R16, RZ, RZ, R4 ;  /* 0x000000ffff107224 */ /* 0x000fe200078e0004 */
[----:B-12---:R-:W-:Y:S01]  /*a4e0*/  SEL R2, RZ, 0x1, !P3 ;  /* 0x00000001ff027807 */ /* 0x006fe20005800000 */
[----:B------:R-:W-:Y:S01]  /*a4f0*/  UISETP.NE.AND UP0, UPT, UR38, 0x8, UPT ;  /* 0x000000082600788c */ /* 0x000fe2000bf05270 */
[----:B------:R-:W-:Y:S02]  /*a500*/  IMAD.MOV.U32 R17, RZ, RZ, R5 ;  /* 0x000000ffff117224 */ /* 0x000fe400078e0005 */
[----:B------:R-:W-:Y:S01]  /*a510*/  IMAD.MOV.U32 R18, RZ, RZ, R6 ;  /* 0x000000ffff127224 */ /* 0x000fe200078e0006 */
[----:B------:R-:W-:Y:S02]  /*a520*/  USEL UR8, URZ, 0x1, UP0 ;  /* 0x000000013f087887 */ /* 0x000fe40008000000 */
[----:B------:R-:W-:-:S04]  /*a530*/  USEL UR38, UR38, URZ, UP0 ;  /* 0x0000003f26267287 */ /* 0x000fc80008000000 */
[----:B------:R-:W-:Y:S01]  /*a540*/  LOP3.LUT R12, R12, UR8, RZ, 0x3c, !PT ;  /* 0x000000080c0c7c12 */ /* 0x000fe2000f8e3cff */
[----:B------:R-:W-:Y:S07]  /*a550*/  @P0 BRA `(.L_x_185) ;  /* 0xffffffe8009c0947 */ /* 0x000fee000383ffff */
[----:B-----5:R-:W-:Y:S01]  /*a560*/  ELECT P0, URZ, PT ;  /* 0x00000000003f782f */ /* 0x020fe20003800000 */
[----:B------:R-:W-:-:S12]  /*a570*/  BSSY B0, `(.L_x_186) ;  /* 0x0000017000007945 */ /* 0x000fd80003800000 */
[----:B------:R-:W-:Y:S05]  /*a580*/  @!P0 BRA `(.L_x_187) ;  /* 0x0000000000548947 */ /* 0x000fea0003800000 */
[----:B------:R-:W-:Y:S05]  /*a590*/  @!P2 BRA `(.L_x_188) ;  /* 0x000000000004a947 */ /* 0x000fea0003800000 */
[----:B------:R-:W-:Y:S01]  /*a5a0*/  BPT.TRAP 0x1 ;  /* 0x000000040000795c */ /* 0x000fe20000300000 */
.L_x_188:
[----:B------:R-:W1:Y:S02]  /*a5b0*/  SYNCS.PHASECHK.TRANS64.TRYWAIT P0, [UR35+0x384e0], R0 ;  /* 0x0384e000ff0075a7 */ /* 0x000e640008000163 */
[----:B-1----:R-:W-:Y:S05]  /*a5c0*/  @!P0 BRA `(.L_x_189) ;  /* 0x0000004800388947 */ /* 0x002fea0003800000 */
.L_x_288:
[----:B------:R-:W-:Y:S05]  /*a5d0*/  @!P2 BRA `(.L_x_190) ;  /* 0x000000000004a947 */ /* 0x000fea0003800000 */
[----:B------:R-:W-:Y:S01]  /*a5e0*/  BPT.TRAP 0x1 ;  /* 0x000000040000795c */ /* 0x000fe20000300000 */
.L_x_190:
[----:B------:R-:W2:Y:S02]  /*a5f0*/  SYNCS.PHASECHK.TRANS64.TRYWAIT P0, [UR35+0x384e8], R0 ;  /* 0x0384e800ff0075a7 */ /* 0x000ea40008000163 */
[----:B--2---:R-:W-:Y:S05]  /*a600*/  @!P0 BRA `(.L_x_191) ;  /* 0x0000004800408947 */ /* 0x004fea0003800000 */
.L_x_289:
[----:B------:R-:W-:Y:S05]  /*a610*/  @!P2 BRA `(.L_x_192) ;  /* 0x000000000004a947 */ /* 0x000fea0003800000 */
[----:B------:R-:W-:Y:S01]  /*a620*/  BPT.TRAP 0x1 ;  /* 0x000000040000795c */ /* 0x000fe20000300000 */
.L_x_192:
[----:B------:R-:W2:Y:S02]  /*a630*/  SYNCS.PHASECHK.TRANS64.TRYWAIT P0, [UR35+0x384f0], R0 ;  /* 0x0384f000ff0075a7 */ /* 0x000ea40008000163 */
[----:B--2---:R-:W-:Y:S05]  /*a640*/  @!P0 BRA `(.L_x_193) ;  /* 0x0000004800488947 */ /* 0x004fea0003800000 */
.L_x_290:
[----:B------:R-:W-:Y:S05]  /*a650*/  @!P2 BRA `(.L_x_194) ;  /* 0x000000000004a947 */ /* 0x000fea0003800000 */
[----:B------:R-:W-:Y:S01]  /*a660*/  BPT.TRAP 0x1 ;  /* 0x000000040000795c */ /* 0x000fe20000300000 */
.L_x_194:
[----:B-1----:R-:W-:-:S05]  /*a670*/  IMAD.MOV.U32 R0, RZ, RZ, 0x1 ;  /* 0x00000001ff007424 */ /* 0x002fca00078e00ff */
[----:B------:R-:W-:-:S07]  /*a680*/  SHF.L.U32 R0, R0, 0x1f, RZ ;  /* 0x0000001f00007819 */ /* 0x000fce00000006ff */
.L_x_195:
[----:B-1-34-:R-:W-:-:S04]  /*a690*/  IMAD.U32 R3, RZ, RZ, UR35 ;  /* 0x00000023ff037e24 */ /* 0x01afc8000f8e00ff */
[----:B------:R1:W2:Y:S03]  /*a6a0*/  SYNCS.PHASECHK.TRANS64.TRYWAIT P0, [R3+URZ+0x384f8], R0 ;  /* 0x0384f800030075a7 */ /* 0x0002a6000800017f */
[----:B--2---:R-:W-:Y:S05]  /*a6b0*/  @!P0 NANOSLEEP.SYNCS 0x989680 ;  /* 0x009896800000895d */ /* 0x004fea0003900000 */
[----:B------:R-:W2:Y:S02]  /*a6c0*/  @!P0 SYNCS.PHASECHK.TRANS64 P0, [R3+URZ+0x384f8], R0 ;  /* 0x0384f800030085a7 */ /* 0x000ea4000800007f */
[----:B--2---:R-:W-:Y:S05]  /*a6d0*/  @!P0 BRA `(.L_x_195) ;  /* 0xfffffffc00ec8947 */ /* 0x004fea000383ffff */
.L_x_187:
[----:B------:R-:W-:Y:S05]  /*a6e0*/  BSYNC B0 ;  /* 0x0000000000007941 */ /* 0x000fea0003800000 */
.L_x_186:
[----:B------:R-:W-:Y:S05]  /*a6f0*/  EXIT ;  /* 0x000000000000794d */ /* 0x000fea0003800000 */
.L_x_116:
[----:B------:R-:W1:Y:S01]  /*a700*/  S2UR UR4, SR_CTAID.Y ;  /* 0x00000000000479c3 */ /* 0x000e620000002600 */
[----:B------:R-:W3:Y:S01]  /*a710*/  S2R R37, SR_LANEID ;  /* 0x0000000000257919 */ /* 0x000ee20000000000 */
[----:B------:R-:W-:Y:S01]  /*a720*/  ELECT P0, URZ, PT ;  /* 0x00000000003f782f */ /* 0x000fe20003800000 */
[----:B------:R-:W-:Y:S01]  /*a730*/  BSSY B0, `(.L_x_196) ;  /* 0x0000037000007945 */ /* 0x000fe20003800000 */
[----:B------:R-:W-:Y:S01]  /*a740*/  ULDC.64 UR12, c[0x0][0x508] ;  /* 0x00014200000c7ab9 */ /* 0x000fe20000000a00 */
[----:B-1----:R-:W-:-:S04]  /*a750*/  UIMAD UR4, UR4, UR41, UR40 ;  /* 0x00000029040472a4 */ /* 0x002fc8000f8e0228 */
[----:B------:R-:W-:-:S06]  /*a760*/  UIMAD.WIDE UR12, UR4, 0x80, UR12 ;  /* 0x00000080040c78a5 */ /* 0x000fcc000f8e020c */
[----:B------:R-:W-:Y:S06]  /*a770*/  @!P0 BRA `(.L_x_197) ;  /* 0x0000000000c88947 */ /* 0x000fec0003800000 */
[----:B------:R-:W1:Y:S01]  /*a780*/  LDC.64 R8, c[0x0][0x300] ;  /* 0x0000c000ff087b82 */ /* 0x000e620000000a00 */
[----:B------:R-:W-:Y:S02]  /*a790*/  UMOV UR4, 0x400 ;  /* 0x0000040000047882 */ /* 0x000fe40000000000 */
[----:B--2---:R-:W-:-:S05]  /*a7a0*/  ULEA UR4, UR42, UR4, 0x18 ;  /* 0x000000042a047291 */ /* 0x004fca000f8ec03f */
[----:B------:R-:W1:Y:S08]  /*a7b0*/  LDC.64 R10, c[0x0][0x308] ;  /* 0x0000c200ff0a7b82 */ /* 0x000e700000000a00 */
[----:B------:R-:W2:Y:S08]  /*a7c0*/  LDC.64 R4, c[0x0][0x330] ;  /* 0x0000cc00ff047b82 */ /* 0x000eb00000000a00 */
[----:B------:R-:W2:Y:S01]  /*a7d0*/  LDC.64 R6, c[0x0][0x338] ;  /* 0x0000ce00ff067b82 */ /* 0x000ea20000000a00 */
[----:B-1----:R1:W-:Y:S07]  /*a7e0*/  STS.128 [UR4+0x38600], R8 ;  /* 0x03860008ff007988 */ /* 0x0023ee0008000c04 */
[----:B------:R-:W4:Y:S08]  /*a7f0*/  LDC.64 R32, c[0x0][0x310] ;  /* 0x0000c400ff207b82 */ /* 0x000f300000000a00 */
[----:B------:R-:W4:Y:S01]  /*a800*/  LDC.64 R34, c[0x0][0x318] ;  /* 0x0000c600ff227b82 */ /* 0x000f220000000a00 */
[----:B--2---:R2:W-:Y:S07]  /*a810*/  STS.128 [UR4+0x38630], R4 ;  /* 0x03863004ff007988 */ /* 0x0045ee0008000c04 */
[----:B------:R-:W5:Y:S08]  /*a820*/  LDC.64 R28, c[0x0][0x320] ;  /* 0x0000c800ff1c7b82 */ /* 0x000f700000000a00 */
[----:B------:R-:W5:Y:S08]  /*a830*/  LDC.64 R30, c[0x0][0x328] ;  /* 0x0000ca00ff1e7b82 */ /* 0x000f700000000a00 */
[----:B------:R-:W3:Y:S01]  /*a840*/  LDC.64 R24, c[0x0][0x340] ;  /* 0x0000d000ff187b82 */ /* 0x000ee20000000a00 */
[----:B----4-:R4:W-:Y:S07]  /*a850*/  STS.128 [UR4+0x38610], R32 ;  /* 0x03861020ff007988 */ /* 0x0109ee0008000c04 */
[----:B------:R-:W3:Y:S08]  /*a860*/  LDC.64 R26, c[0x0][0x348] ;  /* 0x0000d200ff1a7b82 */ /* 0x000ef00000000a00 */
[----:B------:R-:W2:Y:S01]  /*a870*/  LDC.64 R20, c[0x0][0x350] ;  /* 0x0000d400ff147b82 */ /* 0x000ea20000000a00 */
[----:B-----5:R5:W-:Y:S07]  /*a880*/  STS.128 [UR4+0x38620], R28 ;  /* 0x0386201cff007988 */ /* 0x020bee0008000c04 */
[----:B------:R-:W2:Y:S08]  /*a890*/  LDC.64 R22, c[0x0][0x358] ;  /* 0x0000d600ff167b82 */ /* 0x000eb00000000a00 */
[----:B------:R-:W4:Y:S01]  /*a8a0*/  LDC.64 R12, c[0x0][0x360] ;  /* 0x0000d800ff0c7b82 */ /* 0x000f220000000a00 */
[----:B---3--:R3:W-:Y:S07]  /*a8b0*/  STS.128 [UR4+0x38640], R24 ;  /* 0x03864018ff007988 */ /* 0x0087ee0008000c04 */
[----:B------:R-:W4:Y:S08]  /*a8c0*/  LDC.64 R14, c[0x0][0x368] ;  /* 0x0000da00ff0e7b82 */ /* 0x000f300000000a00 */
[----:B-1----:R-:W1:Y:S01]  /*a8d0*/  LDC.64 R8, c[0x0][0x370] ;  /* 0x0000dc00ff087b82 */ /* 0x002e620000000a00 */
[----:B--2---:R2:W-:Y:S07]  /*a8e0*/  STS.128 [UR4+0x38650], R20 ;  /* 0x03865014ff007988 */ /* 0x0045ee0008000c04 */
[----:B------:R-:W1:Y:S08]  /*a8f0*/  LDC.64 R10, c[0x0][0x378] ;  /* 0x0000de00ff0a7b82 */ /* 0x000e700000000a00 */
[----:B------:R-:W5:Y:S01]  /*a900*/  LDC.64 R4, c[0x0][0x410] ;  /* 0x00010400ff047b82 */ /* 0x000f620000000a00 */
[----:B----4-:R4:W-:Y:S07]  /*a910*/  STS.128 [UR4+0x38660], R12 ;  /* 0x0386600cff007988 */ /* 0x0109ee0008000c04 */
[----:B------:R-:W5:Y:S01]  /*a920*/  LDC.64 R6, c[0x0][0x418] ;  /* 0x00010600ff067b82 */ /* 0x000f620000000a00 */
[----:B-1----:R1:W-:Y:S07]  /*a930*/  STS.128 [UR4+0x38670], R8 ;  /* 0x03867008ff007988 */ /* 0x0023ee0008000c04 */
[----:B------:R-:W2:Y:S08]  /*a940*/  LDC.64 R32, c[0x0][0x400] ;  /* 0x00010000ff207b82 */ /* 0x000eb00000000a00 */
[----:B------:R-:W2:Y:S01]  /*a950*/  LDC.64 R34, c[0x0][0x408] ;  /* 0x00010200ff227b82 */ /* 0x000ea20000000a00 */
[----:B-----5:R5:W-:Y:S07]  /*a960*/  STS.128 [UR4+0x38690], R4 ;  /* 0x03869004ff007988 */ /* 0x020bee0008000c04 */
[----:B------:R-:W4:Y:S08]  /*a970*/  LDC.64 R28, c[0x0][0x420] ;  /* 0x00010800ff1c7b82 */ /* 0x000f300000000a00 */
[----:B------:R-:W4:Y:S08]  /*a980*/  LDC.64 R30, c[0x0][0x428] ;  /* 0x00010a00ff1e7b82 */ /* 0x000f300000000a00 */
[----:B---3--:R-:W3:Y:S01]  /*a990*/  LDC.64 R24, c[0x0][0x430] ;  /* 0x00010c00ff187b82 */ /* 0x008ee20000000a00 */
[----:B--2---:R2:W-:Y:S07]  /*a9a0*/  STS.128 [UR4+0x38680], R32 ;  /* 0x03868020ff007988 */ /* 0x0045ee0008000c04 */
[----:B------:R-:W3:Y:S08]  /*a9b0*/  LDC.64 R26, c[0x0][0x438] ;  /* 0x00010e00ff1a7b82 */ /* 0x000ef00000000a00 */
[----:B------:R-:W5:Y:S01]  /*a9c0*/  LDC.64 R20, c[0x0][0x440] ;  /* 0x00011000ff147b82 */ /* 0x000f620000000a00 */
[----:B----4-:R2:W-:Y:S07]  /*a9d0*/  STS.128 [UR4+0x386a0], R28 ;  /* 0x0386a01cff007988 */ /* 0x0105ee0008000c04 */
[----:B------:R-:W5:Y:S08]  /*a9e0*/  LDC.64 R22, c[0x0][0x448] ;  /* 0x00011200ff167b82 */ /* 0x000f700000000a00 */
[----:B------:R-:W4:Y:S01]  /*a9f0*/  LDC.64 R12, c[0x0][0x450] ;  /* 0x00011400ff0c7b82 */ /* 0x000f220000000a00 */
[----:B---3--:R2:W-:Y:S07]  /*aa00*/  STS.128 [UR4+0x386b0], R24 ;  /* 0x0386b018ff007988 */ /* 0x0085ee0008000c04 */
[----:B------:R-:W4:Y:S08]  /*aa10*/  LDC.64 R14, c[0x0][0x458] ;  /* 0x00011600ff0e7b82 */ /* 0x000f300000000a00 */
[----:B-1----:R-:W1:Y:S01]  /*aa20*/  LDC.64 R8, c[0x0][0x460] ;  /* 0x00011800ff087b82 */ /* 0x002e620000000a00 */
[----:B-----5:R2:W-:Y:S07]  /*aa30*/  STS.128 [UR4+0x386c0], R20 ;  /* 0x0386c014ff007988 */ /* 0x0205ee0008000c04 */
[----:B------:R-:W1:Y:S08]  /*aa40*/  LDC.64 R10, c[0x0][0x468] ;  /* 0x00011a00ff0a7b82 */ /* 0x000e700000000a00 */
[----:B------:R-:W3:Y:S01]  /*aa50*/  LDC.64 R4, c[0x0][0x470] ;  /* 0x00011c00ff047b82 */ /* 0x000ee20000000a00 */
[----:B----4-:R2:W-:Y:S07]  /*aa60*/  STS.128 [UR4+0x386d0], R12 ;  /* 0x0386d00cff007988 */ /* 0x0105ee0008000c04 */
[----:B------:R-:W3:Y:S01]  /*aa70*/  LDC.64 R6, c[0x0][0x478] ;  /* 0x00011e00ff067b82 */ /* 0x000ee20000000a00 */
[----:B-1----:R2:W-:Y:S04]  /*aa80*/  STS.128 [UR4+0x386e0], R8 ;  /* 0x0386e008ff007988 */ /* 0x0025e80008000c04 */
[----:B---3--:R2:W-:Y:S02]  /*aa90*/  STS.128 [UR4+0x386f0], R4 ;  /* 0x0386f004ff007988 */ /* 0x0085e40008000c04 */
.L_x_197:
[----:B--2---:R-:W-:Y:S05]  /*aaa0*/  BSYNC B0 ;  /* 0x0000000000007941 */ /* 0x004fea0003800000 */
.L_x_196:
[----:B------:R-:W-:Y:S01]  /*aab0*/  ELECT P0, URZ, PT ;  /* 0x00000000003f782f */ /* 0x000fe20003800000 */
[----:B------:R-:W-:Y:S01]  /*aac0*/  NOP ;  /* 0x0000000000007918 */ /* 0x000fe20000000000 */
[----:B------:R-:W-:Y:S11]  /*aad0*/  BSSY B0, `(.L_x_198) ;  /* 0x0000052000007945 */ /* 0x000ff60003800000 */
[----:B------:R-:W-:Y:S05]  /*aae0*/  @!P0 BRA `(.L_x_199) ;  /* 0x0000000400408947 */ /* 0x000fea0003800000 */
[C---:B------:R-:W-:Y:S01]  /*aaf0*/  IMAD.SHL.U32 R20, R18.reuse, 0x8, RZ ;  /* 0x0000000812147824 */ /* 0x040fe200078e00ff */
[----:B------:R-:W-:Y:S01]  /*ab00*/  ULDC.64 UR4, c[0x0][0x518] ;  /* 0x0001460000047ab9 */ /* 0x000fe20000000a00 */
[----:B------:R-:W-:Y:S01]  /*ab10*/  ULDC.64 UR6, c[0x0][0x528] ;  /* 0x00014a0000067ab9 */ /* 0x000fe20000000a00 */
[----:B------:R-:W-:Y:S02]  /*ab20*/  SHF.L.U64.HI R3, R18, 0x3, R3 ;  /* 0x0000000312037819 */ /* 0x000fe40000010203 */
[C---:B------:R-:W-:Y:S02]  /*ab30*/  IADD3 R6, P0, R20.reuse, UR4, RZ ;  /* 0x0000000414067c10 */ /* 0x040fe4000ff1e0ff */
[----:B------:R-:W-:Y:S02]  /*ab40*/  IADD3 R4, P1, R20, UR6, RZ ;  /* 0x0000000614047c10 */ /* 0x000fe4000ff3e0ff */
[C---:B------:R-:W-:Y:S01]  /*ab50*/  IADD3.X R7, R3.reuse, UR5, RZ, P0, !PT ;  /* 0x0000000503077c10 */ /* 0x040fe200087fe4ff */
[----:B------:R-:W-:Y:S01]  /*ab60*/  ULDC.64 UR4, c[0x0][0x510] ;  /* 0x0001440000047ab9 */ /* 0x000fe20000000a00 */
[----:B------:R-:W-:Y:S01]  /*ab70*/  IADD3.X R5, R3, UR7, RZ, P1, !PT ;  /* 0x0000000703057c10 */ /* 0x000fe20008ffe4ff */
[----:B------:R-:W-:-:S03]  /*ab80*/  ULDC.64 UR6, c[0x0][0x520] ;  /* 0x0001480000067ab9 */ /* 0x000fc60000000a00 */
[----:B------:R-:W2:Y:S04]  /*ab90*/  LDG.E.64 R6, desc[UR58][R6.64] ;  /* 0x0000003a06067981 */ /* 0x000ea8000c1e1b00 */
[----:B------:R-:W4:Y:S01]  /*aba0*/  LDG.E.64 R4, desc[UR58][R4.64] ;  /* 0x0000003a04047981 */ /* 0x000f22000c1e1b00 */
[C---:B------:R-:W-:Y:S02]  /*abb0*/  IADD3 R22, P0, R20.reuse, UR4, RZ ;  /* 0x0000000414167c10 */ /* 0x040fe4000ff1e0ff */
[----:B------:R-:W-:Y:S02]  /*abc0*/  IADD3 R20, P1, R20, UR6, RZ ;  /* 0x0000000614147c10 */ /* 0x000fe4000ff3e0ff */
[C---:B------:R-:W-:Y:S02]  /*abd0*/  IADD3.X R23, R3.reuse, UR5, RZ, P0, !PT ;  /* 0x0000000503177c10 */ /* 0x040fe400087fe4ff */
[----:B------:R-:W-:-:S04]  /*abe0*/  IADD3.X R21, R3, UR7, RZ, P1, !PT ;  /* 0x0000000703157c10 */ /* 0x000fc80008ffe4ff */
[----:B------:R-:W5:Y:S04]  /*abf0*/  LDG.E.64 R22, desc[UR58][R22.64] ;  /* 0x0000003a16167981 */ /* 0x000f68000c1e1b00 */
[----:B------:R-:W3:Y:S01]  /*ac00*/  LDG.E.64 R20, desc[UR58][R20.64] ;  /* 0x0000003a14147981 */ /* 0x000ee2000c1e1b00 */
[----:B------:R-:W-:Y:S01]  /*ac10*/  UMOV UR4, 0x400 ;  /* 0x0000040000047882 */ /* 0x000fe20000000000 */
[----:B------:R-:W-:Y:S01]  /*ac20*/  VIADD R13, R0, 0xffffffff ;  /* 0xffffffff000d7836 */ /* 0x000fe20000000000 */
[----:B------:R-:W-:Y:S01]  /*ac30*/  ULEA UR4, UR42, UR4, 0x18 ;  /* 0x000000042a047291 */ /* 0x000fe2000f8ec03f */
[----:B------:R-:W-:-:S03]  /*ac40*/  CS2R R14, SRZ ;  /* 0x00000000000e7805 */ /* 0x000fc6000001ff00 */
[----:B------:R-:W-:Y:S02]  /*ac50*/  UIADD3 UR6, UR4, 0x38680, URZ ;  /* 0x0003868004067890 */ /* 0x000fe4000fffe03f */
[----:B------:R-:W-:-:S03]  /*ac60*/  UIADD3 UR5, UR4, 0x38600, URZ ;  /* 0x0003860004057890 */ /* 0x000fc6000fffe03f */
[----:B------:R-:W1:Y:S01]  /*ac70*/  LDS R8, [UR4+0x3861c] ;  /* 0x03861c04ff087984 */ /* 0x000e620008000800 */
[----:B------:R-:W-:Y:S02]  /*ac80*/  IMAD.U32 R26, RZ, RZ, UR6 ;  /* 0x00000006ff1a7e24 */ /* 0x000fe4000f8e00ff */
[----:B------:R-:W-:Y:S01]  /*ac90*/  MOV R24, UR5 ;  /* 0x0000000500187c02 */ /* 0x000fe20008000f00 */
[----:B------:R-:W5:Y:S02]  /*aca0*/  LDS R9, [UR4+0x3869c] ;  /* 0x03869c04ff097984 */ /* 0x000f640008000800 */
[----:B------:R-:W-:Y:S02]  /*acb0*/  SHF.R.U64 R26, R26, 0x4, RZ ;  /* 0x000000041a1a7819 */ /* 0x000fe400000012ff */
[----:B------:R-:W-:Y:S01]  /*acc0*/  SHF.R.U64 R24, R24, 0x4, RZ ;  /* 0x0000000418187819 */ /* 0x000fe200000012ff */
[----:B------:R-:W-:Y:S04]  /*acd0*/  STS [UR4+0x38630], RZ ;  /* 0x038630ffff007988 */ /* 0x000fe80008000804 */
[----:B------:R-:W-:Y:S04]  /*ace0*/  STS [UR4+0x38610], R24 ;  /* 0x03861018ff007988 */ /* 0x000fe80008000804 */
[----:B------:R-:W-:Y:S04]  /*acf0*/  STS [UR4+0x38614], R24 ;  /* 0x03861418ff007988 */ /* 0x000fe80008000804 */
[----:B------:R-:W-:Y:S04]  /*ad00*/  STS [UR4+0x38690], R26 ;  /* 0x0386901aff007988 */ /* 0x000fe80008000804 */
[----:B------:R-:W-:Y:S04]  /*ad10*/  STS [UR4+0x38694], R26 ;  /* 0x0386941aff007988 */ /* 0x000fe80008000804 */
[----:B------:R-:W-:Y:S01]  /*ad20*/  STS [UR4+0x386b0], RZ ;  /* 0x0386b0ffff007988 */ /* 0x000fe20008000804 */
[----:B--2---:R-:W-:-:S02]  /*ad30*/  SHF.L.U64.HI R7, R6, 0x1, R7 ;  /* 0x0000000106077819 */ /* 0x004fc40000010207 */
[C---:B----4-:R-:W-:Y:S01]  /*ad40*/  SHF.L.U64.HI R3, R4.reuse, 0x1, R5 ;  /* 0x0000000104037819 */ /* 0x050fe20000010205 */
[----:B------:R-:W-:Y:S01]  /*ad50*/  IMAD.SHL.U32 R0, R4, 0x2, RZ ;  /* 0x0000000204007824 */ /* 0x000fe200078e00ff */
[----:B------:R-:W-:Y:S02]  /*ad60*/  LOP3.LUT R5, R7, 0x1fffffff, RZ, 0xc0, !PT ;  /* 0x1fffffff07057812 */ /* 0x000fe400078ec0ff */
[----:B------:R-:W-:Y:S02]  /*ad70*/  LOP3.LUT R3, R3, 0x1fffffff, RZ, 0xc0, !PT ;  /* 0x1fffffff03037812 */ /* 0x000fe400078ec0ff */
[----:B------:R-:W-:Y:S02]  /*ad80*/  SHF.R.U32.HI R7, RZ, 0x4, R5 ;  /* 0x00000004ff077819 */ /* 0x000fe40000011605 */
[----:B------:R-:W-:Y:S02]  /*ad90*/  SHF.R.U32.HI R10, RZ, 0x4, R3 ;  /* 0x00000004ff0a7819 */ /* 0x000fe40000011603 */
[----:B-1----:R-:W-:Y:S01]  /*ada0*/  LOP3.LUT R8, R8, 0xf, R7, 0xb8, !PT ;  /* 0x0000000f08087812 */ /* 0x002fe200078eb807 */
[----:B-----5:R-:W-:Y:S01]  /*adb0*/  STS.64 [UR4+0x38600], R22 ;  /* 0x03860016ff007988 */ /* 0x020fe20008000a04 */
[----:B------:R-:W-:-:S02]  /*adc0*/  LOP3.LUT R9, R9, 0xf, R10, 0xb8, !PT ;  /* 0x0000000f09097812 */ /* 0x000fc400078eb80a */
[----:B------:R-:W-:Y:S01]  /*add0*/  LOP3.LUT R0, R0, 0xfffffffe, RZ, 0xc0, !PT ;  /* 0xfffffffe00007812 */ /* 0x000fe200078ec0ff */
[----:B------:R1:W-:Y:S03]  /*ade0*/  STS [UR4+0x3861c], R8 ;  /* 0x03861c08ff007988 */ /* 0x0003e60008000804 */
[----:B------:R-:W-:Y:S01]  /*adf0*/  SHF.R.U64 R3, R0, 0x4, R3 ;  /* 0x0000000400037819 */ /* 0x000fe20000001203 */
[----:B------:R2:W-:Y:S04]  /*ae00*/  STS [UR4+0x3869c], R9 ;  /* 0x03869c09ff007988 */ /* 0x0005e80008000804 */
[----:B------:R-:W4:Y:S01]  /*ae10*/  LDS R7, [UR4+0x3861c] ;  /* 0x03861c04ff077984 */ /* 0x000f220008000800 */
[----:B-1----:R-:W-:-:S03]  /*ae20*/  VIADD R8, R36, 0xffffffff ;  /* 0xffffffff24087836 */ /* 0x002fc60000000000 */
[----:B------:R-:W1:Y:S01]  /*ae30*/  LDS R10, [UR4+0x3869c] ;  /* 0x03869c04ff0a7984 */ /* 0x000e620008000800 */
[----:B--2---:R-:W-:Y:S02]  /*ae40*/  VIADD R9, R2, 0xffffffff ;  /* 0xffffffff02097836 */ /* 0x004fe40000000000 */
[----:B------:R-:W-:Y:S01]  /*ae50*/  IMAD.SHL.U32 R2, R6, 0x2, RZ ;  /* 0x0000000206027824 */ /* 0x000fe200078e00ff */
[----:B---3--:R-:W-:Y:S01]  /*ae60*/  STS.64 [UR4+0x38680], R20 ;  /* 0x03868014ff007988 */ /* 0x008fe20008000a04 */
[----:B------:R-:W-:-:S03]  /*ae70*/  IMAD.MOV.U32 R12, RZ, RZ, R8 ;  /* 0x000000ffff0c7224 */ /* 0x000fc600078e0008 */
[----:B------:R-:W-:Y:S01]  /*ae80*/  LOP3.LUT R2, R2, 0xfffffffe, RZ, 0xc0, !PT ;  /* 0xfffffffe02027812 */ /* 0x000fe200078ec0ff */
[----:B------:R-:W-:Y:S03]  /*ae90*/  STS [UR4+0x3868c], R3 ;  /* 0x03868c03ff007988 */ /* 0x000fe60008000804 */
[----:B------:R-:W-:Y:S01]  /*aea0*/  SHF.R.U64 R5, R2, 0x4, R5 ;  /* 0x0000000402057819 */ /* 0x000fe20000001205 */
[----:B------:R-:W-:Y:S04]  /*aeb0*/  STS.128 [UR4+0x386a0], R12 ;  /* 0x0386a00cff007988 */ /* 0x000fe80008000c04 */
[----:B------:R-:W-:Y:S01]  /*aec0*/  STS [UR4+0x3860c], R5 ;  /* 0x03860c05ff007988 */ /* 0x000fe20008000804 */
[----:B----4-:R-:W-:-:S02]  /*aed0*/  LOP3.LUT R7, R7, 0xf0, RZ, 0xb8, !PT ;  /* 0x000000f007077812 */ /* 0x010fc400078eb8ff */
[----:B-1----:R-:W-:-:S03]  /*aee0*/  LOP3.LUT R10, R10, 0xf0, RZ, 0xb8, !PT ;  /* 0x000000f00a0a7812 */ /* 0x002fc600078eb8ff */
[----:B------:R-:W-:Y:S04]  /*aef0*/  STS [UR4+0x3861c], R7 ;  /* 0x03861c07ff007988 */ /* 0x000fe80008000804 */
[----:B------:R1:W-:Y:S04]  /*af00*/  STS [UR4+0x3869c], R10 ;  /* 0x03869c0aff007988 */ /* 0x0003e80008000804 */
[----:B------:R-:W2:Y:S04]  /*af10*/  LDS R25, [UR4+0x3861c] ;  /* 0x03861c04ff197984 */ /* 0x000ea80008000800 */
[----:B------:R-:W3:Y:S01]  /*af20*/  LDS R27, [UR4+0x3869c] ;  /* 0x03869c04ff1b7984 */ /* 0x000ee20008000800 */
[----:B-1----:R-:W-:-:S05]  /*af30*/  CS2R R10, SRZ ;  /* 0x00000000000a7805 */ /* 0x002fca000001ff00 */
[----:B------:R-:W-:Y:S01]  /*af40*/  STS.128 [UR4+0x38620], R8 ;  /* 0x03862008ff007988 */ /* 0x000fe20008000c04 */
[----:B--2---:R-:W-:Y:S02]  /*af50*/  LOP3.LUT R25, R25, 0xf00, RZ, 0xb8, !PT ;  /* 0x00000f0019197812 */ /* 0x004fe400078eb8ff */
[----:B---3--:R-:W-:-:S03]  /*af60*/  LOP3.LUT R27, R27, 0xf00, RZ, 0xb8, !PT ;  /* 0x00000f001b1b7812 */ /* 0x008fc600078eb8ff */
[----:B------:R-:W-:Y:S04]  /*af70*/  STS.64 [UR4+0x38618], R24 ;  /* 0x03861818ff007988 */ /* 0x000fe80008000a04 */
[----:B------:R-:W-:Y:S04]  /*af80*/  STS.64 [UR4+0x38698], R26 ;  /* 0x0386981aff007988 */ /* 0x000fe80008000a04 */
[----:B------:R-:W1:Y:S04]  /*af90*/  LDS R7, [UR4+0x3861c] ;  /* 0x03861c04ff077984 */ /* 0x000e680008000800 */
[----:B------:R-:W2:Y:S01]  /*afa0*/  LDS R28, [UR4+0x3869c] ;  /* 0x03869c04ff1c7984 */ /* 0x000ea20008000800 */
[----:B-1----:R-:W-:-:S02]  /*afb0*/  LOP3.LUT R0, R7, 0xf000, RZ, 0xb8, !PT ;  /* 0x0000f00007007812 */ /* 0x002fc400078eb8ff */
[----:B--2---:R-:W-:-:S03]  /*afc0*/  LOP3.LUT R2, R28, 0xf000, RZ, 0xb8, !PT ;  /* 0x0000f0001c027812 */ /* 0x004fc600078eb8ff */
[----:B------:R1:W-:Y:S04]  /*afd0*/  STS [UR4+0x3861c], R0 ;  /* 0x03861c00ff007988 */ /* 0x0003e80008000804 */
[----:B------:R1:W-:Y:S02]  /*afe0*/  STS [UR4+0x3869c], R2 ;  /* 0x03869c02ff007988 */ /* 0x0003e40008000804 */
.L_x_199:
[----:B------:R-:W-:Y:S05]  /*aff0*/  BSYNC B0 ;  /* 0x0000000000007941 */ /* 0x000fea0003800000 */
.L_x_198:
[----:B------:R-:W-:Y:S01]  /*b000*/  ELECT P0, URZ, PT ;  /* 0x00000000003f782f */ /* 0x000fe20003800000 */
[----:B------:R-:W-:Y:S01]  /*b010*/  NOP ;  /* 0x0000000000007918 */ /* 0x000fe20000000000 */
[----:B------:R-:W-:Y:S11]  /*b020*/  BSSY B0, `(.L_x_200) ;  /* 0x0000004000007945 */ /* 0x000ff60003800000 */
[----:B------:R-:W-:Y:S05]  /*b030*/  @!P0 BRA `(.L_x_201) ;  /* 0x0000000000088947 */ /* 0x000fea0003800000 */
[----:B------:R0:W-:Y:S01]  /*b040*/  UTMACMDFLUSH ;  /* 0x00000000000079b7 */ /* 0x0001e20000000000 */
[----:B------:R-:W-:-:S04]  /*b050*/  DEPBAR.LE SB0, 0x0 ;  /* 0x000080000000791a */ /* 0x000fc80000000000 */
.L_x_201:
[----:B------:R-:W-:Y:S05]  /*b060*/  BSYNC B0 ;  /* 0x0000000000007941 */ /* 0x000fea0003800000 */
.L_x_200:
[----:B------:R-:W-:Y:S01]  /*b070*/  UMOV UR4, 0x400 ;  /* 0x0000040000047882 */ /* 0x000fe20000000000 */
[----:B---3--:R-:W-:Y:S01]  /*b080*/  IMAD.SHL.U32 R37, R37, 0x4, RZ ;  /* 0x0000000425257824 */ /* 0x008fe200078e00ff */
[----:B------:R-:W-:Y:S01]  /*b090*/  ULEA UR17, UR42, UR4, 0x18 ;  /* 0x000000042a117291 */ /* 0x000fe2000f8ec03f */
[----:B------:R-:W-:-:S03]  /*b0a0*/  ULDC UR14, c[0x0][0x884] ;  /* 0x00022100000e7ab9 */ /* 0x000fc60000000800 */
[----:B------:R-:W-:Y:S01]  /*b0b0*/  UIADD3 UR20, UR17, 0x38600, URZ ;  /* 0x0003860011147890 */ /* 0x000fe2000fffe03f */
[----:B------:R-:W-:Y:S01]  /*b0c0*/  IADD3 R4, P0, R37, UR12, RZ ;  /* 0x0000000c25047c10 */ /* 0x000fe2000ff1e0ff */
[----:B------:R-:W-:Y:S01]  /*b0d0*/  UIMAD.WIDE UR14, UR14, 0x80, UR12 ;  /* 0x000000800e0e78a5 */ /* 0x000fe2000f8e020c */
[----:B------:R-:W-:-:S03]  /*b0e0*/  IMAD.MOV.U32 R6, RZ, RZ, 0x1 ;  /* 0x00000001ff067424 */ /* 0x000fc600078e00ff */
[----:B------:R-:W-:Y:S02]  /*b0f0*/  IMAD.X R5, RZ, RZ, UR13, P0 ;  /* 0x0000000dff057e24 */ /* 0x000fe400080e06ff */
[----:B-1----:R-:W-:Y:S01]  /*b100*/  IADD3 R2, P1, R37, UR14, RZ ;  /* 0x0000000e25027c10 */ /* 0x002fe2000ff3e0ff */
[----:B------:R-:W1:Y:S04]  /*b110*/  LDS R7, [R37+UR20] ;  /* 0x0000001425077984 */ /* 0x000e680008000800 */
[----:B------:R-:W2:Y:S01]  /*b120*/  LDS R9, [R37+UR20+0x80] ;  /* 0x0000801425097984 */ /* 0x000ea20008000800 */
[----:B------:R-:W-:Y:S01]  /*b130*/  IMAD.X R3, RZ, RZ, UR15, P1 ;  /* 0x0000000fff037e24 */ /* 0x000fe200088e06ff */
[----:B------:R-:W-:Y:S01]  /*b140*/  MOV R8, 0x1 ;  /* 0x0000000100087802 */ /* 0x000fe20000000f00 */
[----:B------:R-:W-:Y:S01]  /*b150*/  BSSY B0, `(.L_x_202) ;  /* 0x00000ef000007945 */ /* 0x000fe20003800000 */
[----:B------:R-:W-:Y:S01]  /*b160*/  USHF.L.U32 UR4, UR42, 0x7, URZ ;  /* 0x000000072a047899 */ /* 0x000fe2000800063f */
[----:B------:R-:W-:-:S02]  /*b170*/  IMAD.MOV.U32 R0, RZ, RZ, RZ ;  /* 0x000000ffff007224 */ /* 0x000fc400078e00ff */
[----:B------:R-:W-:Y:S02]  /*b180*/  IMAD.MOV.U32 R20, RZ, RZ, 0x1 ;  /* 0x00000001ff147424 */ /* 0x000fe400078e00ff */
[----:B------:R-:W-:Y:S02]  /*b190*/  IMAD.MOV.U32 R21, RZ, RZ, RZ ;  /* 0x000000ffff157224 */ /* 0x000fe400078e00ff */
[----:B------:R-:W-:Y:S01]  /*b1a0*/  IMAD.MOV.U32 R22, RZ, RZ, RZ ;  /* 0x000000ffff167224 */ /* 0x000fe200078e00ff */
[----:B------:R-:W-:Y:S02]  /*b1b0*/  USHF.L.U32 UR18, UR42, 0xd, URZ ;  /* 0x0000000d2a127899 */ /* 0x000fe4000800063f */
[----:B------:R-:W-:Y:S02]  /*b1c0*/  ULOP3.LUT UR22, UR54, 0x1, URZ, 0xfc, !UPT ;  /* 0x0000000136167892 */ /* 0x000fe4000f8efc3f */
[----:B------:R-:W-:Y:S02]  /*b1d0*/  ULOP3.LUT UR19, UR53, 0x2, URZ, 0xfc, !UPT ;  /* 0x0000000235137892 */ /* 0x000fe4000f8efc3f */
[----:B------:R-:W-:-:S02]  /*b1e0*/  ULOP3.LUT UR16, UR4, 0x80, URZ, 0xc0, !UPT ;  /* 0x0000008004107892 */ /* 0x000fc4000f8ec03f */
[----:B------:R-:W-:Y:S01]  /*b1f0*/  UIADD3 UR21, UR17, 0x38680, URZ ;  /* 0x0003868011157890 */ /* 0x000fe2000fffe03f */
[----:B-1----:R-:W5:Y:S04]  /*b200*/  ATOMG.E.EXCH.STRONG.GPU PT, RZ, [R4], R7 ;  /* 0x0000000704ff73a8 */ /* 0x002f6800041ee100 */
[----:B--2---:R1:W5:Y:S02]  /*b210*/  ATOMG.E.EXCH.STRONG.GPU PT, RZ, [R2], R9 ;  /* 0x0000000902ff73a8 */ /* 0x00436400041ee100 */
[----:B-1----:R-:W-:Y:S02]  /*b220*/  PRMT R2, R6, 0x7610, R2 ;  /* 0x0000761006027816 */ /* 0x002fe40000000002 */
[----:B------:R-:W-:-:S07]  /*b230*/  PRMT R3, R8, 0x7610, R3 ;  /* 0x0000761008037816 */ /* 0x000fce0000000003 */
.L_x_221:
[----:B------:R-:W-:Y:S01]  /*b240*/  LOP3.LUT P0, RZ, R3, 0xff, RZ, 0xc0, !PT ;  /* 0x000000ff03ff7812 */ /* 0x000fe2000780c0ff */
[----:B-----5:R-:W-:Y:S01]  /*b250*/  VIADD R4, R36, 0x3f ;  /* 0x0000003f24047836 */ /* 0x020fe20000000000 */
[----:B------:R-:W-:Y:S05]  /*b260*/  YIELD ;  /* 0x0000000000007946 */ /* 0x000fea0003800000 */
[----:B------:R-:W-:Y:S01]  /*b270*/  SHF.R.S32.HI R5, RZ, 0x1f, R4 ;  /* 0x0000001fff057819 */ /* 0x000fe20000011404 */
[----:B------:R-:W-:Y:S03]  /*b280*/  BSSY B1, `(.L_x_203) ;  /* 0x0000008000017945 */ /* 0x000fe60003800000 */
[----:B------:R-:W-:-:S02]  /*b290*/  LEA.HI R5, R5, R4, RZ, 0x6 ;  /* 0x0000000405057211 */ /* 0x000fc400078f30ff */
[----:B------:R-:W-:Y:S05]  /*b2a0*/  @!P0 BRA `(.L_x_204) ;  /* 0x0000000000148947 */ /* 0x000fea0003800000 */
[----:B------:R-:W-:-:S04]  /*b2b0*/  DEPBAR {5,4,3,2,1,0} ;  /* 0x0000003f0000791a */ /* 0x000fc80000000000 */
[----:B------:R1:W-:Y:S01]  /*b2c0*/  UTMACCTL.IV [UR12] ;  /* 0x000000000c0079b9 */ /* 0x0003e20008000000 */
[----:B------:R-:W-:-:S04]  /*b2d0*/  DEPBAR {5,4,3,2,1,0} ;  /* 0x0000003f0000791a */ /* 0x000fc80000000000 */
[----:B------:R1:W-:Y:S02]  /*b2e0*/  UTMACCTL.IV [UR14] ;  /* 0x000000000e0079b9 */ /* 0x0003e40008000000 */
[----:B-1----:R-:W-:Y:S01]  /*b2f0*/  NOP ;  /* 0x0000000000007918 */ /* 0x002fe20000000000 */
.L_x_204:
[----:B------:R-:W-:Y:S05]  /*b300*/  BSYNC B1 ;  /* 0x0000000000017941 */ /* 0x000fea0003800000 */
.L_x_203:
[----:B------:R-:W-:Y:S01]  /*b310*/  UMOV UR4, 0xffffffff ;  /* 0xffffffff00047882 */ /* 0x000fe20000000000 */
[----:B------:R-:W-:Y:S02]  /*b320*/  SHF.R.S32.HI R7, RZ, 0x6, R5 ;  /* 0x00000006ff077819 */ /* 0x000fe40000011405 */
[----:B------:R-:W-:Y:S05]  /*b330*/  BRA.DIV UR4, `(.L_x_205) ;  /* 0x0000003e04247947 */ /* 0x000fea000b800000 */
[----:B-----5:R-:W-:-:S13]  /*b340*/  ELECT P6, URZ, PT ;  /* 0x00000000003f782f */ /* 0x020fda00038c0000 */
.L_x_293:
[----:B------:R-:W-:Y:S01]  /*b350*/  ISETP.LT.OR P6, PT, R36, 0x1, !P6 ;  /* 0x000000012400780c */ /* 0x000fe200077c1670 */
[----:B------:R-:W-:-:S12]  /*b360*/  BSSY B1, `(.L_x_206) ;  /* 0x0000030000017945 */ /* 0x000fd80003800000 */
[----:B------:R-:W-:Y:S05]  /*b370*/  @P6 BRA `(.L_x_207) ;  /* 0x0000000000b86947 */ /* 0x000fea0003800000 */
[----:B------:R-:W-:Y:S01]  /*b380*/  LEA R17, R17, UR16, 0x8 ;  /* 0x0000001011117c11 */ /* 0x000fe2000f8e40ff */
[----:B------:R-:W-:Y:S02]  /*b390*/  IMAD.SHL.U32 R16, R16, 0x80, RZ ;  /* 0x0000008010107824 */ /* 0x000fe400078e00ff */
[----:B------:R-:W-:Y:S02]  /*b3a0*/  VIADD R9, R7, 0x1 ;  /* 0x0000000107097836 */ /* 0x000fe40000000000 */
[----:B------:R-:W-:Y:S02]  /*b3b0*/  IMAD.MOV.U32 R10, RZ, RZ, RZ ;  /* 0x000000ffff0a7224 */ /* 0x000fe400078e00ff */
[----:B------:R-:W-:Y:S02]  /*b3c0*/  IMAD.MOV.U32 R3, RZ, RZ, R20 ;  /* 0x000000ffff037224 */ /* 0x000fe400078e0014 */
[----:B------:R-:W-:-:S07]  /*b3d0*/  IMAD.MOV.U32 R4, RZ, RZ, R0 ;  /* 0x000000ffff047224 */ /* 0x000fce00078e0000 */
.L_x_210:
[----:B-1----:R-:W-:Y:S01]  /*b3e0*/  LEA R8, R4, UR17, 0x3 ;  /* 0x0000001104087c11 */ /* 0x002fe2000f8e18ff */
[----:B------:R-:W-:Y:S05]  /*b3f0*/  YIELD ;  /* 0x0000000000007946 */ /* 0x000fea0003800000 */
[----:B------:R-:W-:Y:S02]  /*b400*/  SHF.L.U32 R5, R3, 0x1f, RZ ;  /* 0x0000001f03057819 */ /* 0x000fe400000006ff */
[----:B------:R-:W-:Y:S02]  /*b410*/  LOP3.LUT P1, RZ, R19, 0x7f, RZ, 0xc0, !PT ;  /* 0x0000007f13ff7812 */ /* 0x000fe4000782c0ff */
[----:B------:R-:W1:Y:S11]  /*b420*/  SYNCS.PHASECHK.TRANS64.TRYWAIT P0, [R8+URZ+0x384a0], R5 ;  /* 0x0384a005080075a7 */ /* 0x000e76000800017f */
[----:B------:R-:W2:Y:S01]  /*b430*/  @!P1 LDC R6, c[0x0][0x500] ;  /* 0x00014000ff069b82 */ /* 0x000ea20000000800 */
[----:B-1----:R-:W-:Y:S05]  /*b440*/  @!P0 BRA `(.L_x_208) ;  /* 0x0000003c00008947 */ /* 0x002fea0003800000 */
.L_x_294:
[----:B------:R-:W-:Y:S01]  /*b450*/  UPRMT UR4, UR19, 0x9910, URZ ;  /* 0x0000991013047896 */ /* 0x000fe2000800003f */
[----:B--2---:R2:W-:Y:S03]  /*b460*/  @!P1 SYNCS.ARRIVE.TRANS64 RZ, [R8+URZ+0x38480], R6 ;  /* 0x0384800608ff99a7 */ /* 0x0045e6000800003f */
[----:B------:R-:W-:-:S06]  /*b470*/  UISETP.NE.AND UP0, UPT, UR4, 0x2, UPT ;  /* 0x000000020400788c */ /* 0x000fcc000bf05270 */
[----:B------:R-:W-:-:S13]  /*b480*/  PLOP3.LUT P0, PT, PT, PT, UP0, 0x80, 0x0 ;  /* 0x000000000000781c */ /* 0x000fda0003f0f008 */
[----:B--2---:R-:W-:Y:S05]  /*b490*/  @P0 BRA `(.L_x_209) ;  /* 0x0000000000040947 */ /* 0x004fea0003800000 */
[----:B------:R-:W-:Y:S01]  /*b4a0*/  BPT.TRAP 0x1 ;  /* 0x000000040000795c */ /* 0x000fe20000300000 */
.L_x_209:
[----:B------:R-:W-:Y:S01]  /*b4b0*/  R2UR UR8, R4 ;  /* 0x00000000040872ca */ /* 0x000fe200000e0000 */
[----:B------:R-:W-:Y:S01]  /*b4c0*/  VIADD R9, R9, 0xffffffff ;  /* 0xffffffff09097836 */ /* 0x000fe20000000000 */
[----:B------:R-:W-:Y:S01]  /*b4d0*/  R2UR UR9, R8 ;  /* 0x00000000080972ca */ /* 0x000fe200000e0000 */
[----:B------:R-:W-:Y:S01]  /*b4e0*/  VIADD R4, R4, 0x1 ;  /* 0x0000000104047836 */ /* 0x000fe20000000000 */
[----:B------:R-:W-:Y:S01]  /*b4f0*/  R2UR UR10, R10 ;  /* 0x000000000a0a72ca */ /* 0x000fe200000e0000 */
[----:B------:R-:W-:Y:S01]  /*b500*/  UMOV UR24, 0x0 ;  /* 0x0000000000187882 */ /* 0x000fe20000000000 */
[----:B------:R-:W-:Y:S01]  /*b510*/  R2UR UR11, R16 ;  /* 0x00000000100b72ca */ /* 0x000fe200000e0000 */
[----:B------:R-:W-:Y:S01]  /*b520*/  UMOV UR25, 0x10000000 ;  /* 0x1000000000197882 */ /* 0x000fe20000000000 */
[----:B------:R-:W-:Y:S01]  /*b530*/  R2UR UR7, R17 ;  /* 0x00000000110772ca */ /* 0x000fe200000e0000 */
[----:B------:R-:W-:Y:S01]  /*b540*/  UMOV UR23, 0x30000 ;  /* 0x0003000000177882 */ /* 0x000fe20000000000 */
[----:B------:R-:W-:Y:S01]  /*b550*/  ISETP.GT.AND P1, PT, R9, 0x1, PT ;  /* 0x000000010900780c */ /* 0x000fe20003f24270 */
[----:B------:R-:W-:Y:S01]  /*b560*/  VIADD R10, R10, 0x40 ;  /* 0x000000400a0a7836 */ /* 0x000fe20000000000 */
[----:B------:R-:W-:Y:S01]  /*b570*/  ISETP.NE.AND P0, PT, R4, 0x4, PT ;  /* 0x000000040400780c */ /* 0x000fe20003f05270 */
[----:B------:R-:W-:-:S02]  /*b580*/  USHF.L.U32 UR8, UR8, 0xe, URZ ;  /* 0x0000000e08087899 */ /* 0x000fc4000800063f */
[----:B------:R-:W-:Y:S01]  /*b590*/  UIADD3 UR9, UR9, 0x38480, URZ ;  /* 0x0003848009097890 */ /* 0x000fe2000fffe03f */
[----:B------:R-:W-:Y:S01]  /*b5a0*/  SEL R6, RZ, 0x1, P0 ;  /* 0x00000001ff067807 */ /* 0x000fe20000000000 */
[----:B------:R-:W-:Y:S01]  /*b5b0*/  ULOP3.LUT UR4, UR8, 0x2000, UR18, 0xf8, !UPT ;  /* 0x0000200008047892 */ /* 0x000fe2000f8ef812 */
[----:B------:R-:W-:Y:S01]  /*b5c0*/  SEL R4, R4, RZ, P0 ;  /* 0x000000ff04047207 */ /* 0x000fe20000000000 */
[----:B------:R-:W-:Y:S01]  /*b5d0*/  UIADD3 UR8, UR17, UR8, URZ ;  /* 0x0000000811087290 */ /* 0x000fe2000fffe03f */
[----:B------:R-:W-:Y:S01]  /*b5e0*/  LOP3.LUT R3, R3, R6, RZ, 0x3c, !PT ;  /* 0x0000000603037212 */ /* 0x000fe200078e3cff */
[----:B------:R-:W-:Y:S01]  /*b5f0*/  ULEA UR4, UR4, UR17, 0x1 ;  /* 0x0000001104047291 */ /* 0x000fe2000f8e083f */
[----:B------:R-:W-:Y:S01]  /*b600*/  UMOV UR6, UR10 ;  /* 0x0000000a00067c82 */ /* 0x000fe20008000000 */
[----:B------:R-:W-:Y:S02]  /*b610*/  UMOV UR5, UR9 ;  /* 0x0000000900057c82 */ /* 0x000fe40008000000 */
[----:B------:R-:W-:-:S03]  /*b620*/  UIADD3 UR4, UR4, 0x10000, URZ ;  /* 0x0001000004047890 */ /* 0x000fc6000fffe03f */
[----:B------:R2:W-:Y:S06]  /*b630*/  UTMALDG.2D [UR8], [UR12], desc[UR24] ;  /* 0x000018080c0075b4 */ /* 0x0005ec0008009000 */
[----:B------:R2:W-:Y:S02]  /*b640*/  UTMALDG.2D.MULTICAST [UR4], [UR14], UR23, desc[UR24] ;  /* 0x000018040e0073b4 */ /* 0x0005e40008009817 */
[----:B--2---:R-:W-:Y:S05]  /*b650*/  @P1 BRA `(.L_x_210) ;  /* 0xfffffffc00601947 */ /* 0x004fea000383ffff */
.L_x_207:
[----:B------:R-:W-:Y:S05]  /*b660*/  BSYNC B1 ;  /* 0x0000000000017941 */ /* 0x000fea0003800000 */
.L_x_206:
[----:B------:R-:W-:Y:S02]  /*b670*/  IADD3 R0, R7, R0, RZ ;  /* 0x0000000007007210 */ /* 0x000fe40007ffe0ff */
[----:B------:R-:W-:Y:S02]  /*b680*/  LOP3.LUT P0, RZ, R2, 0xff, RZ, 0xc0, !PT ;  /* 0x000000ff02ff7812 */ /* 0x000fe4000780c0ff */
[----:B------:R-:W-:-:S04]  /*b690*/  SHF.R.U32.HI R2, RZ, 0x2, R0 ;  /* 0x00000002ff027819 */ /* 0x000fc80000011600 */
[----:B------:R-:W-:-:S04]  /*b6a0*/  LOP3.LUT R2, R2, 0x1, RZ, 0xc0, !PT ;  /* 0x0000000102027812 */ /* 0x000fc800078ec0ff */
[----:B------:R-:W-:Y:S01]  /*b6b0*/  ISETP.NE.U32.AND P1, PT, R2, 0x1, PT ;  /* 0x000000010200780c */ /* 0x000fe20003f25070 */
[----:B------:R-:W-:Y:S02]  /*b6c0*/  IMAD.U32 R2, RZ, RZ, UR22 ;  /* 0x00000016ff027e24 */ /* 0x000fe4000f8e00ff */
[----:B------:R-:W-:Y:S01]  /*b6d0*/  @P0 SYNCS.ARRIVE.TRANS64.A1T0 RZ, [UR17+0x38508], RZ ;  /* 0x038508ffffff09a7 */ /* 0x000fe20008100011 */
[----:B------:R-:W-:Y:S02]  /*b6e0*/  ISETP.GT.U32.AND P0, PT, R0, 0x3, PT ;  /* 0x000000030000780c */ /* 0x000fe40003f04070 */
[----:B------:R-:W-:Y:S02]  /*b6f0*/  ISETP.NE.AND P2, PT, R2, 0x3, PT ;  /* 0x000000030200780c */ /* 0x000fe40003f45270 */
[C---:B------:R-:W-:Y:S02]  /*b700*/  ISETP.LT.U32.AND P0, PT, R7.reuse, 0x4, P0 ;  /* 0x000000040700780c */ /* 0x040fe40000701070 */
[----:B------:R-:W-:-:S02]  /*b710*/  ISETP.GT.U32.AND P1, PT, R7, 0x3, !P1 ;  /* 0x000000030700780c */ /* 0x000fc40004f24070 */
[----:B------:R-:W-:Y:S02]  /*b720*/  SEL R3, RZ, 0x1, !P0 ;  /* 0x00000001ff037807 */ /* 0x000fe40004000000 */
[----:B------:R-:W-:Y:S02]  /*b730*/  SEL R2, RZ, 0x1, !P1 ;  /* 0x00000001ff027807 */ /* 0x000fe40004800000 */
[----:B------:R-:W-:Y:S02]  /*b740*/  LOP3.LUT R0, R0, 0x3, RZ, 0xc0, !PT ;  /* 0x0000000300007812 */ /* 0x000fe400078ec0ff */
[----:B------:R-:W-:Y:S01]  /*b750*/  LOP3.LUT R20, R2, R20, R3, 0x96, !PT ;  /* 0x0000001402147212 */ /* 0x000fe200078e9603 */
[----:B------:R-:W-:Y:S06]  /*b760*/  @!P2 BRA `(.L_x_211) ;  /* 0x000000000004a947 */ /* 0x000fec0003800000 */
[----:B------:R-:W-:Y:S01]  /*b770*/  BPT.TRAP 0x1 ;  /* 0x000000040000795c */ /* 0x000fe20000300000 */
.L_x_211:
[C---:B------:R-:W-:Y:S01]  /*b780*/  LEA R3, R21.reuse, UR17, 0x3 ;  /* 0x0000001115037c11 */ /* 0x040fe2000f8e18ff */
[----:B------:R-:W-:Y:S01]  /*b790*/  BSSY B1, `(.L_x_212) ;  /* 0x0000005000017945 */ /* 0x000fe20003800000 */
[----:B------:R-:W-:Y:S02]  /*b7a0*/  SHF.L.U32 R2, R22, 0x1f, RZ ;  /* 0x0000001f16027819 */ /* 0x000fe400000006ff */
[----:B------:R-:W-:Y:S02]  /*b7b0*/  LEA R4, R21, UR17, 0x4 ;  /* 0x0000001115047c11 */ /* 0x000fe4000f8e20ff */
[----:B------:R-:W2:Y:S02]  /*b7c0*/  SYNCS.PHASECHK.TRANS64.TRYWAIT P0, [R3+URZ+0x38400], R2 ;  /* 0x03840002030075a7 */ /* 0x000ea4000800017f */
[----:B--2---:R-:W-:Y:S05]  /*b7d0*/  @!P0 BRA `(.L_x_213) ;  /* 0x0000003800308947 */ /* 0x004fea0003800000 */
.L_x_295:
[----:B------:R-:W-:Y:S05]  /*b7e0*/  BSYNC B1 ;  /* 0x0000000000017941 */ /* 0x000fea0003800000 */
.L_x_212:
[----:B-1----:R-:W1:Y:S01]  /*b7f0*/  LDS.128 R4, [R4+0x38510] ;  /* 0x0385100004047984 */ /* 0x002e620000000c00 */
[----:B------:R-:W-:Y:S01]  /*b800*/  @!PT LDS RZ, [RZ] ;  /* 0x00000000fffff984 */ /* 0x000fe20000000800 */
[----:B------:R-:W-:Y:S01]  /*b810*/  @!PT LDS RZ, [RZ] ;  /* 0x00000000fffff984 */ /* 0x000fe20000000800 */
[----:B------:R-:W-:Y:S01]  /*b820*/  @!PT LDS RZ, [RZ] ;  /* 0x00000000fffff984 */ /* 0x000fe20000000800 */
[----:B------:R-:W-:Y:S01]  /*b830*/  @!PT LDS RZ, [RZ] ;  /* 0x00000000fffff984 */ /* 0x000fe20000000800 */
[----:B------:R3:W-:Y:S06]  /*b840*/  MEMBAR.ALL.CTA ;  /* 0x0000000000007992 */ /* 0x0007ec0000008000 */
[----:B---3--:R-:W3:Y:S01]  /*b850*/  FENCE.VIEW.ASYNC.S ;  /* 0x00000000000073c6 */ /* 0x008ee20000000000 */
[----:B-1----:R-:W-:Y:S02]  /*b860*/  IMAD.MOV.U32 R17, RZ, RZ, R5 ;  /* 0x000000ffff117224 */ /* 0x002fe400078e0005 */
[----:B------:R-:W-:Y:S01]  /*b870*/  IMAD.MOV.U32 R16, RZ, RZ, R4 ;  /* 0x000000ffff107224 */ /* 0x000fe200078e0004 */
[----:B---3--:R-:W-:Y:S06]  /*b880*/  @!P2 BRA `(.L_x_214) ;  /* 0x000000000004a947 */ /* 0x008fec0003800000 */
[----:B------:R-:W-:Y:S01]  /*b890*/  BPT.TRAP 0x1 ;  /* 0x000000040000795c */ /* 0x000fe20000300000 */
.L_x_214:
[----:B------:R-:W1:Y:S01]  /*b8a0*/  S2R R5, SR_CgaCtaId ;  /* 0x0000000000057919 */ /* 0x000e620000008800 */
[----:B------:R-:W-:Y:S01]  /*b8b0*/  ISETP.NE.AND P0, PT, R7, RZ, PT ;  /* 0x000000ff0700720c */ /* 0x000fe20003f05270 */
[----:B--2---:R-:W-:Y:S01]  /*b8c0*/  VIADD R2, R3, 0x38440 ;  /* 0x0003844003027836 */ /* 0x004fe20000000000 */
[CC--:B------:R-:W-:Y:S02]  /*b8d0*/  ISETP.NE.AND P1, PT, R6.reuse, R18.reuse, PT ;  /* 0x000000120600720c */ /* 0x0c0fe40003f25270 */
[----:B------:R-:W-:Y:S02]  /*b8e0*/  ISETP.EQ.OR P0, PT, R6, R18, !P0 ;  /* 0x000000120600720c */ /* 0x000fe40004702670 */
[----:B-1----:R-:W-:-:S04]  /*b8f0*/  PRMT R2, R5, 0x654, R2 ;  /* 0x0000065405027816 */ /* 0x002fc80000000002 */
[----:B------:R1:W-:Y:S07]  /*b900*/  SYNCS.ARRIVE.TRANS64.RED.A1T0 RZ, [R2+URZ], RZ ;  /* 0x000000ff02ff79a7 */ /* 0x0003ee000810043f */
[----:B------:R-:W-:Y:S05]  /*b910*/  @P0 BRA `(.L_x_215) ;  /* 0x0000000400a40947 */ /* 0x000fea0003800000 */
[----:B-1----:R-:W1:Y:S02]  /*b920*/  LDC.64 R2, c[0x0][0x290] ;  /* 0x0000a400ff027b82 */ /* 0x002e640000000a00 */
[----:B-1----:R-:W-:-:S05]  /*b930*/  IMAD.WIDE R2, R6, 0xc, R2 ;  /* 0x0000000c06027825 */ /* 0x002fca00078e0202 */
[----:B------:R1:W5:Y:S01]  /*b940*/  LDG.E R36, desc[UR58][R2.64+0x8] ;  /* 0x0000083a02247981 */ /* 0x000362000c1e1900 */
[----:B------:R-:W-:-:S03]  /*b950*/  UMOV UR4, 0xffffffff ;  /* 0xffffffff00047882 */ /* 0x000fc60000000000 */
[----:B------:R-:W-:Y:S05]  /*b960*/  BRA.DIV UR4, `(.L_x_216) ;  /* 0x0000003604e07947 */ /* 0x000fea000b800000 */
[----:B------:R-:W-:-:S13]  /*b970*/  ELECT P6, URZ, PT ;  /* 0x00000000003f782f */ /* 0x000fda00038c0000 */
.L_x_298:
[----:B------:R-:W-:Y:S04]  /*b980*/  BSSY B1, `(.L_x_217) ;  /* 0x000004f000017945 */ /* 0x000fe80003800000 */
[----:B------:R-:W-:Y:S05]  /*b990*/  @!P6 BRA `(.L_x_218) ;  /* 0x000000040034e947 */ /* 0x000fea0003800000 */
[C---:B------:R-:W-:Y:S01]  /*b9a0*/  IMAD.SHL.U32 R4, R6.reuse, 0x8, RZ ;  /* 0x0000000806047824 */ /* 0x040fe200078e00ff */
[----:B------:R-:W-:Y:S01]  /*b9b0*/  SHF.R.S32.HI R5, RZ, 0x1f, R6 ;  /* 0x0000001fff057819 */ /* 0x000fe20000011406 */
[----:B------:R-:W-:Y:S01]  /*b9c0*/  ULDC.64 UR4, c[0x0][0x510] ;  /* 0x0001440000047ab9 */ /* 0x000fe20000000a00 */
[----:B------:R-:W-:Y:S01]  /*b9d0*/  ULDC.64 UR6, c[0x0][0x520] ;  /* 0x0001480000067ab9 */ /* 0x000fe20000000a00 */
[----:B------:R-:W2:Y:S01]  /*b9e0*/  LDG.E R15, desc[UR58][R2.64] ;  /* 0x0000003a020f7981 */ /* 0x000ea2000c1e1900 */
[----:B------:R-:W-:Y:S02]  /*b9f0*/  SHF.L.U64.HI R5, R6, 0x3, R5 ;  /* 0x0000000306057819 */ /* 0x000fe40000010205 */
[C---:B------:R-:W-:Y:S02]  /*ba00*/  IADD3 R12, P0, R4.reuse, UR4, RZ ;  /* 0x00000004040c7c10 */ /* 0x040fe4000ff1e0ff */
[----:B------:R-:W-:Y:S02]  /*ba10*/  IADD3 R10, P2, R4, UR6, RZ ;  /* 0x00000006040a7c10 */ /* 0x000fe4000ff5e0ff */
[C---:B------:R-:W-:Y:S01]  /*ba20*/  IADD3.X R13, R5.reuse, UR5, RZ, P0, !PT ;  /* 0x00000005050d7c10 */ /* 0x040fe200087fe4ff */
[----:B------:R-:W-:Y:S01]  /*ba30*/  ULDC.64 UR4, c[0x0][0x518] ;  /* 0x0001460000047ab9 */ /* 0x000fe20000000a00 */
[----:B------:R-:W-:-:S04]  /*ba40*/  IADD3.X R11, R5, UR7, RZ, P2, !PT ;  /* 0x00000007050b7c10 */ /* 0x000fc800097fe4ff */
[----:B------:R-:W3:Y:S04]  /*ba50*/  LDG.E.64 R12, desc[UR58][R12.64] ;  /* 0x0000003a0c0c7981 */ /* 0x000ee8000c1e1b00 */
[----:B------:R-:W4:Y:S01]  /*ba60*/  LDG.E.64 R10, desc[UR58][R10.64] ;  /* 0x0000003a0a0a7981 */ /* 0x000f22000c1e1b00 */
[----:B------:R-:W-:-:S04]  /*ba70*/  IADD3 R8, P0, R4, UR4, RZ ;  /* 0x0000000404087c10 */ /* 0x000fc8000ff1e0ff */
[----:B------:R-:W-:Y:S01]  /*ba80*/  IADD3.X R9, R5, UR5, RZ, P0, !PT ;  /* 0x0000000505097c10 */ /* 0x000fe200087fe4ff */
[----:B------:R-:W-:-:S05]  /*ba90*/  ULDC.64 UR4, c[0x0][0x528] ;  /* 0x00014a0000047ab9 */ /* 0x000fca0000000a00 */
[----:B------:R-:W2:Y:S01]  /*baa0*/  LDG.E.64 R8, desc[UR58][R8.64] ;  /* 0x0000003a08087981 */ /* 0x000ea2000c1e1b00 */
[----:B------:R-:W-:-:S04]  /*bab0*/  IADD3 R4, P0, R4, UR4, RZ ;  /* 0x0000000404047c10 */ /* 0x000fc8000ff1e0ff */
[----:B------:R-:W-:-:S06]  /*bac0*/  IADD3.X R5, R5, UR5, RZ, P0, !PT ;  /* 0x0000000505057c10 */ /* 0x000fcc00087fe4ff */
[----:B------:R-:W2:Y:S04]  /*bad0*/  LDG.E.64 R4, desc[UR58][R4.64] ;  /* 0x0000003a04047981 */ /* 0x000ea8000c1e1b00 */
[----:B---3--:R-:W-:Y:S04]  /*bae0*/  STS.64 [UR20], R12 ;  /* 0x0000000cff007988 */ /* 0x008fe80008000a14 */
[----:B----4-:R-:W-:Y:S04]  /*baf0*/  STS.64 [UR21], R10 ;  /* 0x0000000aff007988 */ /* 0x010fe80008000a15 */
[----:B------:R-:W3:Y:S01]  /*bb00*/  LDS R14, [UR20+0x1c] ;  /* 0x00001c14ff0e7984 */ /* 0x000ee20008000800 */
[----:B--2---:R-:W-:-:S04]  /*bb10*/  SHF.L.U64.HI R24, R8, 0x1, R9 ;  /* 0x0000000108187819 */ /* 0x004fc80000010209 */
[----:B------:R-:W-:-:S04]  /*bb20*/  LOP3.LUT R24, R24, 0x1fffffff, RZ, 0xc0, !PT ;  /* 0x1fffffff18187812 */ /* 0x000fc800078ec0ff */
[----:B------:R-:W-:-:S04]  /*bb30*/  SHF.R.U32.HI R9, RZ, 0x4, R24 ;  /* 0x00000004ff097819 */ /* 0x000fc80000011618 */
[----:B---3--:R-:W-:Y:S02]  /*bb40*/  LOP3.LUT R9, R14, 0xf, R9, 0xb8, !PT ;  /* 0x0000000f0e097812 */ /* 0x008fe400078eb809 */
[----:B------:R1:W2:Y:S04]  /*bb50*/  LDG.E R14, desc[UR58][R2.64+0x4] ;  /* 0x0000043a020e7981 */ /* 0x0002a8000c1e1900 */
[----:B------:R-:W-:Y:S04]  /*bb60*/  STS [UR20+0x1c], R9 ;  /* 0x00001c09ff007988 */ /* 0x000fe80008000814 */
[----:B------:R-:W3:Y:S02]  /*bb70*/  LDS R18, [UR20+0x1c] ;  /* 0x00001c14ff127984 */ /* 0x000ee40008000800 */
[----:B---3--:R-:W-:-:S05]  /*bb80*/  LOP3.LUT R18, R18, 0xf0, RZ, 0xb8, !PT ;  /* 0x000000f012127812 */ /* 0x008fca00078eb8ff */
[----:B------:R-:W-:Y:S04]  /*bb90*/  STS [UR20+0x1c], R18 ;  /* 0x00001c12ff007988 */ /* 0x000fe80008000814 */
[----:B------:R-:W3:Y:S01]  /*bba0*/  LDS R13, [UR20+0x1c] ;  /* 0x00001c14ff0d7984 */ /* 0x000ee20008000800 */
[----:B------:R-:W-:-:S05]  /*bbb0*/  IMAD.U32 R12, RZ, RZ, UR20 ;  /* 0x00000014ff0c7e24 */ /* 0x000fca000f8e00ff */
[----:B------:R-:W-:Y:S02]  /*bbc0*/  SHF.R.U64 R12, R12, 0x4, RZ ;  /* 0x000000040c0c7819 */ /* 0x000fe400000012ff */
[----:B---3--:R-:W-:-:S05]  /*bbd0*/  LOP3.LUT R13, R13, 0xf00, RZ, 0xb8, !PT ;  /* 0x00000f000d0d7812 */ /* 0x008fca00078eb8ff */
[----:B------:R-:W-:Y:S04]  /*bbe0*/  STS.64 [UR20+0x18], R12 ;  /* 0x0000180cff007988 */ /* 0x000fe80008000a14 */
[----:B------:R-:W1:Y:S01]  /*bbf0*/  LDS R25, [UR20+0x1c] ;  /* 0x00001c14ff197984 */ /* 0x000e620008000800 */
[----:B------:R-:W-:Y:S01]  /*bc00*/  IMAD.SHL.U32 R23, R8, 0x2, RZ ;  /* 0x0000000208177824 */ /* 0x000fe200078e00ff */
[----:B------:R-:W-:-:S04]  /*bc10*/  CS2R R10, SRZ ;  /* 0x00000000000a7805 */ /* 0x000fc8000001ff00 */
[----:B------:R-:W-:Y:S01]  /*bc20*/  LOP3.LUT R23, R23, 0xfffffffe, RZ, 0xc0, !PT ;  /* 0xfffffffe17177812 */ /* 0x000fe200078ec0ff */
[----:B-----5:R-:W-:Y:S02]  /*bc30*/  VIADD R8, R36, 0xffffffff ;  /* 0xffffffff24087836 */ /* 0x020fe40000000000 */
[----:B------:R-:W-:Y:S01]  /*bc40*/  VIADD R9, R15, 0xffffffff ;  /* 0xffffffff0f097836 */ /* 0x000fe20000000000 */
[----:B------:R-:W-:Y:S01]  /*bc50*/  SHF.R.U64 R23, R23, 0x4, R24 ;  /* 0x0000000417177819 */ /* 0x000fe20000001218 */
[----:B------:R-:W-:Y:S04]  /*bc60*/  STS [UR20+0x10], R12 ;  /* 0x0000100cff007988 */ /* 0x000fe80008000814 */
[----:B------:R-:W-:Y:S04]  /*bc70*/  STS [UR20+0x14], R12 ;  /* 0x0000140cff007988 */ /* 0x000fe80008000814 */
[----:B------:R-:W-:Y:S04]  /*bc80*/  STS.128 [UR20+0x20], R8 ;  /* 0x00002008ff007988 */ /* 0x000fe80008000c14 */
[----:B------:R-:W-:Y:S04]  /*bc90*/  STS [UR20+0xc], R23 ;  /* 0x00000c17ff007988 */ /* 0x000fe80008000814 */
[----:B------:R-:W-:Y:S01]  /*bca0*/  STS [UR20+0x30], RZ ;  /* 0x000030ffff007988 */ /* 0x000fe20008000814 */
[----:B-1----:R-:W-:-:S05]  /*bcb0*/  LOP3.LUT R2, R25, 0xf000, RZ, 0xb8, !PT ;  /* 0x0000f00019027812 */ /* 0x002fca00078eb8ff */
[----:B------:R-:W-:Y:S04]  /*bcc0*/  STS [UR20+0x1c], R2 ;  /* 0x00001c02ff007988 */ /* 0x000fe80008000814 */
[----:B------:R-:W1:Y:S01]  /*bcd0*/  LDS R3, [UR21+0x1c] ;  /* 0x00001c15ff037984 */ /* 0x000e620008000800 */
[----:B------:R-:W-:-:S04]  /*bce0*/  SHF.L.U64.HI R24, R4, 0x1, R5 ;  /* 0x0000000104187819 */ /* 0x000fc80000010205 */
[----:B------:R-:W-:-:S04]  /*bcf0*/  LOP3.LUT R24, R24, 0x1fffffff, RZ, 0xc0, !PT ;  /* 0x1fffffff18187812 */ /* 0x000fc800078ec0ff */
[----:B------:R-:W-:-:S04]  /*bd00*/  SHF.R.U32.HI R18, RZ, 0x4, R24 ;  /* 0x00000004ff127819 */ /* 0x000fc80000011618 */
[----:B-1----:R-:W-:-:S05]  /*bd10*/  LOP3.LUT R5, R3, 0xf, R18, 0xb8, !PT ;  /* 0x0000000f03057812 */ /* 0x002fca00078eb812 */
[----:B------:R-:W-:Y:S04]  /*bd20*/  STS [UR21+0x1c], R5 ;  /* 0x00001c05ff007988 */ /* 0x000fe80008000815 */
[----:B------:R-:W1:Y:S02]  /*bd30*/  LDS R3, [UR21+0x1c] ;  /* 0x00001c15ff037984 */ /* 0x000e640008000800 */
[----:B-1----:R-:W-:-:S05]  /*bd40*/  LOP3.LUT R9, R3, 0xf0, RZ, 0xb8, !PT ;  /* 0x000000f003097812 */ /* 0x002fca00078eb8ff */
[----:B------:R-:W-:Y:S04]  /*bd50*/  STS [UR21+0x1c], R9 ;  /* 0x00001c09ff007988 */ /* 0x000fe80008000815 */
[----:B------:R-:W1:Y:S01]  /*bd60*/  LDS R3, [UR21+0x1c] ;  /* 0x00001c15ff037984 */ /* 0x000e620008000800 */
[----:B------:R-:W-:-:S05]  /*bd70*/  IMAD.U32 R2, RZ, RZ, UR21 ;  /* 0x00000015ff027e24 */ /* 0x000fca000f8e00ff */
[----:B------:R-:W-:Y:S02]  /*bd80*/  SHF.R.U64 R2, R2, 0x4, RZ ;  /* 0x0000000402027819 */ /* 0x000fe400000012ff */
[----:B-1----:R-:W-:-:S05]  /*bd90*/  LOP3.LUT R3, R3, 0xf00, RZ, 0xb8, !PT ;  /* 0x00000f0003037812 */ /* 0x002fca00078eb8ff */
[----:B------:R-:W-:Y:S04]  /*bda0*/  STS.64 [UR21+0x18], R2 ;  /* 0x00001802ff007988 */ /* 0x000fe80008000a15 */
[----:B------:R-:W1:Y:S01]  /*bdb0*/  LDS R12, [UR21+0x1c] ;  /* 0x00001c15ff0c7984 */ /* 0x000e620008000800 */
[----:B------:R-:W-:-:S05]  /*bdc0*/  IMAD.SHL.U32 R4, R4, 0x2, RZ ;  /* 0x0000000204047824 */ /* 0x000fca00078e00ff */
[----:B------:R-:W-:Y:S01]  /*bdd0*/  LOP3.LUT R5, R4, 0xfffffffe, RZ, 0xc0, !PT ;  /* 0xfffffffe04057812 */ /* 0x000fe200078ec0ff */
[----:B--2---:R-:W-:-:S03]  /*bde0*/  VIADD R9, R14, 0xffffffff ;  /* 0xffffffff0e097836 */ /* 0x004fc60000000000 */
[----:B------:R-:W-:Y:S01]  /*bdf0*/  SHF.R.U64 R5, R5, 0x4, R24 ;  /* 0x0000000405057819 */ /* 0x000fe20000001218 */
[----:B------:R2:W-:Y:S04]  /*be00*/  STS [UR21+0x10], R2 ;  /* 0x00001002ff007988 */ /* 0x0005e80008000815 */
[----:B------:R2:W-:Y:S04]  /*be10*/  STS.128 [UR21+0x20], R8 ;  /* 0x00002008ff007988 */ /* 0x0005e80008000c15 */
[----:B------:R2:W-:Y:S04]  /*be20*/  STS [UR21+0xc], R5 ;  /* 0x00000c05ff007988 */ /* 0x0005e80008000815 */
[----:B------:R2:W-:Y:S04]  /*be30*/  STS [UR21+0x14], R2 ;  /* 0x00001402ff007988 */ /* 0x0005e80008000815 */
[----:B------:R-:W-:Y:S01]  /*be40*/  STS [UR21+0x30], RZ ;  /* 0x000030ffff007988 */ /* 0x000fe20008000815 */
[----:B-1----:R-:W-:-:S05]  /*be50*/  LOP3.LUT R4, R12, 0xf000, RZ, 0xb8, !PT ;  /* 0x0000f0000c047812 */ /* 0x002fca00078eb8ff */
[----:B------:R2:W-:Y:S02]  /*be60*/  STS [UR21+0x1c], R4 ;  /* 0x00001c04ff007988 */ /* 0x0005e40008000815 */
.L_x_218:
[----:B------:R-:W-:Y:S05]  /*be70*/  BSYNC B1 ;  /* 0x0000000000017941 */ /* 0x000fea0003800000 */
.L_x_217:
[----:B------:R-:W-:-:S03]  /*be80*/  UMOV UR4, 0xffffffff ;  /* 0xffffffff00047882 */ /* 0x000fc60000000000 */
[----:B------:R-:W-:Y:S05]  /*be90*/  BRA.DIV UR4, `(.L_x_219) ;  /* 0x0000003204b47947 */ /* 0x000fea000b800000 */
[----:B------:R-:W-:Y:S01]  /*bea0*/  ELECT P6, URZ, PT ;  /* 0x00000000003f782f */ /* 0x000fe200038c0000 */
[----:B------:R-:W-:-:S12]  /*beb0*/  NOP ;  /* 0x0000000000007918 */ /* 0x000fd80000000000 */
.L_x_302:
[----:B-12---:R-:W1:Y:S02]  /*bec0*/  S2R R2, SR_LANEID ;  /* 0x0000000000027919 */ /* 0x006e640000000000 */
[----:B-1----:R-:W-:-:S04]  /*bed0*/  SHF.L.U32 R8, R2, 0x2, RZ ;  /* 0x0000000202087819 */ /* 0x002fc800000006ff */
[C---:B------:R-:W-:Y:S01]  /*bee0*/  IADD3 R4, P0, R8.reuse, UR12, RZ ;  /* 0x0000000c08047c10 */ /* 0x040fe2000ff1e0ff */
[----:B------:R1:W2:Y:S01]  /*bef0*/  LDS R9, [R8+UR20] ;  /* 0x0000001408097984 */ /* 0x0002a20008000800 */
[----:B------:R-:W-:-:S03]  /*bf00*/  IADD3 R2, P2, R8, UR14, RZ ;  /* 0x0000000e08027c10 */ /* 0x000fc6000ff5e0ff */
[----:B------:R1:W3:Y:S01]  /*bf10*/  LDS R11, [R8+UR20+0x80] ;  /* 0x00008014080b7984 */ /* 0x0002e20008000800 */
[----:B------:R-:W-:Y:S09]  /*bf20*/  @!P6 BRA `(.L_x_220) ;  /* 0x000000000008e947 */ /* 0x000ff20003800000 */
[----:B------:R0:W-:Y:S01]  /*bf30*/  UTMACMDFLUSH ;  /* 0x00000000000079b7 */ /* 0x0001e20000000000 */
[----:B------:R-:W-:-:S04]  /*bf40*/  DEPBAR.LE SB0, 0x0 ;  /* 0x000080000000791a */ /* 0x000fc80000000000 */
.L_x_220:
[----:B------:R-:W-:Y:S01]  /*bf50*/  IMAD.X R5, RZ, RZ, UR13, P0 ;  /* 0x0000000dff057e24 */ /* 0x000fe200080e06ff */
[----:B------:R-:W-:Y:S05]  /*bf60*/  WARPSYNC.ALL ;  /* 0x0000000000007948 */ /* 0x000fea0003800000 */
[----:B------:R-:W-:Y:S01]  /*bf70*/  IMAD.X R3, RZ, RZ, UR15, P2 ;  /* 0x0000000fff037e24 */ /* 0x000fe200090e06ff */
[----:B--2---:R2:W5:Y:S04]  /*bf80*/  ATOMG.E.EXCH.STRONG.GPU PT, RZ, [R4], R9 ;  /* 0x0000000904ff73a8 */ /* 0x00456800041ee100 */
[----:B---3--:R2:W5:Y:S01]  /*bf90*/  ATOMG.E.EXCH.STRONG.GPU PT, RZ, [R2], R11 ;  /* 0x0000000b02ff73a8 */ /* 0x00856200041ee100 */
[----:B------:R-:W-:-:S07]  /*bfa0*/  IMAD.MOV.U32 R18, RZ, RZ, R6 ;  /* 0x000000ffff127224 */ /* 0x000fce00078e0006 */
.L_x_215:
[----:B------:R-:W-:Y:S01]  /*bfb0*/  ISETP.NE.AND P2, PT, R7, RZ, PT ;  /* 0x000000ff0700720c */ /* 0x000fe20003f45270 */
[----:B------:R-:W-:Y:S01]  /*bfc0*/  VIADD R21, R21, 0x1 ;  /* 0x0000000115157836 */ /* 0x000fe20000000000 */
[----:B--2---:R-:W-:Y:S02]  /*bfd0*/  SEL R3, RZ, 0x1, !P1 ;  /* 0x00000001ff037807 */ /* 0x004fe40004800000 */
[----:B-1----:R-:W-:Y:S02]  /*bfe0*/  PRMT R2, RZ, 0x7610, R2 ;  /* 0x00007610ff027816 */ /* 0x002fe40000000002 */
[----:B------:R-:W-:-:S04]  /*bff0*/  ISETP.NE.AND P0, PT, R21, 0x8, PT ;  /* 0x000000081500780c */ /* 0x000fc80003f05270 */
[----:B------:R-:W-:Y:S02]  /*c000*/  SEL R5, RZ, 0x1, P0 ;  /* 0x00000001ff057807 */ /* 0x000fe40000000000 */
[----:B------:R-:W-:Y:S02]  /*c010*/  SEL R21, R21, RZ, P0 ;  /* 0x000000ff15157207 */ /* 0x000fe40000000000 */
[----:B------:R-:W-:Y:S01]  /*c020*/  LOP3.LUT R22, R22, R5, RZ, 0x3c, !PT ;  /* 0x0000000516167212 */ /* 0x000fe200078e3cff */
[----:B------:R-:W-:Y:S06]  /*c030*/  @P2 BRA `(.L_x_221) ;  /* 0xfffffff000802947 */ /* 0x000fec000383ffff */
[----:B------:R-:W-:Y:S05]  /*c040*/  BSYNC B0 ;  /* 0x0000000000007941 */ /* 0x000fea0003800000 */
.L_x_202:
[----:B------:R-:W-:-:S03]  /*c050*/  UMOV UR4, 0xffffffff ;  /* 0xffffffff00047882 */ /* 0x000fc60000000000 */
[----:B------:R-:W-:Y:S05]  /*c060*/  BRA.DIV UR4, `(.L_x_222) ;  /* 0x0000003204707947 */ /* 0x000fea000b800000 */
[----:B-----5:R-:W-:-:S13]  /*c070*/  ELECT P6, URZ, PT ;  /* 0x00000000003f782f */ /* 0x020fda00038c0000 */
.L_x_305:
[----:B------:R-:W-:Y:S04]  /*c080*/  BSSY B0, `(.L_x_223) ;  /* 0x000002a000007945 */ /* 0x000fe80003800000 */
[----:B------:R-:W-:Y:S05]  /*c090*/  @!P6 BRA `(.L_x_224) ;  /* 0x0000000000a0e947 */ /* 0x000fea0003800000 */
[----:B------:R-:W-:-:S04]  /*c0a0*/  ULOP3.LUT UR4, UR53, 0x2, URZ, 0xfc, !UPT ;  /* 0x0000000235047892 */ /* 0x000fc8000f8efc3f */
[----:B------:R-:W-:-:S06]  /*c0b0*/  UISETP.NE.AND UP0, UPT, UR4, 0x3, UPT ;  /* 0x000000030400788c */ /* 0x000fcc000bf05270 */
[----:B------:R-:W-:-:S13]  /*c0c0*/  PLOP3.LUT P0, PT, PT, PT, UP0, 0x80, 0x0 ;  /* 0x000000000000781c */ /* 0x000fda0003f0f008 */
[----:B------:R-:W-:Y:S05]  /*c0d0*/  @!P0 BRA `(.L_x_225) ;  /* 0x0000000000048947 */ /* 0x000fea0003800000 */
[----:B------:R-:W-:Y:S01]  /*c0e0*/  BPT.TRAP 0x1 ;  /* 0x000000040000795c */ /* 0x000fe20000300000 */
.L_x_225:
[----:B------:R-:W-:Y:S01]  /*c0f0*/  IMAD.U32 R3, RZ, RZ, UR17 ;  /* 0x00000011ff037e24 */ /* 0x000fe2000f8e00ff */
[----:B------:R-:W-:-:S03]  /*c100*/  SHF.L.U32 R2, R20, 0x1f, RZ ;  /* 0x0000001f14027819 */ /* 0x000fc600000006ff */
[----:B------:R-:W-:-:S04]  /*c110*/  VIADD R3, R3, 0x384a0 ;  /* 0x000384a003037836 */ /* 0x000fc80000000000 */
[C---:B------:R-:W-:Y:S02]  /*c120*/  IMAD R7, R0.reuse, 0x8, R3 ;  /* 0x0000000800077824 */ /* 0x040fe400078e0203 */
[----:B------:R-:W-:Y:S02]  /*c130*/  VIADD R0, R0, 0x1 ;  /* 0x0000000100007836 */ /* 0x000fe40000000000 */
[----:B------:R-:W1:Y:S03]  /*c140*/  SYNCS.PHASECHK.TRANS64.TRYWAIT P0, [R7+URZ], R2 ;  /* 0x00000002070075a7 */ /* 0x000e66000800017f */
[----:B------:R-:W-:-:S04]  /*c150*/  ISETP.NE.AND P1, PT, R0, 0x4, PT ;  /* 0x000000040000780c */ /* 0x000fc80003f25270 */
[----:B------:R-:W-:Y:S02]  /*c160*/  SEL R5, RZ, 0x1, P1 ;  /* 0x00000001ff057807 */ /* 0x000fe40000800000 */
[----:B------:R-:W-:Y:S02]  /*c170*/  SEL R0, R0, RZ, P1 ;  /* 0x000000ff00007207 */ /* 0x000fe40000800000 */
[----:B------:R-:W-:-:S03]  /*c180*/  LOP3.LUT R5, R20, R5, RZ, 0x3c, !PT ;  /* 0x0000000514057212 */ /* 0x000fc600078e3cff */
[----:B------:R-:W-:Y:S01]  /*c190*/  IMAD R9, R0, 0x8, R3 ;  /* 0x0000000800097824 */ /* 0x000fe200078e0203 */
[----:B------:R-:W-:Y:S01]  /*c1a0*/  SHF.L.U32 R4, R5, 0x1f, RZ ;  /* 0x0000001f05047819 */ /* 0x000fe200000006ff */
[----:B-1----:R-:W-:Y:S06]  /*c1b0*/  @!P0 BRA `(.L_x_226) ;  /* 0x00000030003c8947 */ /* 0x002fec0003800000 */
.L_x_306:
[----:B------:R-:W2:Y:S01]  /*c1c0*/  SYNCS.PHASECHK.TRANS64.TRYWAIT P0, [R9+URZ], R4 ;  /* 0x00000004090075a7 */ /* 0x000ea2000800017f */
[----:B------:R-:W-:-:S05]  /*c1d0*/  VIADD R0, R0, 0x1 ;  /* 0x0000000100007836 */ /* 0x000fca0000000000 */
[----:B------:R-:W-:-:S04]  /*c1e0*/  ISETP.NE.AND P1, PT, R0, 0x4, PT ;  /* 0x000000040000780c */ /* 0x000fc80003f25270 */
[----:B-1----:R-:W-:Y:S02]  /*c1f0*/  SEL R2, RZ, 0x1, P1 ;  /* 0x00000001ff027807 */ /* 0x002fe40000800000 */
[----:B------:R-:W-:Y:S02]  /*c200*/  SEL R0, R0, RZ, P1 ;  /* 0x000000ff00007207 */ /* 0x000fe40000800000 */
[----:B------:R-:W-:-:S03]  /*c210*/  LOP3.LUT R7, R5, R2, RZ, 0x3c, !PT ;  /* 0x0000000205077212 */ /* 0x000fc600078e3cff */
[----:B------:R-:W-:Y:S01]  /*c220*/  IMAD R6, R0, 0x8, R3 ;  /* 0x0000000800067824 */ /* 0x000fe200078e0203 */
[----:B------:R-:W-:Y:S01]  /*c230*/  SHF.L.U32 R5, R7, 0x1f, RZ ;  /* 0x0000001f07057819 */ /* 0x000fe200000006ff */
[----:B--2---:R-:W-:Y:S06]  /*c240*/  @!P0 BRA `(.L_x_227) ;  /* 0x00000030002c8947 */ /* 0x004fec0003800000 */
.L_x_307:
[----:B------:R-:W2:Y:S01]  /*c250*/  SYNCS.PHASECHK.TRANS64.TRYWAIT P0, [R6+URZ], R5 ;  /* 0x00000005060075a7 */ /* 0x000ea2000800017f */
[----:B------:R-:W-:-:S05]  /*c260*/  VIADD R0, R0, 0x1 ;  /* 0x0000000100007836 */ /* 0x000fca0000000000 */
[----:B------:R-:W-:-:S04]  /*c270*/  ISETP.NE.AND P1, PT, R0, 0x4, PT ;  /* 0x000000040000780c */ /* 0x000fc80003f25270 */
[----:B------:R-:W-:Y:S02]  /*c280*/  SEL R2, RZ, 0x1, P1 ;  /* 0x00000001ff027807 */ /* 0x000fe40000800000 */
[----:B------:R-:W-:Y:S02]  /*c290*/  SEL R0, R0, RZ, P1 ;  /* 0x000000ff00007207 */ /* 0x000fe40000800000 */
[----:B------:R-:W-:Y:S01]  /*c2a0*/  LOP3.LUT R2, R7, R2, RZ, 0x3c, !PT ;  /* 0x0000000207027212 */ /* 0x000fe200078e3cff */
[----:B--2---:R-:W-:Y:S06]  /*c2b0*/  @!P0 BRA `(.L_x_228) ;  /* 0x0000003000248947 */ /* 0x004fec0003800000 */
.L_x_308:
[----:B------:R-:W-:Y:S02]  /*c2c0*/  LEA R3, R0, R3, 0x3 ;  /* 0x0000000300037211 */ /* 0x000fe400078e18ff */
[----:B------:R-:W-:-:S07]  /*c2d0*/  SHF.L.U32 R0, R2, 0x1f, RZ ;  /* 0x0000001f02007819 */ /* 0x000fce00000006ff */
.L_x_229:
[----:B---3--:R3:W4:Y:S02]  /*c2e0*/  SYNCS.PHASECHK.TRANS64.TRYWAIT P0, [R3+URZ], R0 ;  /* 0x00000000030075a7 */ /* 0x008724000800017f */
[----:B----4-:R-:W-:Y:S05]  /*c2f0*/  @!P0 NANOSLEEP.SYNCS 0x989680 ;  /* 0x009896800000895d */ /* 0x010fea0003900000 */
[----:B------:R-:W4:Y:S02]  /*c300*/  @!P0 SYNCS.PHASECHK.TRANS64 P0, [R3+URZ], R0 ;  /* 0x00000000030085a7 */ /* 0x000f24000800007f */
[----:B----4-:R-:W-:Y:S05]  /*c310*/  @!P0 BRA `(.L_x_229) ;  /* 0xfffffffc00f08947 */ /* 0x010fea000383ffff */
.L_x_224:
[----:B------:R-:W-:Y:S05]  /*c320*/  BSYNC B0 ;  /* 0x0000000000007941 */ /* 0x000fea0003800000 */
.L_x_223:
[----:B------:R-:W-:Y:S05]  /*c330*/  EXIT ;  /* 0x000000000000794d */ /* 0x000fea0003800000 */
.L_x_115:
[----:B------:R-:W-:Y:S01]  /*c340*/  PLOP3.LUT P1, PT, PT, PT, UP3, 0x80, 0x0 ;  /* 0x000000000000781c */ /* 0x000fe20003f2f038 */
[----:B------:R-:W-:Y:S01]  /*c350*/  ULDC UR19, c[0x0][0x14] ;  /* 0x0000050000137ab9 */ /* 0x000fe20000000800 */
[----:B------:R-:W-:Y:S01]  /*c360*/  ULDC UR20, c[0x0][0x10] ;  /* 0x0000040000147ab9 */ /* 0x000fe20000000800 */
[----:B------:R-:W-:Y:S01]  /*c370*/  ULDC.64 UR12, c[0x0][0x8c8] ;  /* 0x00023200000c7ab9 */ /* 0x000fe20000000a00 */
[----:B------:R-:W-:Y:S01]  /*c380*/  P2R R0, PR, RZ, 0x2 ;  /* 0x00000002ff007803 */ /* 0x000fe20000000000 */
[----:B------:R-:W-:Y:S01]  /*c390*/  UIMAD.WIDE.U32 UR20, UR41, UR20, URZ ;  /* 0x00000014291472a5 */ /* 0x000fe2000f8e003f */
[----:B------:R-:W-:Y:S01]  /*c3a0*/  IMAD.MOV.U32 R16, RZ, RZ, RZ ;  /* 0x000000ffff107224 */ /* 0x000fe200078e00ff */
[----:B------:R-:W-:Y:S01]  /*c3b0*/  ULDC.64 UR14, c[0x0][0x8e0] ;  /* 0x00023800000e7ab9 */ /* 0x000fe20000000a00 */
[----:B------:R-:W-:Y:S01]  /*c3c0*/  ULDC UR24, c[0x0][0x904] ;  /* 0x0002410000187ab9 */ /* 0x000fe20000000800 */
[----:B------:R-:W-:Y:S01]  /*c3d0*/  UMOV UR22, 0xffffffff ;  /* 0xffffffff00167882 */ /* 0x000fe20000000000 */
[----:B------:R-:W-:-:S02]  /*c3e0*/  UIADD3 UR11, UP1, UR12, -0x1, URZ ;  /* 0xffffffff0c0b7890 */ /* 0x000fc4000ff3e03f */
[----:B------:R-:W-:Y:S01]  /*c3f0*/  UIADD3 UR12, UP2, UR14, -0x1, URZ ;  /* 0xffffffff0e0c7890 */ /* 0x000fe2000ff5e03f */
[----:B------:R-:W1:Y:S01]  /*c400*/  @P1 S2R R0, SR_CTAID.Y ;  /* 0x0000000000001919 */ /* 0x000e620000002600 */
[----:B------:R-:W-:Y:S02]  /*c410*/  USHF.L.U32 UR25, UR22, UR24, URZ ;  /* 0x0000001816197299 */ /* 0x000fe4000800063f */
[----:B------:R-:W-:Y:S02]  /*c420*/  UIMAD.WIDE.U32 UR22, UR20, UR19, URZ ;  /* 0x00000013141672a5 */ /* 0x000fe4000f8e003f */
[----:B------:R-:W-:Y:S01]  /*c430*/  UIMAD UR21, UR21, UR19, URZ ;  /* 0x00000013151572a4 */ /* 0x000fe2000f8e023f */
[----:B------:R-:W-:Y:S01]  /*c440*/  ULDC UR18, c[0x0][0x8a8] ;  /* 0x00022a0000127ab9 */ /* 0x000fe20000000800 */
[----:B------:R-:W-:Y:S01]  /*c450*/  UMOV UR26, 0x1 ;  /* 0x00000001001a7882 */ /* 0x000fe20000000000 */
[----:B------:R-:W-:Y:S02]  /*c460*/  UIADD3.X UR14, UR15, -0x1, URZ, UP2, !UPT ;  /* 0xffffffff0f0e7890 */ /* 0x000fe400097fe43f */
[----:B------:R-:W-:-:S02]  /*c470*/  UIADD3.X UR13, UR13, -0x1, URZ, UP1, !UPT ;  /* 0xffffffff0d0d7890 */ /* 0x000fc40008ffe43f */
[----:B------:R-:W-:Y:S02]  /*c480*/  ULOP3.LUT UR15, UR54, 0x2, URZ, 0xfc, !UPT ;  /* 0x00000002360f7892 */ /* 0x000fe4000f8efc3f */
[----:B------:R-:W-:Y:S02]  /*c490*/  UIADD3 UR16, UR8, -0x1, URZ ;  /* 0xffffffff08107890 */ /* 0x000fe4000fffe03f */
[----:B------:R-:W-:Y:S02]  /*c4a0*/  UIADD3 UR17, UR7, -0x1, URZ ;  /* 0xffffffff07117890 */ /* 0x000fe4000fffe03f */
[----:B------:R-:W-:Y:S02]  /*c4b0*/  UIADD3 UR18, UR18, -0x1, URZ ;  /* 0xffffffff12127890 */ /* 0x000fe4000fffe03f */
[----:B------:R-:W-:Y:S02]  /*c4c0*/  USHF.L.U32 UR19, UR26, UR24, URZ ;  /* 0x000000181a137299 */ /* 0x000fe4000800063f */
[----:B------:R-:W-:-:S02]  /*c4d0*/  ULOP3.LUT UR20, URZ, UR25, URZ, 0x33, !UPT ;  /* 0x000000193f147292 */ /* 0x000fc4000f8e333f */
[----:B------:R-:W-:Y:S01]  /*c4e0*/  UIADD3 UR21, UR23, UR21, URZ ;  /* 0x0000001517157290 */ /* 0x000fe2000fffe03f */
[----:B-1----:R-:W-:Y:S01]  /*c4f0*/  @P1 R2UR UR40, R0 ;  /* 0x00000000002812ca */ /* 0x002fe200000e0000 */
[----:B------:R-:W-:-:S14]  /*c500*/  IMAD.MOV.U32 R0, RZ, RZ, 0x1 ;  /* 0x00000001ff007424 */ /* 0x000fdc00078e00ff */
.L_x_250:
[----:B------:R-:W1:Y:S01]  /*c510*/  LDC.64 R2, c[0x0][0x8f8] ;  /* 0x00023e00ff027b82 */ /* 0x000e620000000a00 */
[----:B------:R-:W-:Y:S01]  /*c520*/  UIADD3 UR10, UP1, UR10, UR22, URZ ;  /* 0x000000160a0a7290 */ /* 0x000fe2000ff3e03f */
[----:B------:R-:W-:Y:S01]  /*c530*/  ISETP.NE.AND P2, PT, R21, RZ, PT ;  /* 0x000000ff1500720c */ /* 0x000fe20003f45270 */
[----:B------:R-:W-:Y:S01]  /*c540*/  UMOV UR24, 0xffffffff ;  /* 0xffffffff00187882 */ /* 0x000fe20000000000 */
[----:B------:R-:W-:Y:S01]  /*c550*/  UMOV UR25, 0xffffffff ;  /* 0xffffffff00197882 */ /* 0x000fe20000000000 */
[----:B------:R-:W-:Y:S01]  /*c560*/  UIADD3.X UR9, UR9, UR21, URZ, UP1, !UPT ;  /* 0x0000001509097290 */ /* 0x000fe20008ffe43f */
[----:B------:R-:W-:Y:S01]  /*c570*/  IMAD.MOV.U32 R15, RZ, RZ, RZ ;  /* 0x000000ffff0f7224 */ /* 0x000fe200078e00ff */
[----:B------:R-:W-:Y:S01]  /*c580*/  UMOV UR26, 0xffffffff ;  /* 0xffffffff001a7882 */ /* 0x000fe20000000000 */
[----:B-1----:R-:W-:-:S03]  /*c590*/  ISETP.LE.U32.AND P1, PT, R2, UR10, PT ;  /* 0x0000000a02007c0c */ /* 0x002fc6000bf23070 */
[----:B------:R-:W-:-:S05]  /*c5a0*/  IMAD.U32 R2, RZ, RZ, UR9 ;  /* 0x00000009ff027e24 */ /* 0x000fca000f8e00ff */
[----:B------:R-:W-:-:S13]  /*c5b0*/  ISETP.GE.U32.AND.EX P1, PT, R2, R3, PT, P1 ;  /* 0x000000030200720c */ /* 0x000fda0003f26110 */
[----:B---345:R-:W-:Y:S05]  /*c5c0*/  @P2 BRA P1, `(.L_x_230) ;  /* 0x0000001800402947 */ /* 0x038fea0000800000 */
[----:B------:R-:W-:-:S04]  /*c5d0*/  IADD3 R2, P2, R6, UR5, RZ ;  /* 0x0000000506027c10 */ /* 0x000fc8000ff5e0ff */
[----:B------:R-:W-:Y:S02]  /*c5e0*/  ISETP.GT.U32.AND P1, PT, R2, UR10, PT ;  /* 0x0000000a02007c0c */ /* 0x000fe4000bf24070 */
[----:B------:R-:W-:-:S04]  /*c5f0*/  IADD3.X R2, R7, UR4, RZ, P2, !PT ;  /* 0x0000000407027c10 */ /* 0x000fc800097fe4ff */
[----:B------:R-:W-:-:S13]  /*c600*/  ISETP.GT.U32.AND.EX P1, PT, R2, UR9, PT, P1 ;  /* 0x0000000902007c0c */ /* 0x000fda000bf24110 */
[----:B------:R-:W-:Y:S05]  /*c610*/  @P1 BRA `(.L_x_231) ;  /* 0x0000001400201947 */ /* 0x000fea0003800000 */
[----:B------:R-:W-:Y:S01]  /*c620*/  VIADD R12, R9, UR6 ;  /* 0x00000006090c7c36 */ /* 0x000fe20008000000 */
[----:B------:R-:W-:Y:S01]  /*c630*/  ULDC UR24, c[0x0][0x910] ;  /* 0x0002440000187ab9 */ /* 0x000fe20000000800 */
[----:B------:R-:W-:Y:S02]  /*c640*/  IMAD.MOV.U32 R23, RZ, RZ, R8 ;  /* 0x000000ffff177224 */ /* 0x000fe400078e0008 */
[----:B------:R-:W-:Y:S02]  /*c650*/  VIADD R13, R12, 0x20 ;  /* 0x000000200c0d7836 */ /* 0x000fe40000000000 */
[----:B------:R-:W-:-:S03]  /*c660*/  IMAD.MOV.U32 R14, RZ, RZ, R10 ;  /* 0x000000ffff0e7224 */ /* 0x000fc600078e000a */
[----:B------:R-:W-:-:S13]  /*c670*/  ISETP.GE.AND P1, PT, R13, UR24, PT ;  /* 0x000000180d007c0c */ /* 0x000fda000bf26270 */
[----:B------:R-:W1:Y:S01]  /*c680*/  @!P1 LDC.64 R2, c[0x0][0x918] ;  /* 0x00024600ff029b82 */ /* 0x000e620000000a00 */
[----:B------:R-:W-:Y:S01]  /*c690*/  @!P1 VIADD R7, R12, 0x20 ;  /* 0x000000200c079836 */ /* 0x000fe20000000000 */
[----:B------:R-:W-:Y:S01]  /*c6a0*/  BSSY B0, `(.L_x_232) ;  /* 0x0000064000007945 */ /* 0x000fe20003800000 */
[----:B------:R-:W-:Y:S02]  /*c6b0*/  IMAD.MOV.U32 R6, RZ, RZ, 0x7fffffff ;  /* 0x7fffffffff067424 */ /* 0x000fe400078e00ff */
[----:B-1----:R-:W-:-:S05]  /*c6c0*/  @!P1 IMAD.WIDE R2, R7, 0xc, R2 ;  /* 0x0000000c07029825 */ /* 0x002fca00078e0202 */
[----:B------:R1:W5:Y:S04]  /*c6d0*/  @!P1 LDG.E R8, desc[UR58][R2.64] ;  /* 0x0000003a02089981 */ /* 0x000368000c1e1900 */
[----:B------:R1:W5:Y:S01]  /*c6e0*/  @!P1 LDG.E R10, desc[UR58][R2.64+0x4] ;  /* 0x0000043a020a9981 */ /* 0x000362000c1e1900 */
[----:B------:R-:W-:Y:S01]  /*c6f0*/  ISETP.GE.AND P1, PT, R12, UR24, PT ;  /* 0x000000180c007c0c */ /* 0x000fe2000bf26270 */
[----:B------:R-:W-:-:S12]  /*c700*/  IMAD.MOV.U32 R7, RZ, RZ, RZ ;  /* 0x000000ffff077224 */ /* 0x000fd800078e00ff */
[----:B-1----:R-:W-:Y:S05]  /*c710*/  @P1 BRA `(.L_x_233) ;  /* 0x0000000400701947 */ /* 0x002fea0003800000 */
[----:B------:R-:W-:Y:S01]  /*c720*/  IABS R7, R20 ;  /* 0x0000001400077213 */ /* 0x000fe20000000000 */
[----:B------:R-:W-:Y:S01]  /*c730*/  ULDC UR25, c[0x0][0x8f0] ;  /* 0x00023c0000197ab9 */ /* 0x000fe20000000800 */
[----:B------:R-:W-:Y:S02]  /*c740*/  IABS R6, R11 ;  /* 0x0000000b00067213 */ /* 0x000fe40000000000 */
[----:B------:R-:W1:Y:S01]  /*c750*/  I2F.RP R3, R7 ;  /* 0x0000000700037306 */ /* 0x000e620000209400 */
[----:B------:R-:W-:Y:S02]  /*c760*/  PLOP3.LUT P3, PT, PT, PT, UP0, 0x80, 0x0 ;  /* 0x000000000000781c */ /* 0x000fe40003f6f008 */
[C---:B------:R-:W-:Y:S02]  /*c770*/  IADD3 R22, P2, R14.reuse, UR12, RZ ;  /* 0x0000000c0e167c10 */ /* 0x040fe4000ff5e0ff */
[C---:B------:R-:W-:Y:S02]  /*c780*/  IADD3 R19, P1, R23.reuse, UR11, RZ ;  /* 0x0000000b17137c10 */ /* 0x040fe4000ff3e0ff */
[----:B------:R-:W-:Y:S01]  /*c790*/  LEA.HI.X.SX32 R25, R14, UR14, 0x1, P2 ;  /* 0x0000000e0e197c11 */ /* 0x000fe200090f0eff */
[----:B------:R-:W3:Y:S01]  /*c7a0*/  I2F.RP R2, R6 ;  /* 0x0000000600027306 */ /* 0x000ee20000209400 */
[----:B------:R-:W-:-:S07]  /*c7b0*/  LEA.HI.X.SX32 R24, R23, UR13, 0x1, P1 ;  /* 0x0000000d17187c11 */ /* 0x000fce00088f0eff */
[----:B-1----:R-:W1:Y:S08]  /*c7c0*/  MUFU.RCP R3, R3 ;  /* 0x0000000300037308 */ /* 0x002e700000001000 */
[----:B---3--:R-:W3:Y:S01]  /*c7d0*/  MUFU.RCP R2, R2 ;  /* 0x0000000200027308 */ /* 0x008ee20000001000 */
[----:B-1----:R-:W-:-:S07]  /*c7e0*/  VIADD R17, R3, 0xffffffe ;  /* 0x0ffffffe03117836 */ /* 0x002fce0000000000 */
[----:B------:R-:W1:Y:S01]  /*c7f0*/  F2I.FTZ.U32.TRUNC.NTZ R17, R17 ;  /* 0x0000001100117305 */ /* 0x000e62000021f000 */
[----:B---3--:R-:W-:-:S07]  /*c800*/  IADD3 R15, R2, 0xffffffe, RZ ;  /* 0x0ffffffe020f7810 */ /* 0x008fce0007ffe0ff */
[----:B------:R-:W3:Y:S01]  /*c810*/  F2I.FTZ.U32.TRUNC.NTZ R15, R15 ;  /* 0x0000000f000f7305 */ /* 0x000ee2000021f000 */
[----:B-1----:R-:W-:Y:S02]  /*c820*/  IMAD.MOV R18, RZ, RZ, -R17 ;  /* 0x000000ffff127224 */ /* 0x002fe400078e0a11 */
[----:B---3--:R-:W-:Y:S01]  /*c830*/  IMAD.MOV R14, RZ, RZ, -R15 ;  /* 0x000000ffff0e7224 */ /* 0x008fe200078e0a0f */
[----:B------:R-:W-:Y:S06]  /*c840*/  @!P3 BRA `(.L_x_234) ;  /* 0x000000000034b947 */ /* 0x000fec0003800000 */
[----:B------:R-:W-:Y:S01]  /*c850*/  ULDC UR6, c[0x0][0x8dc] ;  /* 0x0002370000067ab9 */ /* 0x000fe20000000800 */
[----:B------:R-:W-:Y:S01]  /*c860*/  ULDC.64 UR26, c[0x0][0x8d0] ;  /* 0x00023400001a7ab9 */ /* 0x000fe20000000a00 */
[----:B------:R-:W-:-:S05]  /*c870*/  IADD3 R3, P1, R19, UR6, RZ ;  /* 0x0000000613037c10 */ /* 0x000fca000ff3e0ff */
[----:B------:R-:W-:-:S04]  /*c880*/  IMAD.X R19, RZ, RZ, R24, P1 ;  /* 0x000000ffff137224 */ /* 0x000fc800008e0618 */
[----:B------:R-:W-:-:S04]  /*c890*/  IMAD.WIDE.U32 R4, R19, UR26, RZ ;  /* 0x0000001a13047c25 */ /* 0x000fc8000f8e00ff */
[----:B------:R-:W-:-:S04]  /*c8a0*/  IMAD.WIDE.U32 R4, P1, R3, UR27, R4 ;  /* 0x0000001b03047c25 */ /* 0x000fc8000f820004 */
[----:B------:R-:W-:-:S04]  /*c8b0*/  IMAD.WIDE.U32 R2, R3, UR26, RZ ;  /* 0x0000001a03027c25 */ /* 0x000fc8000f8e00ff */
[----:B------:R-:W-:Y:S01]  /*c8c0*/  IMAD.MOV.U32 R2, RZ, RZ, R5 ;  /* 0x000000ffff027224 */ /* 0x000fe200078e0005 */
[----:B------:R-:W-:Y:S01]  /*c8d0*/  IADD3 RZ, P2, R3, R4, RZ ;  /* 0x0000000403ff7210 */ /* 0x000fe20007f5e0ff */
[----:B------:R-:W-:-:S04]  /*c8e0*/  IMAD.X R3, RZ, RZ, RZ, P1 ;  /* 0x000000ffff037224 */ /* 0x000fc800008e06ff */
[----:B------:R-:W-:-:S04]  /*c8f0*/  IMAD.WIDE.U32.X R2, R19, UR27, R2, P2 ;  /* 0x0000001b13027c25 */ /* 0x000fc800090e0402 */
[----:B------:R-:W-:Y:S02]  /*c900*/  IMAD.MOV.U32 R19, RZ, RZ, R2 ;  /* 0x000000ffff137224 */ /* 0x000fe400078e0002 */
[----:B------:R-:W-:-:S07]  /*c910*/  IMAD.MOV.U32 R24, RZ, RZ, R3 ;  /* 0x000000ffff187224 */ /* 0x000fce00078e0003 */
.L_x_234:
[----:B------:R-:W-:Y:S05]  /*c920*/  @!P0 BRA `(.L_x_235) ;  /* 0x0000000000348947 */ /* 0x000fea0003800000 */
        /* <DEDUP_REMOVED lines=13> */
.L_x_235:
[----:B------:R-:W-:Y:S01]  /*ca00*/  MOV R2, RZ ;  /* 0x000000ff00027202 */ /* 0x000fe20000000f00 */
[----:B------:R-:W-:Y:S01]  /*ca10*/  IMAD R18, R18, R7, RZ ;  /* 0x0000000712127224 */ /* 0x000fe200078e02ff */
[----:B------:R-:W-:Y:S01]  /*ca20*/  ULDC UR6, c[0x0][0x8d8] ;  /* 0x0002360000067ab9 */ /* 0x000fe20000000800 */
[----:B------:R-:W-:Y:S01]  /*ca30*/  IMAD.MOV.U32 R3, RZ, RZ, R17 ;  /* 0x000000ffff037224 */ /* 0x000fe200078e0011 */
[----:B------:R-:W-:Y:S01]  /*ca40*/  SHF.R.U64 R22, R22, UR25, R25 ;  /* 0x0000001916167c19 */ /* 0x000fe20008001219 */
[----:B------:R-:W-:Y:S01]  /*ca50*/  IMAD R4, R14, R6, RZ ;  /* 0x000000060e047224 */ /* 0x000fe200078e02ff */
[----:B------:R-:W-:Y:S01]  /*ca60*/  SHF.R.U64 R19, R19, UR6, R24 ;  /* 0x0000000613137c19 */ /* 0x000fe20008001218 */
[----:B------:R-:W-:Y:S01]  /*ca70*/  IMAD.HI.U32 R23, R17, R18, R2 ;  /* 0x0000001211177227 */ /* 0x000fe200078e0002 */
[----:B------:R-:W-:Y:S02]  /*ca80*/  IABS R17, R20 ;  /* 0x0000001400117213 */ /* 0x000fe40000000000 */
[----:B------:R-:W-:Y:S01]  /*ca90*/  PLOP3.LUT P5, PT, PT, PT, UP3, 0x80, 0x0 ;  /* 0x000000000000781c */ /* 0x000fe20003faf038 */
[----:B------:R-:W-:-:S02]  /*caa0*/  IMAD.MOV.U32 R3, RZ, RZ, R15 ;  /* 0x000000ffff037224 */ /* 0x000fc400078e000f */
[----:B------:R-:W-:Y:S02]  /*cab0*/  VIADD R14, R19, UR16 ;  /* 0x00000010130e7c36 */ /* 0x000fe40008000000 */
[----:B------:R-:W-:Y:S01]  /*cac0*/  IMAD.HI.U32 R2, R15, R4, R2 ;  /* 0x000000040f027227 */ /* 0x000fe200078e0002 */
[----:B------:R-:W-:Y:S02]  /*cad0*/  IABS R3, R11 ;  /* 0x0000000b00037213 */ /* 0x000fe40000000000 */
[----:B------:R-:W-:Y:S01]  /*cae0*/  IABS R5, R14 ;  /* 0x0000000e00057213 */ /* 0x000fe20000000000 */
[----:B------:R-:W-:Y:S02]  /*caf0*/  VIADD R15, R22, UR17 ;  /* 0x00000011160f7c36 */ /* 0x000fe40008000000 */
[----:B------:R-:W-:Y:S02]  /*cb00*/  IMAD.MOV R18, RZ, RZ, -R17 ;  /* 0x000000ffff127224 */ /* 0x000fe400078e0a11 */
[----:B------:R-:W-:Y:S01]  /*cb10*/  IMAD.MOV R17, RZ, RZ, -R3 ;  /* 0x000000ffff117224 */ /* 0x000fe200078e0a03 */
[----:B------:R-:W-:Y:S01]  /*cb20*/  IABS R4, R15 ;  /* 0x0000000f00047213 */ /* 0x000fe20000000000 */
[----:B------:R-:W-:-:S04]  /*cb30*/  IMAD.HI.U32 R2, R2, R5, RZ ;  /* 0x0000000502027227 */ /* 0x000fc800078e00ff */
[----:B------:R-:W-:-:S04]  /*cb40*/  IMAD.HI.U32 R3, R23, R4, RZ ;  /* 0x0000000417037227 */ /* 0x000fc800078e00ff */
[----:B------:R-:W-:Y:S02]  /*cb50*/  IMAD R4, R3, R18, R4 ;  /* 0x0000001203047224 */ /* 0x000fe400078e0204 */
[----:B------:R-:W-:-:S03]  /*cb60*/  IMAD R3, R2, R17, R5 ;  /* 0x0000001102037224 */ /* 0x000fc600078e0205 */
[----:B------:R-:W-:Y:S02]  /*cb70*/  ISETP.GT.U32.AND P2, PT, R7, R4, PT ;  /* 0x000000040700720c */ /* 0x000fe40003f44070 */
[----:B------:R-:W-:-:S11]  /*cb80*/  ISETP.GT.U32.AND P1, PT, R6, R3, PT ;  /* 0x000000030600720c */ /* 0x000fd60003f24070 */
[----:B------:R-:W-:Y:S01]  /*cb90*/  @!P2 IMAD.IADD R4, R4, 0x1, -R7 ;  /* 0x000000010404a824 */ /* 0x000fe200078e0a07 */
[----:B------:R-:W-:Y:S01]  /*cba0*/  ISETP.GE.AND P2, PT, R15, RZ, PT ;  /* 0x000000ff0f00720c */ /* 0x000fe20003f46270 */
[----:B------:R-:W-:Y:S01]  /*cbb0*/  @!P1 IMAD.IADD R3, R3, 0x1, -R6 ;  /* 0x0000000103039824 */ /* 0x000fe200078e0a06 */
[----:B------:R-:W-:Y:S02]  /*cbc0*/  ISETP.GE.AND P1, PT, R14, RZ, PT ;  /* 0x000000ff0e00720c */ /* 0x000fe40003f26270 */
[----:B------:R-:W-:Y:S02]  /*cbd0*/  ISETP.GT.U32.AND P4, PT, R7, R4, PT ;  /* 0x000000040700720c */ /* 0x000fe40003f84070 */
[----:B------:R-:W-:-:S11]  /*cbe0*/  ISETP.GT.U32.AND P3, PT, R6, R3, PT ;  /* 0x000000030600720c */ /* 0x000fd60003f64070 */
[----:B------:R-:W-:Y:S01]  /*cbf0*/  @!P4 IMAD.IADD R4, R4, 0x1, -R7 ;  /* 0x000000010404c824 */ /* 0x000fe200078e0a07 */
[----:B------:R-:W-:Y:S01]  /*cc00*/  ISETP.NE.AND P4, PT, RZ, UR7, PT ;  /* 0x00000007ff007c0c */ /* 0x000fe2000bf85270 */
[----:B------:R-:W-:Y:S01]  /*cc10*/  @!P3 IMAD.IADD R3, R3, 0x1, -R6 ;  /* 0x000000010303b824 */ /* 0x000fe200078e0a06 */
[----:B------:R-:W-:Y:S01]  /*cc20*/  ISETP.NE.AND P3, PT, RZ, UR8, PT ;  /* 0x00000008ff007c0c */ /* 0x000fe2000bf65270 */
[----:B------:R-:W-:Y:S02]  /*cc30*/  @!P2 IMAD.MOV R4, RZ, RZ, -R4 ;  /* 0x000000ffff04a224 */ /* 0x000fe400078e0a04 */
[----:B------:R-:W-:-:S08]  /*cc40*/  @!P1 IMAD.MOV R3, RZ, RZ, -R3 ;  /* 0x000000ffff039224 */ /* 0x000fd000078e0a03 */
[----:B------:R-:W-:Y:S02]  /*cc50*/  @!P4 LOP3.LUT R4, RZ, UR7, RZ, 0x33, !PT ;  /* 0x00000007ff04cc12 */ /* 0x000fe4000f8e33ff */
[----:B------:R-:W-:Y:S02]  /*cc60*/  @!P3 LOP3.LUT R3, RZ, UR8, RZ, 0x33, !PT ;  /* 0x00000008ff03bc12 */ /* 0x000fe4000f8e33ff */
[----:B------:R-:W-:-:S03]  /*cc70*/  IADD3 R4, R15, -R4, RZ ;  /* 0x800000040f047210 */ /* 0x000fc60007ffe0ff */
[----:B------:R-:W-:-:S04]  /*cc80*/  IMAD.IADD R3, R14, 0x1, -R3 ;  /* 0x000000010e037824 */ /* 0x000fc800078e0a03 */
[----:B------:R-:W-:Y:S01]  /*cc90*/  IMAD R6, R3, R4, RZ ;  /* 0x0000000403067224 */ /* 0x000fe200078e02ff */
[----:B------:R-:W-:-:S04]  /*cca0*/  SEL R2, R4, R3, !P5 ;  /* 0x0000000304027207 */ /* 0x000fc80006800000 */
[--C-:B------:R-:W-:Y:S01]  /*ccb0*/  SHF.R.S32.HI R5, RZ, 0x1f, R2.reuse ;  /* 0x0000001fff057819 */ /* 0x100fe20000011402 */
[----:B------:R-:W-:Y:S01]  /*ccc0*/  IMAD.MOV.U32 R4, RZ, RZ, R2 ;  /* 0x000000ffff047224 */ /* 0x000fe200078e0002 */
[----:B------:R-:W-:-:S07]  /*ccd0*/  SHF.R.S32.HI R7, RZ, 0x1f, R6 ;  /* 0x0000001fff077819 */ /* 0x000fce0000011406 */
.L_x_233:
[----:B--2---:R-:W-:Y:S05]  /*cce0*/  BSYNC B0 ;  /* 0x0000000000007941 */ /* 0x004fea0003800000 */
.L_x_232:
[----:B------:R-:W1:Y:S01]  /*ccf0*/  SHFL.UP PT, R3, R6, 0x1, RZ ;  /* 0x0420000006037989 */ /* 0x000e6200000e00ff */
[----:B------:R-:W-:-:S03]  /*cd00*/  ISETP.NE.AND P1, PT, R9, RZ, PT ;  /* 0x000000ff0900720c */ /* 0x000fc60003f25270 */
[----:B------:R-:W2:Y:S01]  /*cd10*/  SHFL.UP PT, R2, R7, 0x1, RZ ;  /* 0x0420000007027989 */ /* 0x000ea200000e00ff */
[----:B-1----:R-:W-:Y:S02]  /*cd20*/  SEL R3, R3, RZ, P1 ;  /* 0x000000ff03037207 */ /* 0x002fe40000800000 */
[----:B--2---:R-:W-:Y:S02]  /*cd30*/  SEL R2, R2, RZ, P1 ;  /* 0x000000ff02027207 */ /* 0x004fe40000800000 */
[----:B------:R-:W-:-:S05]  /*cd40*/  IADD3 R18, P2, R3, R6, RZ ;  /* 0x0000000603127210 */ /* 0x000fca0007f5e0ff */
[----:B------:R-:W-:Y:S01]  /*cd50*/  IMAD.X R15, R2, 0x1, R7, P2 ;  /* 0x00000001020f7824 */ /* 0x000fe200010e0607 */
[----:B------:R-:W1:Y:S01]  /*cd60*/  SHFL.UP PT, R3, R18, 0x2, RZ ;  /* 0x0440000012037989 */ /* 0x000e6200000e00ff */
[----:B------:R-:W-:-:S03]  /*cd70*/  ISETP.GE.U32.AND P2, PT, R9, 0x2, PT ;  /* 0x000000020900780c */ /* 0x000fc60003f46070 */
[----:B------:R-:W2:Y:S01]  /*cd80*/  SHFL.UP PT, R2, R15, 0x2, RZ ;  /* 0x044000000f027989 */ /* 0x000ea200000e00ff */
[----:B-1----:R-:W-:-:S04]  /*cd90*/  SEL R3, R3, RZ, P2 ;  /* 0x000000ff03037207 */ /* 0x002fc80001000000 */
[----:B------:R-:W-:Y:S02]  /*cda0*/  IADD3 R14, P3, R3, R18, RZ ;  /* 0x00000012030e7210 */ /* 0x000fe40007f7e0ff */
[----:B--2---:R-:W-:-:S03]  /*cdb0*/  SEL R2, R2, RZ, P2 ;  /* 0x000000ff02027207 */ /* 0x004fc60001000000 */
[----:B------:R-:W1:Y:S02]  /*cdc0*/  SHFL.UP PT, R3, R14, 0x4, RZ ;  /* 0x048000000e037989 */ /* 0x000e6400000e00ff */
[----:B------:R-:W-:Y:S01]  /*cdd0*/  IMAD.X R17, R2, 0x1, R15, P3 ;  /* 0x0000000102117824 */ /* 0x000fe200018e060f */
[----:B------:R-:W-:-:S04]  /*cde0*/  ISETP.GE.U32.AND P3, PT, R9, 0x4, PT ;  /* 0x000000040900780c */ /* 0x000fc80003f66070 */
        /* <DEDUP_REMOVED lines=17> */
[----:B--2---:R-:W-:-:S05]  /*cf00*/  SEL R2, R2, RZ, P5 ;  /* 0x000000ff02027207 */ /* 0x004fca0002800000 */
[----:B------:R-:W-:Y:S01]  /*cf10*/  IMAD.X R22, R2, 0x1, R17, P6 ;  /* 0x0000000102167824 */ /* 0x000fe200030e0611 */
[----:B------:R-:W-:-:S04]  /*cf20*/  IADD3 R2, P6, R15, UR5, RZ ;  /* 0x000000050f027c10 */ /* 0x000fc8000ffde0ff */
[----:B------:R-:W-:Y:S02]  /*cf30*/  IADD3.X R3, R22, UR4, RZ, P6, !PT ;  /* 0x0000000416037c10 */ /* 0x000fe4000b7fe4ff */
[----:B------:R-:W-:-:S04]  /*cf40*/  ISETP.GT.U32.AND P6, PT, R2, UR10, PT ;  /* 0x0000000a02007c0c */ /* 0x000fc8000bfc4070 */
[----:B------:R-:W-:-:S13]  /*cf50*/  ISETP.GT.U32.AND.EX P6, PT, R3, UR9, PT, P6 ;  /* 0x0000000903007c0c */ /* 0x000fda000bfc4160 */
[----:B------:R-:W-:-:S04]  /*cf60*/  VOTE.ANY R14, PT, P6 ;  /* 0x00000000000e7806 */ /* 0x000fc800030e0100 */
[----:B------:R-:W-:-:S13]  /*cf70*/  ISETP.NE.AND P6, PT, R14, RZ, PT ;  /* 0x000000ff0e00720c */ /* 0x000fda0003fc5270 */
[----:B------:R-:W-:Y:S05]  /*cf80*/  @P6 BRA `(.L_x_236) ;  /* 0x0000000800746947 */ /* 0x000fea0003800000 */
[----:B------:R-:W-:Y:S01]  /*cf90*/  IMAD.MOV.U32 R17, RZ, RZ, R2 ;  /* 0x000000ffff117224 */ /* 0x000fe200078e0002 */
[----:B------:R-:W-:Y:S01]  /*cfa0*/  ULDC UR24, c[0x0][0x910] ;  /* 0x0002440000187ab9 */ /* 0x000fe20000000800 */
[----:B------:R-:W-:Y:S01]  /*cfb0*/  IMAD.MOV.U32 R19, RZ, RZ, R3 ;  /* 0x000000ffff137224 */ /* 0x000fe200078e0003 */
[----:B------:R-:W-:Y:S01]  /*cfc0*/  ULDC UR25, c[0x0][0x8f4] ;  /* 0x00023d0000197ab9 */ /* 0x000fe20000000800 */
[----:B------:R-:W-:Y:S01]  /*cfd0*/  ULDC UR6, c[0x0][0x8dc] ;  /* 0x0002370000067ab9 */ /* 0x000fe20000000800 */
[----:B------:R-:W-:Y:S01]  /*cfe0*/  ULDC UR30, c[0x0][0x8d8] ;  /* 0x00023600001e7ab9 */ /* 0x000fe20000000800 */
[----:B------:R-:W-:Y:S01]  /*cff0*/  ULDC UR31, c[0x0][0x8f0] ;  /* 0x00023c00001f7ab9 */ /* 0x000fe20000000800 */
[----:B------:R-:W-:Y:S01]  /*d000*/  ULDC.64 UR26, c[0x0][0x8d0] ;  /* 0x00023400001a7ab9 */ /* 0x000fe20000000a00 */
[----:B------:R-:W-:-:S05]  /*d010*/  ULDC.64 UR28, c[0x0][0x8e8] ;  /* 0x00023a00001c7ab9 */ /* 0x000fca0000000a00 */
.L_x_241:
[----:B------:R-:W-:Y:S01]  /*d020*/  IMAD.MOV.U32 R12, RZ, RZ, R13 ;  /* 0x000000ffff0c7224 */ /* 0x000fe200078e000d */
[----:B-----5:R-:W-:Y:S01]  /*d030*/  MOV R14, R8 ;  /* 0x00000008000e7202 */ /* 0x020fe20000000f00 */
[----:B------:R-:W-:Y:S02]  /*d040*/  VIADD R13, R13, 0x20 ;  /* 0x000000200d0d7836 */ /* 0x000fe40000000000 */
[----:B------:R-:W-:-:S03]  /*d050*/  IMAD.MOV.U32 R15, RZ, RZ, R10 ;  /* 0x000000ffff0f7224 */ /* 0x000fc600078e000a */
[----:B------:R-:W-:-:S13]  /*d060*/  ISETP.GE.AND P6, PT, R13, UR24, PT ;  /* 0x000000180d007c0c */ /* 0x000fda000bfc6270 */
[----:B------:R-:W1:Y:S01]  /*d070*/  @!P6 LDC.64 R2, c[0x0][0x918] ;  /* 0x00024600ff02eb82 */ /* 0x000e620000000a00 */
[----:B------:R-:W2:Y:S01]  /*d080*/  SHFL.IDX PT, R19, R19, 0x1f, 0x1f ;  /* 0x03e01f0013137f89 */ /* 0x000ea200000e0000 */
[----:B------:R-:W-:-:S03]  /*d090*/  @!P6 VIADD R7, R12, 0x20 ;  /* 0x000000200c07e836 */ /* 0x000fc60000000000 */
[----:B------:R-:W3:Y:S01]  /*d0a0*/  SHFL.IDX PT, R17, R17, 0x1f, 0x1f ;  /* 0x03e01f0011117f89 */ /* 0x000ee200000e0000 */
[----:B------:R-:W-:Y:S01]  /*d0b0*/  BSSY B0, `(.L_x_237) ;  /* 0x0000063000007945 */ /* 0x000fe20003800000 */
[----:B-1----:R-:W-:-:S05]  /*d0c0*/  @!P6 IMAD.WIDE R2, R7, 0xc, R2 ;  /* 0x0000000c0702e825 */ /* 0x002fca00078e0202 */
[----:B------:R1:W5:Y:S04]  /*d0d0*/  @!P6 LDG.E R8, desc[UR58][R2.64] ;  /* 0x0000003a0208e981 */ /* 0x000368000c1e1900 */
[----:B------:R1:W5:Y:S01]  /*d0e0*/  @!P6 LDG.E R10, desc[UR58][R2.64+0x4] ;  /* 0x0000043a020ae981 */ /* 0x000362000c1e1900 */
[----:B------:R-:W-:Y:S01]  /*d0f0*/  ISETP.GE.AND P6, PT, R12, UR24, PT ;  /* 0x000000180c007c0c */ /* 0x000fe2000bfc6270 */
[----:B------:R-:W-:Y:S01]  /*d100*/  IMAD.MOV.U32 R6, RZ, RZ, 0x7fffffff ;  /* 0x7fffffffff067424 */ /* 0x000fe200078e00ff */
[----:B--2---:R-:W-:Y:S01]  /*d110*/  R2UR UR4, R19 ;  /* 0x00000000130472ca */ /* 0x004fe200000e0000 */
[----:B------:R-:W-:Y:S01]  /*d120*/  IMAD.MOV.U32 R7, RZ, RZ, RZ ;  /* 0x000000ffff077224 */ /* 0x000fe200078e00ff */
[----:B---3--:R-:W-:-:S09]  /*d130*/  R2UR UR5, R17 ;  /* 0x00000000110572ca */ /* 0x008fd200000e0000 */
[----:B-1----:R-:W-:Y:S06]  /*d140*/  @P6 BRA `(.L_x_238) ;  /* 0x0000000400646947 */ /* 0x002fec0003800000 */
[----:B------:R-:W-:-:S04]  /*d150*/  IADD3 R17, P6, R14, UR11, RZ ;  /* 0x0000000b0e117c10 */ /* 0x000fc8000ffde0ff */
[----:B------:R-:W-:Y:S02]  /*d160*/  LEA.HI.X.SX32 R22, R14, UR13, 0x1, P6 ;  /* 0x0000000d0e167c11 */ /* 0x000fe4000b0f0eff */
[----:B------:R-:W-:Y:S02]  /*d170*/  IABS R14, R20 ;  /* 0x00000014000e7213 */ /* 0x000fe40000000000 */
[C---:B------:R-:W-:Y:S02]  /*d180*/  IADD3 R19, P6, R15.reuse, UR12, RZ ;  /* 0x0000000c0f137c10 */ /* 0x040fe4000ffde0ff */
[----:B------:R-:W1:Y:S02]  /*d190*/  I2F.RP R2, R14 ;  /* 0x0000000e00027306 */ /* 0x000e640000209400 */
[----:B------:R-:W-:Y:S02]  /*d1a0*/  LEA.HI.X.SX32 R24, R15, UR14, 0x1, P6 ;  /* 0x0000000e0f187c11 */ /* 0x000fe4000b0f0eff */
[----:B------:R-:W-:-:S04]  /*d1b0*/  PLOP3.LUT P6, PT, PT, PT, UP0, 0x80, 0x0 ;  /* 0x000000000000781c */ /* 0x000fc80003fcf008 */
[----:B-1----:R-:W1:Y:S02]  /*d1c0*/  MUFU.RCP R2, R2 ;  /* 0x0000000200027308 */ /* 0x002e640000001000 */
[----:B-1----:R-:W-:-:S06]  /*d1d0*/  VIADD R15, R2, 0xffffffe ;  /* 0x0ffffffe020f7836 */ /* 0x002fcc0000000000 */
[----:B------:R-:W1:Y:S02]  /*d1e0*/  F2I.FTZ.U32.TRUNC.NTZ R15, R15 ;  /* 0x0000000f000f7305 */ /* 0x000e64000021f000 */
[----:B-1----:R-:W-:Y:S01]  /*d1f0*/  IMAD.MOV R18, RZ, RZ, -R15 ;  /* 0x000000ffff127224 */ /* 0x002fe200078e0a0f */
[----:B------:R-:W-:Y:S06]  /*d200*/  @!P6 BRA `(.L_x_239) ;  /* 0x00000000002ce947 */ /* 0x000fec0003800000 */
        /* <DEDUP_REMOVED lines=11> */
.L_x_239:
[----:B------:R-:W-:Y:S05]  /*d2c0*/  @!P0 BRA `(.L_x_240) ;  /* 0x00000000002c8947 */ /* 0x000fea0003800000 */
[----:B------:R-:W-:-:S05]  /*d2d0*/  IADD3 R7, P6, R19, UR25, RZ ;  /* 0x0000001913077c10 */ /* 0x000fca000ffde0ff */
[----:B------:R-:W-:-:S04]  /*d2e0*/  IMAD.X R19, RZ, RZ, R24, P6 ;  /* 0x000000ffff137224 */ /* 0x000fc800030e0618 */
[----:B------:R-:W-:-:S04]  /*d2f0*/  IMAD.WIDE.U32 R4, R19, UR28, RZ ;  /* 0x0000001c13047c25 */ /* 0x000fc8000f8e00ff */
[----:B------:R-:W-:-:S04]  /*d300*/  IMAD.WIDE.U32 R4, P6, R7, UR29, R4 ;  /* 0x0000001d07047c25 */ /* 0x000fc8000f8c0004 */
[----:B------:R-:W-:Y:S01]  /*d310*/  IMAD.WIDE.U32 R6, R7, UR28, RZ ;  /* 0x0000001c07067c25 */ /* 0x000fe2000f8e00ff */
[----:B------:R-:W-:-:S03]  /*d320*/  MOV R2, R5 ;  /* 0x0000000500027202 */ /* 0x000fc60000000f00 */
[----:B------:R-:W-:Y:S01]  /*d330*/  IMAD.X R3, RZ, RZ, RZ, P6 ;  /* 0x000000ffff037224 */ /* 0x000fe200030e06ff */
[----:B------:R-:W-:-:S05]  /*d340*/  IADD3 RZ, P6, R7, R4, RZ ;  /* 0x0000000407ff7210 */ /* 0x000fca0007fde0ff */
[----:B------:R-:W-:-:S04]  /*d350*/  IMAD.WIDE.U32.X R2, R19, UR29, R2, P6 ;  /* 0x0000001d13027c25 */ /* 0x000fc8000b0e0402 */
[----:B------:R-:W-:Y:S02]  /*d360*/  IMAD.MOV.U32 R19, RZ, RZ, R2 ;  /* 0x000000ffff137224 */ /* 0x000fe400078e0002 */
[----:B------:R-:W-:-:S07]  /*d370*/  IMAD.MOV.U32 R24, RZ, RZ, R3 ;  /* 0x000000ffff187224 */ /* 0x000fce00078e0003 */
.L_x_240:
[----:B------:R-:W-:Y:S01]  /*d380*/  SHF.R.U64 R4, R19, UR31, R24 ;  /* 0x0000001f13047c19 */ /* 0x000fe20008001218 */
[----:B------:R-:W-:Y:S01]  /*d390*/  IMAD R5, R18, R14, RZ ;  /* 0x0000000e12057224 */ /* 0x000fe200078e02ff */
[----:B------:R-:W-:Y:S01]  /*d3a0*/  IABS R2, R20 ;  /* 0x0000001400027213 */ /* 0x000fe20000000000 */
[----:B------:R-:W-:Y:S01]  /*d3b0*/  IMAD.MOV.U32 R3, RZ, RZ, R15 ;  /* 0x000000ffff037224 */ /* 0x000fe200078e000f */
[----:B------:R-:W-:Y:S01]  /*d3c0*/  SHF.R.U64 R17, R17, UR30, R22 ;  /* 0x0000001e11117c19 */ /* 0x000fe20008001216 */
[----:B------:R-:W-:Y:S01]  /*d3d0*/  VIADD R4, R4, UR17 ;  /* 0x0000001104047c36 */ /* 0x000fe20008000000 */
[----:B------:R-:W-:Y:S01]  /*d3e0*/  IABS R19, R11 ;  /* 0x0000000b00137213 */ /* 0x000fe20000000000 */
[----:B------:R-:W-:Y:S02]  /*d3f0*/  IMAD.MOV R7, RZ, RZ, -R2 ;  /* 0x000000ffff077224 */ /* 0x000fe400078e0a02 */
[----:B------:R-:W-:Y:S01]  /*d400*/  IMAD.MOV.U32 R2, RZ, RZ, RZ ;  /* 0x000000ffff027224 */ /* 0x000fe200078e00ff */
[----:B------:R-:W-:Y:S01]  /*d410*/  IABS R6, R4 ;  /* 0x0000000400067213 */ /* 0x000fe20000000000 */
[----:B------:R-:W-:-:S02]  /*d420*/  VIADD R17, R17, UR16 ;  /* 0x0000001011117c36 */ /* 0x000fc40008000000 */
[----:B------:R-:W-:-:S04]  /*d430*/  IMAD.HI.U32 R2, R15, R5, R2 ;  /* 0x000000050f027227 */ /* 0x000fc800078e0002 */
[----:B------:R-:W-:Y:S01]  /*d440*/  IMAD.MOV.U32 R3, RZ, RZ, R7 ;  /* 0x000000ffff037224 */ /* 0x000fe200078e0007 */
[----:B------:R-:W-:Y:S01]  /*d450*/  IABS R7, R11 ;  /* 0x0000000b00077213 */ /* 0x000fe20000000000 */
[----:B------:R-:W-:-:S03]  /*d460*/  IMAD.MOV.U32 R5, RZ, RZ, R6 ;  /* 0x000000ffff057224 */ /* 0x000fc600078e0006 */
[----:B------:R-:W1:Y:S01]  /*d470*/  I2F.RP R6, R7 ;  /* 0x0000000700067306 */ /* 0x000e620000209400 */
[----:B------:R-:W-:-:S04]  /*d480*/  IMAD.HI.U32 R2, R2, R5, RZ ;  /* 0x0000000502027227 */ /* 0x000fc800078e00ff */
[----:B------:R-:W-:-:S05]  /*d490*/  IMAD R5, R2, R3, R5 ;  /* 0x0000000302057224 */ /* 0x000fca00078e0205 */
[----:B------:R-:W-:Y:S01]  /*d4a0*/  ISETP.GT.U32.AND P6, PT, R14, R5, PT ;  /* 0x000000050e00720c */ /* 0x000fe20003fc4070 */
[----:B-1----:R-:W1:-:S12]  /*d4b0*/  MUFU.RCP R6, R6 ;  /* 0x0000000600067308 */ /* 0x002e580000001000 */
[----:B------:R-:W-:Y:S02]  /*d4c0*/  @!P6 IMAD.IADD R5, R5, 0x1, -R14 ;  /* 0x000000010505e824 */ /* 0x000fe400078e0a0e */
[----:B-1----:R-:W-:-:S04]  /*d4d0*/  VIADD R2, R6, 0xffffffe ;  /* 0x0ffffffe06027836 */ /* 0x002fc80000000000 */
[----:B------:R1:W2:Y:S02]  /*d4e0*/  F2I.FTZ.U32.TRUNC.NTZ R3, R2 ;  /* 0x0000000200037305 */ /* 0x0002a4000021f000 */
[----:B-1----:R-:W-:Y:S01]  /*d4f0*/  MOV R2, RZ ;  /* 0x000000ff00027202 */ /* 0x002fe20000000f00 */
        /* <DEDUP_REMOVED lines=24> */
[----:B------:R-:W-:-:S03]  /*d680*/  PLOP3.LUT P6, PT, PT, PT, UP3, 0x80, 0x0 ;  /* 0x000000000000781c */ /* 0x000fc60003fcf038 */
[----:B------:R-:W-:-:S04]  /*d690*/  IMAD.IADD R2, R17, 0x1, -R2 ;  /* 0x0000000111027824 */ /* 0x000fc800078e0a02 */
[CC--:B------:R-:W-:Y:S01]  /*d6a0*/  IMAD R6, R3.reuse, R2.reuse, RZ ;  /* 0x0000000203067224 */ /* 0x0c0fe200078e02ff */
[----:B------:R-:W-:-:S04]  /*d6b0*/  SEL R4, R3, R2, !P6 ;  /* 0x0000000203047207 */ /* 0x000fc80007000000 */
[----:B------:R-:W-:Y:S02]  /*d6c0*/  SHF.R.S32.HI R5, RZ, 0x1f, R4 ;  /* 0x0000001fff057819 */ /* 0x000fe40000011404 */
[----:B------:R-:W-:-:S07]  /*d6d0*/  SHF.R.S32.HI R7, RZ, 0x1f, R6 ;  /* 0x0000001fff077819 */ /* 0x000fce0000011406 */
.L_x_238:
[----:B------:R-:W-:Y:S05]  /*d6e0*/  BSYNC B0 ;  /* 0x0000000000007941 */ /* 0x000fea0003800000 */
.L_x_237:
        /* <DEDUP_REMOVED lines=16> */
[----:B------:R-:W-:-:S04]  /*d7f0*/  IADD3 R22, P6, R3, R14, RZ ;  /* 0x0000000e03167210 */ /* 0x000fc80007fde0ff */
[----:B------:R-:W-:Y:S01]  /*d800*/  IADD3.X R17, R2, R19, RZ, P6, !PT ;  /* 0x0000001302117210 */ /* 0x000fe200037fe4ff */
        /* <DEDUP_REMOVED lines=12> */
[----:B------:R-:W-:-:S04]  /*d8d0*/  IADD3 R17, P6, R2, UR5, RZ ;  /* 0x0000000502117c10 */ /* 0x000fc8000ffde0ff */
[----:B------:R-:W-:Y:S02]  /*d8e0*/  IADD3.X R19, R3, UR4, RZ, P6, !PT ;  /* 0x0000000403137c10 */ /* 0x000fe4000b7fe4ff */
[----:B------:R-:W-:-:S04]  /*d8f0*/  ISETP.GT.U32.AND P6, PT, R17, UR10, PT ;  /* 0x0000000a11007c0c */ /* 0x000fc8000bfc4070 */
[----:B------:R-:W-:-:S13]  /*d900*/  ISETP.GT.U32.AND.EX P6, PT, R19, UR9, PT, P6 ;  /* 0x0000000913007c0c */ /* 0x000fda000bfc4160 */
[----:B------:R-:W-:-:S04]  /*d910*/  VOTE.ANY R14, PT, P6 ;  /* 0x00000000000e7806 */ /* 0x000fc800030e0100 */
[----:B------:R-:W-:-:S13]  /*d920*/  ISETP.NE.AND P6, PT, R14, RZ, PT ;  /* 0x000000ff0e00720c */ /* 0x000fda0003fc5270 */
[----:B------:R-:W-:Y:S05]  /*d930*/  @!P6 BRA `(.L_x_241) ;  /* 0xfffffff400b8e947 */ /* 0x000fea000383ffff */
[----:B------:R-:W-:Y:S02]  /*d940*/  IMAD.MOV.U32 R15, RZ, RZ, R2 ;  /* 0x000000ffff0f7224 */ /* 0x000fe400078e0002 */
[----:B------:R-:W-:-:S07]  /*d950*/  IMAD.MOV.U32 R22, RZ, RZ, R3 ;  /* 0x000000ffff167224 */ /* 0x000fce00078e0003 */
.L_x_236:
[----:B------:R-:W1:Y:S08]  /*d960*/  BREV R14, R14 ;  /* 0x0000000e000e7301 */ /* 0x000e700000000000 */
[----:B-1----:R-:W1:Y:S02]  /*d970*/  FLO.U32.SH R13, R14 ;  /* 0x0000000e000d7300 */ /* 0x002e6400000e0400 */
[----:B-1----:R-:W1:Y:S02]  /*d980*/  SHFL.IDX PT, R12, R12, R13, 0x1f ;  /* 0x00001f0d0c0c7589 */ /* 0x002e6400000e0000 */
[----:B-1----:R-:W-:-:S13]  /*d990*/  R2UR UR6, R12 ;  /* 0x000000000c0672ca */ /* 0x002fda00000e0000 */
[----:B------:R-:W-:-:S05]  /*d9a0*/  VIADD R17, R9, UR6 ;  /* 0x0000000609117c36 */ /* 0x000fca0008000000 */
[----:B------:R-:W-:-:S13]  /*d9b0*/  ISETP.GE.AND P1, PT, R17, UR24, PT ;  /* 0x0000001811007c0c */ /* 0x000fda000bf26270 */
[----:B------:R-:W1:Y:S02]  /*d9c0*/  @!P1 LDC.64 R2, c[0x0][0x918] ;  /* 0x00024600ff029b82 */ /* 0x000e640000000a00 */
[----:B-1----:R-:W-:-:S05]  /*d9d0*/  @!P1 IMAD.WIDE R2, R17, 0xc, R2 ;  /* 0x0000000c11029825 */ /* 0x002fca00078e0202 */
[----:B-----5:R1:W5:Y:S04]  /*d9e0*/  @!P1 LDG.E R8, desc[UR58][R2.64] ;  /* 0x0000003a02089981 */ /* 0x020368000c1e1900 */
[----:B------:R1:W5:Y:S01]  /*d9f0*/  @!P1 LDG.E R10, desc[UR58][R2.64+0x4] ;  /* 0x0000043a020a9981 */ /* 0x000362000c1e1900 */
[----:B------:R-:W-:-:S03]  /*da00*/  IADD3 R18, P1, P2, R15, UR5, -R6 ;  /* 0x000000050f127c10 */ /* 0x000fc6000fa3e806 */
[----:B------:R-:W-:Y:S01]  /*da10*/  SHFL.IDX PT, R6, R6, R13, 0x1f ;  /* 0x00001f0d06067589 */ /* 0x000fe200000e0000 */
[----:B------:R-:W-:-:S03]  /*da20*/  IADD3.X R22, R22, UR4, ~R7, P1, P2 ;  /* 0x0000000416167c10 */ /* 0x000fc60008fe4c07 */
[----:B------:R-:W2:Y:S04]  /*da30*/  SHFL.IDX PT, R18, R18, R13, 0x1f ;  /* 0x00001f0d12127589 */ /* 0x000ea800000e0000 */
[----:B------:R-:W3:Y:S04]  /*da40*/  SHFL.IDX PT, R22, R22, R13, 0x1f ;  /* 0x00001f0d16167589 */ /* 0x000ee800000e0000 */
[----:B------:R1:W4:Y:S04]  /*da50*/  SHFL.IDX PT, R7, R7, R13, 0x1f ;  /* 0x00001f0d07077589 */ /* 0x00032800000e0000 */
[----:B------:R1:W1:Y:S04]  /*da60*/  SHFL.IDX PT, R5, R5, R13, 0x1f ;  /* 0x00001f0d05057589 */ /* 0x00026800000e0000 */
[----:B------:R1:W1:Y:S01]  /*da70*/  SHFL.IDX PT, R4, R4, R13, 0x1f ;  /* 0x00001f0d04047589 */ /* 0x00026200000e0000 */
[----:B--2---:R-:W-:-:S02]  /*da80*/  R2UR UR5, R18 ;  /* 0x00000000120572ca */ /* 0x004fc400000e0000 */
[----:B---3--:R-:W-:-:S15]  /*da90*/  R2UR UR4, R22 ;  /* 0x00000000160472ca */ /* 0x008fde00000e0000 */
.L_x_231:
[----:B-1----:R-:W1:Y:S01]  /*daa0*/  LDC R2, c[0x0][0x910] ;  /* 0x00024400ff027b82 */ /* 0x002e620000000800 */
[----:B------:R-:W-:Y:S01]  /*dab0*/  UMOV UR24, 0xffffffff ;  /* 0xffffffff00187882 */ /* 0x000fe20000000000 */
[----:B------:R-:W-:Y:S01]  /*dac0*/  UMOV UR25, 0xffffffff ;  /* 0xffffffff00197882 */ /* 0x000fe20000000000 */
[----:B------:R-:W-:Y:S01]  /*dad0*/  UMOV UR26, 0xffffffff ;  /* 0xffffffff001a7882 */ /* 0x000fe20000000000 */
[----:B------:R-:W-:Y:S01]  /*dae0*/  IMAD.MOV.U32 R15, RZ, RZ, RZ ;  /* 0x000000ffff0f7224 */ /* 0x000fe200078e00ff */
[----:B-1----:R-:W-:-:S13]  /*daf0*/  ISETP.LE.AND P1, PT, R2, UR6, PT ;  /* 0x0000000602007c0c */ /* 0x002fda000bf23270 */
[----:B------:R-:W-:Y:S05]  /*db00*/  @P1 BRA `(.L_x_230) ;  /* 0x0000000000f01947 */ /* 0x000fea0003800000 */
[C---:B------:R-:W-:Y:S01]  /*db10*/  R2UR UR24, R4.reuse ;  /* 0x00000000041872ca */ /* 0x040fe200000e0000 */
[----:B------:R-:W-:Y:S01]  /*db20*/  UIADD3 UR30, UP1, -UR5, UR10, URZ ;  /* 0x0000000a051e7290 */ /* 0x000fe2000ff3e13f */
[----:B------:R-:W-:Y:S01]  /*db30*/  R2UR UR25, R5 ;  /* 0x00000000051972ca */ /* 0x000fe200000e0000 */
[----:B------:R-:W-:Y:S01]  /*db40*/  ULDC UR26, c[0x0][0x8c0] ;  /* 0x00023000001a7ab9 */ /* 0x000fe20000000800 */
[----:B------:R-:W-:Y:S01]  /*db50*/  ULDC UR27, c[0x0][0x8b0] ;  /* 0x00022c00001b7ab9 */ /* 0x000fe20000000800 */
[----:B------:R-:W-:Y:S01]  /*db60*/  ULDC UR28, c[0x0][0x904] ;  /* 0x00024100001c7ab9 */ /* 0x000fe20000000800 */
[----:B------:R-:W-:-:S03]  /*db70*/  SHF.R.U64 R2, R4, UR27, R5 ;  /* 0x0000001b04027c19 */ /* 0x000fc60008001205 */
[----:B------:R-:W-:Y:S01]  /*db80*/  UIADD3.X UR24, ~UR4, UR9, URZ, UP1, !UPT ;  /* 0x0000000904187290 */ /* 0x000fe20008ffe53f */
[----:B------:R-:W-:-:S03]  /*db90*/  R2UR UR32, R2 ;  /* 0x00000000022072ca */ /* 0x000fc600000e0000 */
[----:B------:R-:W-:Y:S02]  /*dba0*/  USHF.R.U32.HI UR31, URZ, UR26, UR24 ;  /* 0x0000001a3f1f7299 */ /* 0x000fe40008011618 */
[----:B------:R-:W-:Y:S02]  /*dbb0*/  USHF.R.U32.HI UR35, URZ, UR27, UR25 ;  /* 0x0000001b3f237299 */ /* 0x000fe40008011619 */
[----:B------:R-:W-:Y:S02]  /*dbc0*/  USHF.R.U32.HI UR33, URZ, UR27, UR31 ;  /* 0x0000001b3f217299 */ /* 0x000fe4000801161f */
[----:B------:R-:W-:Y:S02]  /*dbd0*/  USHF.R.U64 UR30, UR30, UR26, UR24 ;  /* 0x0000001a1e1e7299 */ /* 0x000fe40008001218 */
[----:B------:R-:W-:Y:S02]  /*dbe0*/  USHF.R.U32.HI UR34, URZ, UR28, UR33 ;  /* 0x0000001c3f227299 */ /* 0x000fe40008011621 */
[----:B------:R-:W-:-:S02]  /*dbf0*/  USHF.R.U64 UR31, UR30, UR27, UR31 ;  /* 0x0000001b1e1f7299 */ /* 0x000fc4000800121f */
[----:B------:R-:W-:Y:S02]  /*dc00*/  ULOP3.LUT UR24, UR34, UR35, URZ, 0xfc, !UPT ;  /* 0x0000002322187292 */ /* 0x000fe4000f8efc3f */
[----:B------:R-:W-:-:S04]  /*dc10*/  USHF.R.U64 UR33, UR31, UR28, UR33 ;  /* 0x0000001c1f217299 */ /* 0x000fc80008001221 */
[----:B------:R-:W-:-:S13]  /*dc20*/  ISETP.NE.U32.AND P1, PT, RZ, UR24, PT ;  /* 0x00000018ff007c0c */ /* 0x000fda000bf25070 */
[----:B------:R-:W-:Y:S05]  /*dc30*/  @!P1 BRA `(.L_x_242) ;  /* 0x0000000000189947 */ /* 0x000fea0003800000 */
[----:B------:R-:W-:-:S07]  /*dc40*/  MOV R12, 0xdc60 ;  /* 0x0000dc60000c7802 */ /* 0x000fce0000000f00 */
[----:B--2-45:R-:W-:Y:S05]  /*dc50*/  CALL.REL.NOINC `(.L_x_243) ;  /* 0x0000001c006c7944 */ /* 0x034fea0003c00000 */
[----:B------:R-:W-:-:S04]  /*dc60*/  UIADD3 UR24, -UR25, URZ, URZ ;  /* 0x0000003f19187290 */ /* 0x000fc8000fffe13f */
[----:B------:R-:W-:-:S03]  /*dc70*/  UIMAD UR32, UR32, UR24, UR33 ;  /* 0x00000018202072a4 */ /* 0x000fc6000f8e0221 */
[----:B------:R-:W-:Y:S01]  /*dc80*/  UMOV UR24, UR25 ;  /* 0x0000001900187c82 */ /* 0x000fe20008000000 */
[----:B------:R-:W-:Y:S08]  /*dc90*/  BRA `(.L_x_244) ;  /* 0x0000000000587947 */ /* 0x000ff00003800000 */
.L_x_242:
[----:B------:R-:W1:Y:S01]  /*dca0*/  I2F.U32.RP R2, UR32 ;  /* 0x0000002000027d06 */ /* 0x000e620008209000 */
[----:B------:R-:W-:Y:S01]  /*dcb0*/  UMOV UR24, URZ ;  /* 0x0000003f00187c82 */ /* 0x000fe20008000000 */
[----:B------:R-:W-:-:S06]  /*dcc0*/  UISETP.NE.U32.AND UP4, UPT, UR32, URZ, UPT ;  /* 0x0000003f2000728c */ /* 0x000fcc000bf85070 */
[----:B-1----:R-:W1:Y:S02]  /*dcd0*/  MUFU.RCP R2, R2 ;  /* 0x0000000200027308 */ /* 0x002e640000001000 */
[----:B-1----:R-:W-:-:S06]  /*dce0*/  VIADD R3, R2, 0xffffffe ;  /* 0x0ffffffe02037836 */ /* 0x002fcc0000000000 */
[----:B------:R-:W1:Y:S02]  /*dcf0*/  F2I.FTZ.U32.TRUNC.NTZ R3, R3 ;  /* 0x0000000300037305 */ /* 0x000e64000021f000 */
[----:B-1----:R-:W-:-:S13]  /*dd00*/  R2UR UR25, R3 ;  /* 0x00000000031972ca */ /* 0x002fda00000e0000 */
[----:B------:R-:W-:-:S04]  /*dd10*/  UIADD3 UR26, URZ, -UR25, URZ ;  /* 0x800000193f1a7290 */ /* 0x000fc8000fffe03f */
[----:B------:R-:W-:-:S04]  /*dd20*/  UIMAD UR26, UR26, UR32, URZ ;  /* 0x000000201a1a72a4 */ /* 0x000fc8000f8e023f */
[----:B------:R-:W-:-:S04]  /*dd30*/  UIMAD.WIDE.U32 UR24, UR25, UR26, UR24 ;  /* 0x0000001a191872a5 */ /* 0x000fc8000f8e0018 */
[----:B------:R-:W-:-:S04]  /*dd40*/  UIMAD.WIDE.U32 UR24, UR25, UR33, URZ ;  /* 0x00000021191872a5 */ /* 0x000fc8000f8e003f */
[----:B------:R-:W-:-:S04]  /*dd50*/  UIADD3 UR24, -UR25, URZ, URZ ;  /* 0x0000003f19187290 */ /* 0x000fc8000fffe13f */
[----:B------:R-:W-:-:S04]  /*dd60*/  UIMAD UR24, UR32, UR24, UR33 ;  /* 0x00000018201872a4 */ /* 0x000fc8000f8e0221 */
[----:B------:R-:W-:-:S11]  /*dd70*/  UISETP.GE.U32.AND UP1, UPT, UR24, UR32, UPT ;  /* 0x000000201800728c */ /* 0x000fd6000bf26070 */
[----:B------:R-:W-:Y:S02]  /*dd80*/  @UP1 UIADD3 UR24, UR24, -UR32, URZ ;  /* 0x8000002018181290 */ /* 0x000fe4000fffe03f */
[----:B------:R-:W-:Y:S02]  /*dd90*/  @UP1 UIADD3 UR25, UR25, 0x1, URZ ;  /* 0x0000000119191890 */ /* 0x000fe4000fffe03f */
[----:B------:R-:W-:-:S11]  /*dda0*/  UISETP.GE.U32.AND UP2, UPT, UR24, UR32, UPT ;  /* 0x000000201800728c */ /* 0x000fd6000bf46070 */
[----:B------:R-:W-:Y:S02]  /*ddb0*/  @UP2 UIADD3 UR25, UR25, 0x1, URZ ;  /* 0x0000000119192890 */ /* 0x000fe4000fffe03f */
[----:B------:R-:W-:-:S04]  /*ddc0*/  @!UP4 ULOP3.LUT UR25, URZ, UR32, URZ, 0x33, !UPT ;  /* 0x000000203f19c292 */ /* 0x000fc8000f8e333f */
[----:B------:R-:W-:-:S04]  /*ddd0*/  UIADD3 UR24, -UR25, URZ, URZ ;  /* 0x0000003f19187290 */ /* 0x000fc8000fffe13f */
[----:B------:R-:W-:-:S03]  /*dde0*/  UIMAD UR32, UR32, UR24, UR33 ;  /* 0x00000018202072a4 */ /* 0x000fc6000f8e0221 */
[----:B------:R-:W-:-:S09]  /*ddf0*/  UMOV UR24, UR25 ;  /* 0x0000001900187c82 */ /* 0x000fd20008000000 */
.L_x_244:
[----:B------:R-:W-:Y:S01]  /*de00*/  ULOP3.LUT UR31, UR31, UR20, URZ, 0xc0, !UPT ;  /* 0x000000141f1f7292 */ /* 0x000fe2000f8ec03f */
[----:B------:R-:W-:Y:S01]  /*de10*/  IMAD.MOV.U32 R15, RZ, RZ, 0x1 ;  /* 0x00000001ff0f7424 */ /* 0x000fe200078e00ff */
[----:B------:R-:W-:Y:S02]  /*de20*/  ULOP3.LUT UR30, UR30, UR18, URZ, 0xc0, !UPT ;  /* 0x000000121e1e7292 */ /* 0x000fe4000f8ec03f */
[----:B------:R-:W-:Y:S01]  /*de30*/  UIMAD UR24, UR19, UR24, UR31 ;  /* 0x00000018131872a4 */ /* 0x000fe2000f8e021f */
[----:B------:R-:W-:Y:S01]  /*de40*/  ULDC UR26, c[0x0][0x8a8] ;  /* 0x00022a00001a7ab9 */ /* 0x000fe20000000800 */
[----:B------:R-:W-:Y:S01]  /*de50*/  ULDC UR25, c[0x0][0x8b8] ;  /* 0x00022e0000197ab9 */ /* 0x000fe20000000800 */
[----:B------:R-:W-:Y:S02]  /*de60*/  UIMAD UR30, UR32, UR26, UR30 ;  /* 0x0000001a201e72a4 */ /* 0x000fe4000f8e021e */
[----:B------:R-:W-:Y:S01]  /*de70*/  UIMAD UR25, UR24, UR25, UR40 ;  /* 0x00000019181972a4 */ /* 0x000fe2000f8e0228 */
[----:B------:R-:W-:Y:S01]  /*de80*/  @UP3 UMOV UR26, UR6 ;  /* 0x00000006001a3c82 */ /* 0x000fe20008000000 */
[----:B------:R-:W-:-:S03]  /*de90*/  @!UP3 UMOV UR26, UR6 ;  /* 0x00000006001abc82 */ /* 0x000fc60008000000 */
[----:B------:R-:W-:Y:S02]  /*dea0*/  @UP3 UMOV UR24, UR30 ;  /* 0x0000001e00183c82 */ /* 0x000fe40008000000 */
[----:B------:R-:W-:Y:S01]  /*deb0*/  @!UP3 UMOV UR24, UR25 ;  /* 0x000000190018bc82 */ /* 0x000fe20008000000 */
[----:B------:R-:W-:-:S05]  /*dec0*/  @!UP3 UMOV UR25, UR30 ;  /* 0x0000001e0019bc82 */ /* 0x000fca0008000000 */
.L_x_230:
[----:B------:R-:W-:-:S06]  /*ded0*/  UISETP.NE.AND UP1, UPT, UR15, 0x3, UPT ;  /* 0x000000030f00788c */ /* 0x000fcc000bf25270 */
[----:B------:R-:W-:-:S13]  /*dee0*/  PLOP3.LUT P1, PT, PT, PT, UP1, 0x80, 0x0 ;  /* 0x000000000000781c */ /* 0x000fda0003f2f018 */
[----:B------:R-:W-:Y:S05]  /*def0*/  @!P1 BRA `(.L_x_245) ;  /* 0x0000000000049947 */ /* 0x000fea0003800000 */
[----:B--2---:R-:W-:Y:S01]  /*df00*/  BPT.TRAP 0x1 ;  /* 0x000000040000795c */ /* 0x004fe20000300000 */
.L_x_245:
[----:B------:R-:W1:Y:S01]  /*df10*/  S2R R2, SR_CgaCtaId ;  /* 0x0000000000027919 */ /* 0x000e620000008800 */
[----:B------:R-:W-:-:S04]  /*df20*/  MOV R3, 0x400 ;  /* 0x0000040000037802 */ /* 0x000fc80000000f00 */
[----:B-1----:R-:W-:Y:S02]  /*df30*/  LEA R3, R2, R3, 0x18 ;  /* 0x0000000302037211 */ /* 0x002fe400078ec0ff */
[----:B------:R-:W-:-:S03]  /*df40*/  SHF.L.U32 R2, R0, 0x1f, RZ ;  /* 0x0000001f00027819 */ /* 0x000fc600000006ff */
[----:B------:R-:W-:-:S04]  /*df50*/  IMAD R17, R16, 0x8, R3 ;  /* 0x0000000810117824 */ /* 0x000fc800078e0203 */
[----:B------:R-:W1:Y:S02]  /*df60*/  SYNCS.PHASECHK.TRANS64.TRYWAIT P2, [R17+URZ+0x38440], R2 ;  /* 0x03844002110075a7 */ /* 0x000e64000804017f */
[----:B-1----:R-:W-:Y:S05]  /*df70*/  @!P2 BRA `(.L_x_246) ;  /* 0x000000140008a947 */ /* 0x002fea0003800000 */
.L_x_309:
[----:B------:R-:W-:Y:S01]  /*df80*/  ELECT P2, URZ, PT ;  /* 0x00000000003f782f */ /* 0x000fe20003840000 */
[----:B------:R-:W-:-:S12]  /*df90*/  BSSY B0, `(.L_x_247) ;  /* 0x0000010000007945 */ /* 0x000fd80003800000 */
[----:B------:R-:W-:Y:S05]  /*dfa0*/  @!P2 BRA `(.L_x_248) ;  /* 0x000000000038a947 */ /* 0x000fea0003800000 */
[----:B-1----:R-:W-:Y:S01]  /*dfb0*/  IMAD R2, R16, 0x10, R3 ;  /* 0x0000001010027824 */ /* 0x002fe200078e0203 */
[----:B------:R-:W-:Y:S01]  /*dfc0*/  MOV R12, UR24 ;  /* 0x00000018000c7c02 */ /* 0x000fe20008000f00 */
[----:B------:R-:W-:Y:S02]  /*dfd0*/  IMAD.U32 R14, RZ, RZ, UR26 ;  /* 0x0000001aff0e7e24 */ /* 0x000fe4000f8e00ff */
[----:B------:R-:W-:-:S05]  /*dfe0*/  IMAD.U32 R13, RZ, RZ, UR25 ;  /* 0x00000019ff0d7e24 */ /* 0x000fca000f8e00ff */
[----:B------:R1:W-:Y:S01]  /*dff0*/  STS.128 [R2+0x38510], R12 ;  /* 0x0385100c02007388 */ /* 0x0003e20000000c00 */
[----:B------:R-:W-:Y:S01]  /*e000*/  @!PT LDS RZ, [RZ] ;  /* 0x00000000fffff984 */ /* 0x000fe20000000800 */
[----:B------:R-:W-:Y:S01]  /*e010*/  @!PT LDS RZ, [RZ] ;  /* 0x00000000fffff984 */ /* 0x000fe20000000800 */
[----:B------:R-:W-:Y:S01]  /*e020*/  @!PT LDS RZ, [RZ] ;  /* 0x00000000fffff984 */ /* 0x000fe20000000800 */
[----:B------:R-:W-:Y:S01]  /*e030*/  @!PT LDS RZ, [RZ] ;  /* 0x00000000fffff984 */ /* 0x000fe20000000800 */
[----:B------:R3:W-:Y:S06]  /*e040*/  MEMBAR.ALL.CTA ;  /* 0x0000000000007992 */ /* 0x0007ec0000008000 */
[----:B---3--:R-:W3:Y:S01]  /*e050*/  FENCE.VIEW.ASYNC.S ;  /* 0x00000000000073c6 */ /* 0x008ee20000000000 */
[----:B------:R-:W-:Y:S05]  /*e060*/  @!P1 BRA `(.L_x_249) ;  /* 0x0000000000049947 */ /* 0x000fea0003800000 */
[----:B--2---:R-:W-:Y:S01]  /*e070*/  BPT.TRAP 0x1 ;  /* 0x000000040000795c */ /* 0x004fe20000300000 */
.L_x_249:
[----:B---3--:R3:W-:Y:S02]  /*e080*/  SYNCS.ARRIVE.TRANS64.A1T0 RZ, [R17+URZ+0x38400], RZ ;  /* 0x038400ff11ff79a7 */ /* 0x0087e4000810003f */
.L_x_248:
[----:B--2---:R-:W-:Y:S05]  /*e090*/  BSYNC B0 ;  /* 0x0000000000007941 */ /* 0x004fea0003800000 */
.L_x_247:
[----:B------:R-:W-:Y:S01]  /*e0a0*/  ISETP.NE.AND P3, PT, R15, RZ, PT ;  /* 0x000000ff0f00720c */ /* 0x000fe20003f65270 */
[----:B------:R-:W-:-:S05]  /*e0b0*/  VIADD R16, R16, 0x1 ;  /* 0x0000000110107836 */ /* 0x000fca0000000000 */
[----:B------:R-:W-:-:S04]  /*e0c0*/  ISETP.NE.AND P2, PT, R16, 0x8, PT ;  /* 0x000000081000780c */ /* 0x000fc80003f45270 */
[----:B-1----:R-:W-:Y:S02]  /*e0d0*/  SEL R13, RZ, 0x1, P2 ;  /* 0x00000001ff0d7807 */ /* 0x002fe40001000000 */
[----:B------:R-:W-:Y:S02]  /*e0e0*/  SEL R16, R16, RZ, P2 ;  /* 0x000000ff10107207 */ /* 0x000fe40001000000 */
[----:B------:R-:W-:Y:S01]  /*e0f0*/  LOP3.LUT R0, R0, R13, RZ, 0x3c, !PT ;  /* 0x0000000d00007212 */ /* 0x000fe200078e3cff */
[----:B------:R-:W-:Y:S06]  /*e100*/  @P3 BRA `(.L_x_250) ;  /* 0xffffffe400003947 */ /* 0x000fec000383ffff */
[----:B------:R-:W-:Y:S05]  /*e110*/  @!P1 BRA `(.L_x_251) ;  /* 0x0000000000049947 */ /* 0x000fea0003800000 */
[----:B------:R-:W-:Y:S01]  /*e120*/  BPT.TRAP 0x1 ;  /* 0x000000040000795c */ /* 0x000fe20000300000 */
.L_x_251:
[----:B------:R-:W-:Y:S01]  /*e130*/  IMAD R5, R16, 0x8, R3 ;  /* 0x0000000810057824 */ /* 0x000fe200078e0203 */
[----:B------:R-:W-:-:S04]  /*e140*/  SHF.L.U32 R2, R0, 0x1f, RZ ;  /* 0x0000001f00027819 */ /* 0x000fc800000006ff */
[----:B------:R-:W1:Y:S02]  /*e150*/  SYNCS.PHASECHK.TRANS64.TRYWAIT P0, [R5+URZ+0x38440], R2 ;  /* 0x03844002050075a7 */ /* 0x000e64000800017f */
[----:B-1----:R-:W-:Y:S05]  /*e160*/  @!P0 BRA `(.L_x_252) ;  /* 0x0000001000a08947 */ /* 0x002fea0003800000 */
.L_x_310:
[----:B------:R-:W-:Y:S05]  /*e170*/  @!P1 BRA `(.L_x_253) ;  /* 0x0000000000049947 */ /* 0x000fea0003800000 */
[----:B------:R-:W-:Y:S01]  /*e180*/  BPT.TRAP 0x1 ;  /* 0x000000040000795c */ /* 0x000fe20000300000 */
.L_x_253:
[----:B------:R-:W-:-:S05]  /*e190*/  VIADD R16, R16, 0x1 ;  /* 0x0000000110107836 */ /* 0x000fca0000000000 */
[----:B------:R-:W-:-:S04]  /*e1a0*/  ISETP.NE.AND P0, PT, R16, 0x8, PT ;  /* 0x000000081000780c */ /* 0x000fc80003f05270 */
[----:B-1----:R-:W-:Y:S02]  /*e1b0*/  SEL R5, RZ, 0x1, P0 ;  /* 0x00000001ff057807 */ /* 0x002fe40000000000 */
[----:B------:R-:W-:Y:S02]  /*e1c0*/  SEL R16, R16, RZ, P0 ;  /* 0x000000ff10107207 */ /* 0x000fe40000000000 */
[----:B------:R-:W-:-:S03]  /*e1d0*/  LOP3.LUT R5, R0, R5, RZ, 0x3c, !PT ;  /* 0x0000000500057212 */ /* 0x000fc600078e3cff */
[----:B----4-:R-:W-:Y:S01]  /*e1e0*/  IMAD R7, R16, 0x8, R3 ;  /* 0x0000000810077824 */ /* 0x010fe200078e0203 */
[----:B------:R-:W-:-:S04]  /*e1f0*/  SHF.L.U32 R0, R5, 0x1f, RZ ;  /* 0x0000001f05007819 */ /* 0x000fc800000006ff */
[----:B------:R-:W1:Y:S02]  /*e200*/  SYNCS.PHASECHK.TRANS64.TRYWAIT P0, [R7+URZ+0x38440], R0 ;  /* 0x03844000070075a7 */ /* 0x000e64000800017f */
[----:B-1----:R-:W-:Y:S05]  /*e210*/  @!P0 BRA `(.L_x_254) ;  /* 0x0000001000888947 */ /* 0x002fea0003800000 */
.L_x_311:
[----:B------:R-:W-:Y:S05]  /*e220*/  @!P1 BRA `(.L_x_255) ;  /* 0x0000000000049947 */ /* 0x000fea0003800000 */
[----:B------:R-:W-:Y:S01]  /*e230*/  BPT.TRAP 0x1 ;  /* 0x000000040000795c */ /* 0x000fe20000300000 */
.L_x_255:
[----:B-1----:R-:W-:-:S05]  /*e240*/  VIADD R0, R16, 0x1 ;  /* 0x0000000110007836 */ /* 0x002fca0000000000 */
[----:B------:R-:W-:-:S04]  /*e250*/  ISETP.NE.AND P0, PT, R0, 0x8, PT ;  /* 0x000000080000780c */ /* 0x000fc80003f05270 */
[----:B------:R-:W-:Y:S02]  /*e260*/  SEL R2, RZ, 0x1, P0 ;  /* 0x00000001ff027807 */ /* 0x000fe40000000000 */
[----:B------:R-:W-:Y:S02]  /*e270*/  SEL R4, R0, RZ, P0 ;  /* 0x000000ff00047207 */ /* 0x000fe40000000000 */
[----:B------:R-:W-:-:S03]  /*e280*/  LOP3.LUT R5, R5, R2, RZ, 0x3c, !PT ;  /* 0x0000000205057212 */ /* 0x000fc600078e3cff */
[----:B------:R-:W-:Y:S01]  /*e290*/  IMAD R7, R4, 0x8, R3 ;  /* 0x0000000804077824 */ /* 0x000fe200078e0203 */
[----:B------:R-:W-:-:S04]  /*e2a0*/  SHF.L.U32 R0, R5, 0x1f, RZ ;  /* 0x0000001f05007819 */ /* 0x000fc800000006ff */
[----:B------:R-:W1:Y:S02]  /*e2b0*/  SYNCS.PHASECHK.TRANS64.TRYWAIT P0, [R7+URZ+0x38440], R0 ;  /* 0x03844000070075a7 */ /* 0x000e64000800017f */
[----:B-1----:R-:W-:Y:S05]  /*e2c0*/  @!P0 BRA `(.L_x_256) ;  /* 0x0000001000708947 */ /* 0x002fea0003800000 */
.L_x_312:
[----:B------:R-:W-:Y:S05]  /*e2d0*/  @!P1 BRA `(.L_x_257) ;  /* 0x0000000000049947 */ /* 0x000fea0003800000 */
[----:B------:R-:W-:Y:S01]  /*e2e0*/  BPT.TRAP 0x1 ;  /* 0x000000040000795c */ /* 0x000fe20000300000 */
.L_x_257:
        /* <DEDUP_REMOVED lines=9> */
.L_x_313:
[----:B------:R-:W-:Y:S05]  /*e380*/  @!P1 BRA `(.L_x_259) ;  /* 0x0000000000049947 */ /* 0x000fea0003800000 */
[----:B------:R-:W-:Y:S01]  /*e390*/  BPT.TRAP 0x1 ;  /* 0x000000040000795c */ /* 0x000fe20000300000 */
.L_x_259:
        /* <DEDUP_REMOVED lines=9> */
.L_x_314:
[----:B------:R-:W-:Y:S05]  /*e430*/  @!P1 BRA `(.L_x_261) ;  /* 0x0000000000049947 */ /* 0x000fea0003800000 */
[----:B------:R-:W-:Y:S01]  /*e440*/  BPT.TRAP 0x1 ;  /* 0x000000040000795c */ /* 0x000fe20000300000 */
.L_x_261:
        /* <DEDUP_REMOVED lines=9> */
.L_x_315:
[----:B------:R-:W-:Y:S05]  /*e4e0*/  @!P1 BRA `(.L_x_263) ;  /* 0x0000000000049947 */ /* 0x000fea0003800000 */
[----:B------:R-:W-:Y:S01]  /*e4f0*/  BPT.TRAP 0x1 ;  /* 0x000000040000795c */ /* 0x000fe20000300000 */
.L_x_263:
[----:B-1----:R-:W-:-:S04]  /*e500*/  IADD3 R0, R4, 0x1, RZ ;  /* 0x0000000104007810 */ /* 0x002fc80007ffe0ff */
        /* <DEDUP_REMOVED lines=8> */
.L_x_316:
[----:B------:R-:W-:Y:S05]  /*e590*/  @!P1 BRA `(.L_x_265) ;  /* 0x0000000000049947 */ /* 0x000fea0003800000 */
[----:B------:R-:W-:Y:S01]  /*e5a0*/  BPT.TRAP 0x1 ;  /* 0x000000040000795c */ /* 0x000fe20000300000 */
.L_x_265:
[----:B-1----:R-:W-:-:S05]  /*e5b0*/  VIADD R0, R4, 0x1 ;  /* 0x0000000104007836 */ /* 0x002fca0000000000 */
[----:B------:R-:W-:-:S04]  /*e5c0*/  ISETP.NE.AND P0, PT, R0, 0x8, PT ;  /* 0x000000080000780c */ /* 0x000fc80003f05270 */
[----:B------:R-:W-:Y:S02]  /*e5d0*/  SEL R2, RZ, 0x1, P0 ;  /* 0x00000001ff027807 */ /* 0x000fe40000000000 */
[----:B------:R-:W-:Y:S02]  /*e5e0*/  SEL R0, R0, RZ, P0 ;  /* 0x000000ff00007207 */ /* 0x000fe40000000000 */
[----:B------:R-:W-:-:S03]  /*e5f0*/  LOP3.LUT R2, R5, R2, RZ, 0x3c, !PT ;  /* 0x0000000205027212 */ /* 0x000fc600078e3cff */
[----:B------:R-:W-:Y:S01]  /*e600*/  IMAD R3, R0, 0x8, R3 ;  /* 0x0000000800037824 */ /* 0x000fe200078e0203 */
[----:B------:R-:W-:-:S07]  /*e610*/  SHF.L.U32 R0, R2, 0x1f, RZ ;  /* 0x0000001f02007819 */ /* 0x000fce00000006ff */
.L_x_266:
[----:B-1----:R1:W2:Y:S02]  /*e620*/  SYNCS.PHASECHK.TRANS64.TRYWAIT P0, [R3+URZ+0x38440], R0 ;  /* 0x03844000030075a7 */ /* 0x0022a4000800017f */
[----:B--2---:R-:W-:Y:S05]  /*e630*/  @!P0 NANOSLEEP.SYNCS 0x989680 ;  /* 0x009896800000895d */ /* 0x004fea0003900000 */
[----:B------:R-:W2:Y:S02]  /*e640*/  @!P0 SYNCS.PHASECHK.TRANS64 P0, [R3+URZ+0x38440], R0 ;  /* 0x03844000030085a7 */ /* 0x000ea4000800007f */
[----:B--2---:R-:W-:Y:S05]  /*e650*/  @P0 EXIT ;  /* 0x000000000000094d */ /* 0x004fea0003800000 */
[----:B------:R-:W-:Y:S05]  /*e660*/  BRA `(.L_x_266) ;  /* 0xfffffffc00ec7947 */ /* 0x000fea000383ffff */
.L_x_37:
[----:B--2---:R-:W-:-:S04]  /*e670*/  IMAD.U32 R3, RZ, RZ, UR4 ;  /* 0x00000004ff037e24 */ /* 0x004fc8000f8e00ff */
[----:B------:R2:W3:Y:S03]  /*e680*/  SYNCS.PHASECHK.TRANS64.TRYWAIT P0, [R3+URZ+0x38480], R2 ;  /* 0x03848002030075a7 */ /* 0x0004e6000800017f */
[----:B---3--:R-:W-:Y:S05]  /*e690*/  @!P0 NANOSLEEP.SYNCS 0x989680 ;  /* 0x009896800000895d */ /* 0x008fea0003900000 */
[----:B------:R-:W3:Y:S02]  /*e6a0*/  @!P0 SYNCS.PHASECHK.TRANS64 P0, [R3+URZ+0x38480], R2 ;  /* 0x03848002030085a7 */ /* 0x000ee4000800007f */
[----:B---3--:R-:W-:Y:S05]  /*e6b0*/  @!P0 BRA `(.L_x_37) ;  /* 0xfffffffc00ec8947 */ /* 0x008fea000383ffff */
[----:B------:R-:W-:Y:S05]  /*e6c0*/  BRA `(.L_x_36) ;  /* 0xffffff5800487947 */ /* 0x000fea000383ffff */
.L_x_42:
[----:B--2---:R-:W-:-:S04]  /*e6d0*/  IMAD.U32 R8, RZ, RZ, UR4 ;  /* 0x00000004ff087e24 */ /* 0x004fc8000f8e00ff */
[----:B------:R2:W3:Y:S03]  /*e6e0*/  SYNCS.PHASECHK.TRANS64.TRYWAIT P0, [R8+URZ+0x38480], R5 ;  /* 0x03848005080075a7 */ /* 0x0004e6000800017f */
[----:B---3--:R-:W-:Y:S05]  /*e6f0*/  @!P0 NANOSLEEP.SYNCS 0x989680 ;  /* 0x009896800000895d */ /* 0x008fea0003900000 */
[----:B------:R-:W3:Y:S02]  /*e700*/  @!P0 SYNCS.PHASECHK.TRANS64 P0, [R8+URZ+0x38480], R5 ;  /* 0x03848005080085a7 */ /* 0x000ee4000800007f */
[----:B---3--:R-:W-:Y:S05]  /*e710*/  @!P0 BRA `(.L_x_42) ;  /* 0xfffffffc00ec8947 */ /* 0x008fea000383ffff */
[----:B------:R-:W-:Y:S05]  /*e720*/  BRA `(.L_x_41) ;  /* 0xffffff5c00387947 */ /* 0x000fea000383ffff */
.L_x_59:
[----:B------:R-:W-:-:S07]  /*e730*/  IMAD.MOV.U32 R15, RZ, RZ, -0x1 ;  /* 0xffffffffff0f7424 */ /* 0x000fce00078e00ff */
[----:B-12--5:R-:W-:Y:S05]  /*e740*/  WARPSYNC.COLLECTIVE R15, `(.L_x_267) ;  /* 0x000000000f0c7348 */ /* 0x026fea0003c00000 */
[----:B------:R-:W-:Y:S02]  /*e750*/  ELECT P6, UR62, PT ;  /* 0x00000000003e782f */ /* 0x000fe400038c0000 */
[----:B------:R-:W-:Y:S01]  /*e760*/  MOV R14, UR62 ;  /* 0x0000003e000e7c02 */ /* 0x000fe20008000f00 */
[----:B-12--5:R-:W-:Y:S10]  /*e770*/  ENDCOLLECTIVE ;  /* 0x000000000000791b */ /* 0x026ff40003800000 */
.L_x_267:
[----:B------:R-:W-:Y:S05]  /*e780*/  BRA `(.L_x_268) ;  /* 0xffffff6400d07947 */ /* 0x000fea000383ffff */
.L_x_61:
[----:B-1----:R-:W-:-:S04]  /*e790*/  IMAD.U32 R6, RZ, RZ, UR47 ;  /* 0x0000002fff067e24 */ /* 0x002fc8000f8e00ff */
[----:B------:R1:W2:Y:S03]  /*e7a0*/  SYNCS.PHASECHK.TRANS64.TRYWAIT P2, [R6+URZ+0x384c0], R3 ;  /* 0x0384c003060075a7 */ /* 0x0002a6000804017f */
[----:B--2---:R-:W-:Y:S05]  /*e7b0*/  @!P2 NANOSLEEP.SYNCS 0x989680 ;  /* 0x009896800000a95d */ /* 0x004fea0003900000 */
[----:B------:R-:W2:Y:S02]  /*e7c0*/  @!P2 SYNCS.PHASECHK.TRANS64 P2, [R6+URZ+0x384c0], R3 ;  /* 0x0384c0030600a5a7 */ /* 0x000ea4000804007f */
[----:B--2---:R-:W-:Y:S05]  /*e7d0*/  @!P2 BRA `(.L_x_61) ;  /* 0xfffffffc00eca947 */ /* 0x004fea000383ffff */
[----:B------:R-:W-:Y:S05]  /*e7e0*/  BRA `(.L_x_269) ;  /* 0xffffff6400e87947 */ /* 0x000fea000383ffff */
.L_x_69:
[----:B-1----:R-:W-:-:S04]  /*e7f0*/  IMAD.U32 R12, RZ, RZ, UR47 ;  /* 0x0000002fff0c7e24 */ /* 0x002fc8000f8e00ff */
[----:B------:R1:W2:Y:S03]  /*e800*/  SYNCS.PHASECHK.TRANS64.TRYWAIT P3, [R12+URZ+0x384c8], R3 ;  /* 0x0384c8030c0075a7 */ /* 0x0002a6000806017f */
[----:B--2---:R-:W-:Y:S05]  /*e810*/  @!P3 NANOSLEEP.SYNCS 0x989680 ;  /* 0x009896800000b95d */ /* 0x004fea0003900000 */
[----:B------:R-:W2:Y:S02]  /*e820*/  @!P3 SYNCS.PHASECHK.TRANS64 P3, [R12+URZ+0x384c8], R3 ;  /* 0x0384c8030c00b5a7 */ /* 0x000ea4000806007f */
[----:B--2---:R-:W-:Y:S05]  /*e830*/  @!P3 BRA `(.L_x_69) ;  /* 0xfffffffc00ecb947 */ /* 0x004fea000383ffff */
[----:B------:R-:W-:Y:S05]  /*e840*/  BRA `(.L_x_270) ;  /* 0xffffff6c00787947 */ /* 0x000fea000383ffff */
.L_x_74:
[----:B-1----:R-:W-:-:S04]  /*e850*/  IMAD.U32 R12, RZ, RZ, UR47 ;  /* 0x0000002fff0c7e24 */ /* 0x002fc8000f8e00ff */
[----:B------:R1:W2:Y:S03]  /*e860*/  SYNCS.PHASECHK.TRANS64.TRYWAIT P3, [R12+URZ+0x384d0], R3 ;  /* 0x0384d0030c0075a7 */ /* 0x0002a6000806017f */
[----:B--2---:R-:W-:Y:S05]  /*e870*/  @!P3 NANOSLEEP.SYNCS 0x989680 ;  /* 0x009896800000b95d */ /* 0x004fea0003900000 */
[----:B------:R-:W2:Y:S02]  /*e880*/  @!P3 SYNCS.PHASECHK.TRANS64 P3, [R12+URZ+0x384d0], R3 ;  /* 0x0384d0030c00b5a7 */ /* 0x000ea4000806007f */
[----:B--2---:R-:W-:Y:S05]  /*e890*/  @!P3 BRA `(.L_x_74) ;  /* 0xfffffffc00ecb947 */ /* 0x004fea000383ffff */
[----:B------:R-:W-:Y:S05]  /*e8a0*/  BRA `(.L_x_271) ;  /* 0xffffff7000d47947 */ /* 0x000fea000383ffff */
.L_x_79:
[----:B-1----:R-:W-:-:S04]  /*e8b0*/  IMAD.U32 R12, RZ, RZ, UR47 ;  /* 0x0000002fff0c7e24 */ /* 0x002fc8000f8e00ff */
[----:B------:R1:W2:Y:S03]  /*e8c0*/  SYNCS.PHASECHK.TRANS64.TRYWAIT P3, [R12+URZ+0x384d8], R3 ;  /* 0x0384d8030c0075a7 */ /* 0x0002a6000806017f */
[----:B--2---:R-:W-:Y:S05]  /*e8d0*/  @!P3 NANOSLEEP.SYNCS 0x989680 ;  /* 0x009896800000b95d */ /* 0x004fea0003900000 */
[----:B------:R-:W2:Y:S02]  /*e8e0*/  @!P3 SYNCS.PHASECHK.TRANS64 P3, [R12+URZ+0x384d8], R3 ;  /* 0x0384d8030c00b5a7 */ /* 0x000ea4000806007f */
[----:B--2---:R-:W-:Y:S05]  /*e8f0*/  @!P3 BRA `(.L_x_79) ;  /* 0xfffffffc00ecb947 */ /* 0x004fea000383ffff */
[----:B------:R-:W-:Y:S05]  /*e900*/  BRA `(.L_x_272) ;  /* 0xffffff78003c7947 */ /* 0x000fea000383ffff */
.L_x_84:
[----:B-1----:R-:W-:-:S04]  /*e910*/  IMAD.U32 R12, RZ, RZ, UR47 ;  /* 0x0000002fff0c7e24 */ /* 0x002fc8000f8e00ff */
[----:B------:R1:W2:Y:S03]  /*e920*/  SYNCS.PHASECHK.TRANS64.TRYWAIT P3, [R12+URZ+0x384c0], R3 ;  /* 0x0384c0030c0075a7 */ /* 0x0002a6000806017f */
[----:B--2---:R-:W-:Y:S05]  /*e930*/  @!P3 NANOSLEEP.SYNCS 0x989680 ;  /* 0x009896800000b95d */ /* 0x004fea0003900000 */
[----:B------:R-:W2:Y:S02]  /*e940*/  @!P3 SYNCS.PHASECHK.TRANS64 P3, [R12+URZ+0x384c0], R3 ;  /* 0x0384c0030c00b5a7 */ /* 0x000ea4000806007f */
[----:B--2---:R-:W-:Y:S05]  /*e950*/  @!P3 BRA `(.L_x_84) ;  /* 0xfffffffc00ecb947 */ /* 0x004fea000383ffff */
[----:B------:R-:W-:Y:S05]  /*e960*/  BRA `(.L_x_273) ;  /* 0xffffff7c00ac7947 */ /* 0x000fea000383ffff */
.L_x_89:
[----:B-1----:R-:W-:-:S04]  /*e970*/  IMAD.U32 R12, RZ, RZ, UR47 ;  /* 0x0000002fff0c7e24 */ /* 0x002fc8000f8e00ff */
[----:B------:R1:W2:Y:S03]  /*e980*/  SYNCS.PHASECHK.TRANS64.TRYWAIT P3, [R12+URZ+0x384c8], R3 ;  /* 0x0384c8030c0075a7 */ /* 0x0002a6000806017f */
[----:B--2---:R-:W-:Y:S05]  /*e990*/  @!P3 NANOSLEEP.SYNCS 0x989680 ;  /* 0x009896800000b95d */ /* 0x004fea0003900000 */
[----:B------:R-:W2:Y:S02]  /*e9a0*/  @!P3 SYNCS.PHASECHK.TRANS64 P3, [R12+URZ+0x384c8], R3 ;  /* 0x0384c8030c00b5a7 */ /* 0x000ea4000806007f */
[----:B--2---:R-:W-:Y:S05]  /*e9b0*/  @!P3 BRA `(.L_x_89) ;  /* 0xfffffffc00ecb947 */ /* 0x004fea000383ffff */
[----:B------:R-:W-:Y:S05]  /*e9c0*/  BRA `(.L_x_274) ;  /* 0xffffff8400147947 */ /* 0x000fea000383ffff */
.L_x_94:
[----:B-1----:R-:W-:-:S04]  /*e9d0*/  MOV R12, UR47 ;  /* 0x0000002f000c7c02 */ /* 0x002fc80008000f00 */
[----:B------:R1:W2:Y:S03]  /*e9e0*/  SYNCS.PHASECHK.TRANS64.TRYWAIT P3, [R12+URZ+0x384d0], R3 ;  /* 0x0384d0030c0075a7 */ /* 0x0002a6000806017f */
[----:B--2---:R-:W-:Y:S05]  /*e9f0*/  @!P3 NANOSLEEP.SYNCS 0x989680 ;  /* 0x009896800000b95d */ /* 0x004fea0003900000 */
[----:B------:R-:W2:Y:S02]  /*ea00*/  @!P3 SYNCS.PHASECHK.TRANS64 P3, [R12+URZ+0x384d0], R3 ;  /* 0x0384d0030c00b5a7 */ /* 0x000ea4000806007f */
[----:B--2---:R-:W-:Y:S05]  /*ea10*/  @!P3 BRA `(.L_x_94) ;  /* 0xfffffffc00ecb947 */ /* 0x004fea000383ffff */
[----:B------:R-:W-:Y:S05]  /*ea20*/  BRA `(.L_x_275) ;  /* 0xffffff88007c7947 */ /* 0x000fea000383ffff */
.L_x_99:
[----:B-1----:R-:W-:-:S04]  /*ea30*/  IMAD.U32 R12, RZ, RZ, UR47 ;  /* 0x0000002fff0c7e24 */ /* 0x002fc8000f8e00ff */
[----:B------:R1:W2:Y:S03]  /*ea40*/  SYNCS.PHASECHK.TRANS64.TRYWAIT P3, [R12+URZ+0x384d8], R3 ;  /* 0x0384d8030c0075a7 */ /* 0x0002a6000806017f */
[----:B--2---:R-:W-:Y:S05]  /*ea50*/  @!P3 NANOSLEEP.SYNCS 0x989680 ;  /* 0x009896800000b95d */ /* 0x004fea0003900000 */
[----:B------:R-:W2:Y:S02]  /*ea60*/  @!P3 SYNCS.PHASECHK.TRANS64 P3, [R12+URZ+0x384d8], R3 ;  /* 0x0384d8030c00b5a7 */ /* 0x000ea4000806007f */
[----:B--2---:R-:W-:Y:S05]  /*ea70*/  @!P3 BRA `(.L_x_99) ;  /* 0xfffffffc00ecb947 */ /* 0x004fea000383ffff */
[----:B------:R-:W-:Y:S05]  /*ea80*/  BRA `(.L_x_276) ;  /* 0xffffff8c00e47947 */ /* 0x000fea000383ffff */
.L_x_106:
[----:B--2---:R-:W-:-:S04]  /*ea90*/  IMAD.U32 R3, RZ, RZ, UR4 ;  /* 0x00000004ff037e24 */ /* 0x004fc8000f8e00ff */
[----:B------:R2:W3:Y:S03]  /*eaa0*/  SYNCS.PHASECHK.TRANS64.TRYWAIT P0, [R3+URZ+0x38400], R0 ;  /* 0x03840000030075a7 */ /* 0x0004e6000800017f */
[----:B---3--:R-:W-:Y:S05]  /*eab0*/  @!P0 NANOSLEEP.SYNCS 0x989680 ;  /* 0x009896800000895d */ /* 0x008fea0003900000 */
[----:B------:R-:W3:Y:S02]  /*eac0*/  @!P0 SYNCS.PHASECHK.TRANS64 P0, [R3+URZ+0x38400], R0 ;  /* 0x03840000030085a7 */ /* 0x000ee4000800007f */
[----:B---3--:R-:W-:Y:S05]  /*ead0*/  @!P0 BRA `(.L_x_106) ;  /* 0xfffffffc00ec8947 */ /* 0x008fea000383ffff */
[----:B------:R-:W-:Y:S05]  /*eae0*/  BRA `(.L_x_277) ;  /* 0xffffff9400747947 */ /* 0x000fea000383ffff */
.L_x_124:
[----:B-1----:R-:W-:-:S04]  /*eaf0*/  IMAD.U32 R3, RZ, RZ, UR35 ;  /* 0x00000023ff037e24 */ /* 0x002fc8000f8e00ff */
[----:B------:R1:W2:Y:S03]  /*eb00*/  SYNCS.PHASECHK.TRANS64.TRYWAIT P0, [R3+URZ+0x38508], R0 ;  /* 0x03850800030075a7 */ /* 0x0002a6000800017f */
[----:B--2---:R-:W-:Y:S05]  /*eb10*/  @!P0 NANOSLEEP.SYNCS 0x989680 ;  /* 0x009896800000895d */ /* 0x004fea0003900000 */
[----:B------:R-:W2:Y:S02]  /*eb20*/  @!P0 SYNCS.PHASECHK.TRANS64 P0, [R3+URZ+0x38508], R0 ;  /* 0x03850800030085a7 */ /* 0x000ea4000800007f */
[----:B--2---:R-:W-:Y:S05]  /*eb30*/  @!P0 BRA `(.L_x_124) ;  /* 0xfffffffc00ec8947 */ /* 0x004fea000383ffff */
[----:B------:R-:W-:Y:S05]  /*eb40*/  BRA `(.L_x_278) ;  /* 0xffffffa400087947 */ /* 0x000fea000383ffff */
.L_x_126:
[----:B-1----:R-:W-:-:S04]  /*eb50*/  IMAD.U32 R3, RZ, RZ, UR8 ;  /* 0x00000008ff037e24 */ /* 0x002fc8000f8e00ff */
[----:B------:R1:W2:Y:S03]  /*eb60*/  SYNCS.PHASECHK.TRANS64.TRYWAIT P0, [R3+URZ+0x38400], R0 ;  /* 0x03840000030075a7 */ /* 0x0002a6000800017f */
[----:B--2---:R-:W-:Y:S05]  /*eb70*/  @!P0 NANOSLEEP.SYNCS 0x989680 ;  /* 0x009896800000895d */ /* 0x004fea0003900000 */
[----:B------:R-:W2:Y:S02]  /*eb80*/  @!P0 SYNCS.PHASECHK.TRANS64 P0, [R3+URZ+0x38400], R0 ;  /* 0x03840000030085a7 */ /* 0x000ea4000800007f */
[----:B--2---:R-:W-:Y:S05]  /*eb90*/  @!P0 BRA `(.L_x_126) ;  /* 0xfffffffc00ec8947 */ /* 0x004fea000383ffff */
[----:B------:R-:W-:Y:S05]  /*eba0*/  BRA `(.L_x_279) ;  /* 0xffffffa400287947 */ /* 0x000fea000383ffff */
.L_x_132:
[----:B-1----:R-:W-:-:S04]  /*ebb0*/  IMAD.U32 R3, RZ, RZ, UR35 ;  /* 0x00000023ff037e24 */ /* 0x002fc8000f8e00ff */
[----:B------:R1:W3:Y:S03]  /*ebc0*/  SYNCS.PHASECHK.TRANS64.TRYWAIT P1, [R3+URZ+0x384e0], R0 ;  /* 0x0384e000030075a7 */ /* 0x0002e6000802017f */
[----:B---3--:R-:W-:Y:S05]  /*ebd0*/  @!P1 NANOSLEEP.SYNCS 0x989680 ;  /* 0x009896800000995d */ /* 0x008fea0003900000 */
[----:B------:R-:W3:Y:S02]  /*ebe0*/  @!P1 SYNCS.PHASECHK.TRANS64 P1, [R3+URZ+0x384e0], R0 ;  /* 0x0384e000030095a7 */ /* 0x000ee4000802007f */
[----:B---3--:R-:W-:Y:S05]  /*ebf0*/  @!P1 BRA `(.L_x_132) ;  /* 0xfffffffc00ec9947 */ /* 0x008fea000383ffff */
[----:B------:R-:W-:Y:S05]  /*ec00*/  BRA `(.L_x_280) ;  /* 0xffffffa400d87947 */ /* 0x000fea000383ffff */
.L_x_138:
[----:B-1----:R-:W-:-:S04]  /*ec10*/  IMAD.U32 R3, RZ, RZ, UR35 ;  /* 0x00000023ff037e24 */ /* 0x002fc8000f8e00ff */
[----:B------:R1:W4:Y:S03]  /*ec20*/  SYNCS.PHASECHK.TRANS64.TRYWAIT P1, [R3+URZ+0x384e8], R0 ;  /* 0x0384e800030075a7 */ /* 0x000326000802017f */
[----:B----4-:R-:W-:Y:S05]  /*ec30*/  @!P1 NANOSLEEP.SYNCS 0x989680 ;  /* 0x009896800000995d */ /* 0x010fea0003900000 */
[----:B------:R-:W4:Y:S02]  /*ec40*/  @!P1 SYNCS.PHASECHK.TRANS64 P1, [R3+URZ+0x384e8], R0 ;  /* 0x0384e800030095a7 */ /* 0x000f24000802007f */
[----:B----4-:R-:W-:Y:S05]  /*ec50*/  @!P1 BRA `(.L_x_138) ;  /* 0xfffffffc00ec9947 */ /* 0x010fea000383ffff */
[----:B------:R-:W-:Y:S05]  /*ec60*/  BRA `(.L_x_281) ;  /* 0xffffffa800287947 */ /* 0x000fea000383ffff */
.L_x_144:
[----:B-1----:R-:W-:-:S04]  /*ec70*/  IMAD.U32 R3, RZ, RZ, UR35 ;  /* 0x00000023ff037e24 */ /* 0x002fc8000f8e00ff */
[----:B------:R1:W1:Y:S03]  /*ec80*/  SYNCS.PHASECHK.TRANS64.TRYWAIT P1, [R3+URZ+0x384f0], R0 ;  /* 0x0384f000030075a7 */ /* 0x000266000802017f */
[----:B-1----:R-:W-:Y:S05]  /*ec90*/  @!P1 NANOSLEEP.SYNCS 0x989680 ;  /* 0x009896800000995d */ /* 0x002fea0003900000 */
[----:B------:R-:W1:Y:S02]  /*eca0*/  @!P1 SYNCS.PHASECHK.TRANS64 P1, [R3+URZ+0x384f0], R0 ;  /* 0x0384f000030095a7 */ /* 0x000e64000802007f */
[----:B-1----:R-:W-:Y:S05]  /*ecb0*/  @!P1 BRA `(.L_x_144) ;  /* 0xfffffffc00ec9947 */ /* 0x002fea000383ffff */
[----:B------:R-:W-:Y:S05]  /*ecc0*/  BRA `(.L_x_282) ;  /* 0xffffffa800807947 */ /* 0x000fea000383ffff */
.L_x_150:
[----:B-1----:R-:W-:-:S04]  /*ecd0*/  IMAD.U32 R3, RZ, RZ, UR35 ;  /* 0x00000023ff037e24 */ /* 0x002fc8000f8e00ff */
[----:B------:R1:W1:Y:S03]  /*ece0*/  SYNCS.PHASECHK.TRANS64.TRYWAIT P1, [R3+URZ+0x384f8], R0 ;  /* 0x0384f800030075a7 */ /* 0x000266000802017f */
[----:B-1----:R-:W-:Y:S05]  /*ecf0*/  @!P1 NANOSLEEP.SYNCS 0x989680 ;  /* 0x009896800000995d */ /* 0x002fea0003900000 */
[----:B------:R-:W1:Y:S02]  /*ed00*/  @!P1 SYNCS.PHASECHK.TRANS64 P1, [R3+URZ+0x384f8], R0 ;  /* 0x0384f800030095a7 */ /* 0x000e64000802007f */
[----:B-1----:R-:W-:Y:S05]  /*ed10*/  @!P1 BRA `(.L_x_150) ;  /* 0xfffffffc00ec9947 */ /* 0x002fea000383ffff */
[----:B------:R-:W-:Y:S05]  /*ed20*/  BRA `(.L_x_283) ;  /* 0xffffffa800d87947 */ /* 0x000fea000383ffff */
.L_x_156:
[----:B-1----:R-:W-:-:S04]  /*ed30*/  IMAD.U32 R3, RZ, RZ, UR35 ;  /* 0x00000023ff037e24 */ /* 0x002fc8000f8e00ff */
[----:B------:R1:W3:Y:S03]  /*ed40*/  SYNCS.PHASECHK.TRANS64.TRYWAIT P1, [R3+URZ+0x384e0], R2 ;  /* 0x0384e002030075a7 */ /* 0x0002e6000802017f */
[----:B---3--:R-:W-:Y:S05]  /*ed50*/  @!P1 NANOSLEEP.SYNCS 0x989680 ;  /* 0x009896800000995d */ /* 0x008fea0003900000 */
[----:B------:R-:W3:Y:S02]  /*ed60*/  @!P1 SYNCS.PHASECHK.TRANS64 P1, [R3+URZ+0x384e0], R2 ;  /* 0x0384e002030095a7 */ /* 0x000ee4000802007f */
[----:B---3--:R-:W-:Y:S05]  /*ed70*/  @!P1 BRA `(.L_x_156) ;  /* 0xfffffffc00ec9947 */ /* 0x008fea000383ffff */
[----:B------:R-:W-:Y:S05]  /*ed80*/  BRA `(.L_x_284) ;  /* 0xffffffac00347947 */ /* 0x000fea000383ffff */
.L_x_162:
[----:B-1-3--:R-:W-:-:S04]  /*ed90*/  IMAD.U32 R3, RZ, RZ, UR35 ;  /* 0x00000023ff037e24 */ /* 0x00afc8000f8e00ff */
[----:B------:R1:W3:Y:S03]  /*eda0*/  SYNCS.PHASECHK.TRANS64.TRYWAIT P1, [R3+URZ+0x384e8], R2 ;  /* 0x0384e802030075a7 */ /* 0x0002e6000802017f */
[----:B---3--:R-:W-:Y:S05]  /*edb0*/  @!P1 NANOSLEEP.SYNCS 0x989680 ;  /* 0x009896800000995d */ /* 0x008fea0003900000 */
[----:B------:R-:W3:Y:S02]  /*edc0*/  @!P1 SYNCS.PHASECHK.TRANS64 P1, [R3+URZ+0x384e8], R2 ;  /* 0x0384e802030095a7 */ /* 0x000ee4000802007f */
[----:B---3--:R-:W-:Y:S05]  /*edd0*/  @!P1 BRA `(.L_x_162) ;  /* 0xfffffffc00ec9947 */ /* 0x008fea000383ffff */
[----:B------:R-:W-:Y:S05]  /*ede0*/  BRA `(.L_x_285) ;  /* 0xffffffac00807947 */ /* 0x000fea000383ffff */
.L_x_168:
[----:B-1-34-:R-:W-:-:S04]  /*edf0*/  IMAD.U32 R3, RZ, RZ, UR35 ;  /* 0x00000023ff037e24 */ /* 0x01afc8000f8e00ff */
[----:B------:R1:W3:Y:S03]  /*ee00*/  SYNCS.PHASECHK.TRANS64.TRYWAIT P1, [R3+URZ+0x384f0], R2 ;  /* 0x0384f002030075a7 */ /* 0x0002e6000802017f */
[----:B---3--:R-:W-:Y:S05]  /*ee10*/  @!P1 NANOSLEEP.SYNCS 0x989680 ;  /* 0x009896800000995d */ /* 0x008fea0003900000 */
[----:B------:R-:W3:Y:S02]  /*ee20*/  @!P1 SYNCS.PHASECHK.TRANS64 P1, [R3+URZ+0x384f0], R2 ;  /* 0x0384f002030095a7 */ /* 0x000ee4000802007f */
[----:B---3--:R-:W-:Y:S05]  /*ee30*/  @!P1 BRA `(.L_x_168) ;  /* 0xfffffffc00ec9947 */ /* 0x008fea000383ffff */
[----:B------:R-:W-:Y:S05]  /*ee40*/  BRA `(.L_x_286) ;  /* 0xffffffac00cc7947 */ /* 0x000fea000383ffff */
.L_x_174:
[----:B-1-34-:R-:W-:-:S04]  /*ee50*/  IMAD.U32 R3, RZ, RZ, UR35 ;  /* 0x00000023ff037e24 */ /* 0x01afc8000f8e00ff */
[----:B------:R1:W3:Y:S03]  /*ee60*/  SYNCS.PHASECHK.TRANS64.TRYWAIT P1, [R3+URZ+0x384f8], R2 ;  /* 0x0384f802030075a7 */ /* 0x0002e6000802017f */
[----:B---3--:R-:W-:Y:S05]  /*ee70*/  @!P1 NANOSLEEP.SYNCS 0x989680 ;  /* 0x009896800000995d */ /* 0x008fea0003900000 */
[----:B------:R-:W3:Y:S02]  /*ee80*/  @!P1 SYNCS.PHASECHK.TRANS64 P1, [R3+URZ+0x384f8], R2 ;  /* 0x0384f802030095a7 */ /* 0x000ee4000802007f */
[----:B---3--:R-:W-:Y:S05]  /*ee90*/  @!P1 BRA `(.L_x_174) ;  /* 0xfffffffc00ec9947 */ /* 0x008fea000383ffff */
[----:B------:R-:W-:Y:S05]  /*eea0*/  BRA `(.L_x_287) ;  /* 0xffffffb000187947 */ /* 0x000fea000383ffff */
.L_x_189:
[----:B-1-34-:R-:W-:-:S04]  /*eeb0*/  MOV R3, UR35 ;  /* 0x0000002300037c02 */ /* 0x01afc80008000f00 */
[----:B------:R1:W2:Y:S03]  /*eec0*/  SYNCS.PHASECHK.TRANS64.TRYWAIT P0, [R3+URZ+0x384e0], R0 ;  /* 0x0384e000030075a7 */ /* 0x0002a6000800017f */
[----:B--2---:R-:W-:Y:S05]  /*eed0*/  @!P0 NANOSLEEP.SYNCS 0x989680 ;  /* 0x009896800000895d */ /* 0x004fea0003900000 */
[----:B------:R-:W2:Y:S02]  /*eee0*/  @!P0 SYNCS.PHASECHK.TRANS64 P0, [R3+URZ+0x384e0], R0 ;  /* 0x0384e000030085a7 */ /* 0x000ea4000800007f */
[----:B--2---:R-:W-:Y:S05]  /*eef0*/  @!P0 BRA `(.L_x_189) ;  /* 0xfffffffc00ec8947 */ /* 0x004fea000383ffff */
[----:B------:R-:W-:Y:S05]  /*ef00*/  BRA `(.L_x_288) ;  /* 0xffffffb400b07947 */ /* 0x000fea000383ffff */
.L_x_191:
[----:B-1-34-:R-:W-:-:S04]  /*ef10*/  IMAD.U32 R3, RZ, RZ, UR35 ;  /* 0x00000023ff037e24 */ /* 0x01afc8000f8e00ff */
[----:B------:R1:W2:Y:S03]  /*ef20*/  SYNCS.PHASECHK.TRANS64.TRYWAIT P0, [R3+URZ+0x384e8], R0 ;  /* 0x0384e800030075a7 */ /* 0x0002a6000800017f */
[----:B--2---:R-:W-:Y:S05]  /*ef30*/  @!P0 NANOSLEEP.SYNCS 0x989680 ;  /* 0x009896800000895d */ /* 0x004fea0003900000 */
[----:B------:R-:W2:Y:S02]  /*ef40*/  @!P0 SYNCS.PHASECHK.TRANS64 P0, [R3+URZ+0x384e8], R0 ;  /* 0x0384e800030085a7 */ /* 0x000ea4000800007f */
[----:B--2---:R-:W-:Y:S05]  /*ef50*/  @!P0 BRA `(.L_x_191) ;  /* 0xfffffffc00ec8947 */ /* 0x004fea000383ffff */
[----:B------:R-:W-:Y:S05]  /*ef60*/  BRA `(.L_x_289) ;  /* 0xffffffb400a87947 */ /* 0x000fea000383ffff */
.L_x_193:
[----:B-1-34-:R-:W-:-:S04]  /*ef70*/  IMAD.U32 R3, RZ, RZ, UR35 ;  /* 0x00000023ff037e24 */ /* 0x01afc8000f8e00ff */
[----:B------:R1:W2:Y:S03]  /*ef80*/  SYNCS.PHASECHK.TRANS64.TRYWAIT P0, [R3+URZ+0x384f0], R0 ;  /* 0x0384f000030075a7 */ /* 0x0002a6000800017f */
[----:B--2---:R-:W-:Y:S05]  /*ef90*/  @!P0 NANOSLEEP.SYNCS 0x989680 ;  /* 0x009896800000895d */ /* 0x004fea0003900000 */
[----:B------:R-:W2:Y:S02]  /*efa0*/  @!P0 SYNCS.PHASECHK.TRANS64 P0, [R3+URZ+0x384f0], R0 ;  /* 0x0384f000030085a7 */ /* 0x000ea4000800007f */
[----:B--2---:R-:W-:Y:S05]  /*efb0*/  @!P0 BRA `(.L_x_193) ;  /* 0xfffffffc00ec8947 */ /* 0x004fea000383ffff */
[----:B------:R-:W-:Y:S05]  /*efc0*/  BRA `(.L_x_290) ;  /* 0xffffffb400a07947 */ /* 0x000fea000383ffff */
.L_x_205:
[----:B------:R-:W-:Y:S01]  /*efd0*/  BSSY B1, `(.L_x_291) ;  /* 0x0000006000017945 */ /* 0x000fe20003800000 */
[----:B------:R-:W-:-:S07]  /*efe0*/  IMAD.MOV.U32 R15, RZ, RZ, -0x1 ;  /* 0xffffffffff0f7424 */ /* 0x000fce00078e00ff */
[----:B-----5:R-:W-:Y:S05]  /*eff0*/  WARPSYNC.COLLECTIVE R15, `(.L_x_292) ;  /* 0x000000000f0c7348 */ /* 0x020fea0003c00000 */
[----:B-----5:R-:W-:Y:S02]  /*f000*/  ELECT P6, UR62, PT ;  /* 0x00000000003e782f */ /* 0x020fe400038c0000 */
[----:B------:R-:W-:Y:S01]  /*f010*/  MOV R14, UR62 ;  /* 0x0000003e000e7c02 */ /* 0x000fe20008000f00 */
[----:B------:R-:W-:Y:S10]  /*f020*/  ENDCOLLECTIVE ;  /* 0x000000000000791b */ /* 0x000ff40003800000 */
.L_x_292:
[----:B------:R-:W-:Y:S05]  /*f030*/  BSYNC B1 ;  /* 0x0000000000017941 */ /* 0x000fea0003800000 */
.L_x_291:
[----:B------:R-:W-:Y:S05]  /*f040*/  BRA `(.L_x_293) ;  /* 0xffffffc000c07947 */ /* 0x000fea000383ffff */
.L_x_208:
[----:B-1----:R1:W3:Y:S02]  /*f050*/  SYNCS.PHASECHK.TRANS64.TRYWAIT P0, [R8+URZ+0x384a0], R5 ;  /* 0x0384a005080075a7 */ /* 0x0022e4000800017f */
[----:B---3--:R-:W-:Y:S05]  /*f060*/  @!P0 NANOSLEEP.SYNCS 0x989680 ;  /* 0x009896800000895d */ /* 0x008fea0003900000 */
[----:B------:R-:W3:Y:S02]  /*f070*/  @!P0 SYNCS.PHASECHK.TRANS64 P0, [R8+URZ+0x384a0], R5 ;  /* 0x0384a005080085a7 */ /* 0x000ee4000800007f */
[----:B---3--:R-:W-:Y:S05]  /*f080*/  @!P0 BRA `(.L_x_208) ;  /* 0xfffffffc00f08947 */ /* 0x008fea000383ffff */
[----:B------:R-:W-:Y:S05]  /*f090*/  BRA `(.L_x_294) ;  /* 0xffffffc000ec7947 */ /* 0x000fea000383ffff */
.L_x_213:
[----:B--2---:R2:W3:Y:S02]  /*f0a0*/  SYNCS.PHASECHK.TRANS64.TRYWAIT P0, [R3+URZ+0x38400], R2 ;  /* 0x03840002030075a7 */ /* 0x0044e4000800017f */
[----:B---3--:R-:W-:Y:S05]  /*f0b0*/  @!P0 NANOSLEEP.SYNCS 0x989680 ;  /* 0x009896800000895d */ /* 0x008fea0003900000 */
[----:B------:R-:W3:Y:S02]  /*f0c0*/  @!P0 SYNCS.PHASECHK.TRANS64 P0, [R3+URZ+0x38400], R2 ;  /* 0x03840002030085a7 */ /* 0x000ee4000800007f */
[----:B---3--:R-:W-:Y:S05]  /*f0d0*/  @!P0 BRA `(.L_x_213) ;  /* 0xfffffffc00f08947 */ /* 0x008fea000383ffff */
[----:B------:R-:W-:Y:S05]  /*f0e0*/  BRA `(.L_x_295) ;  /* 0xffffffc400bc7947 */ /* 0x000fea000383ffff */
.L_x_216:
[----:B------:R-:W-:Y:S01]  /*f0f0*/  BSSY B1, `(.L_x_296) ;  /* 0x0000006000017945 */ /* 0x000fe20003800000 */
[----:B------:R-:W-:-:S07]  /*f100*/  IMAD.MOV.U32 R15, RZ, RZ, -0x1 ;  /* 0xffffffffff0f7424 */ /* 0x000fce00078e00ff */
[----:B-1---5:R-:W-:Y:S05]  /*f110*/  WARPSYNC.COLLECTIVE R15, `(.L_x_297) ;  /* 0x000000000f0c7348 */ /* 0x022fea0003c00000 */
[----:B------:R-:W-:Y:S02]  /*f120*/  ELECT P6, UR62, PT ;  /* 0x00000000003e782f */ /* 0x000fe400038c0000 */
[----:B------:R-:W-:Y:S01]  /*f130*/  MOV R14, UR62 ;  /* 0x0000003e000e7c02 */ /* 0x000fe20008000f00 */
[----:B-1---5:R-:W-:Y:S10]  /*f140*/  ENDCOLLECTIVE ;  /* 0x000000000000791b */ /* 0x022ff40003800000 */
.L_x_297:
[----:B------:R-:W-:Y:S05]  /*f150*/  BSYNC B1 ;  /* 0x0000000000017941 */ /* 0x000fea0003800000 */
.L_x_296:
[----:B------:R-:W-:Y:S05]  /*f160*/  BRA `(.L_x_298) ;  /* 0xffffffc800047947 */ /* 0x000fea000383ffff */
.L_x_219:
[----:B------:R-:W-:Y:S01]  /*f170*/  BSSY B1, `(.L_x_299) ;  /* 0x0000005000017945 */ /* 0x000fe20003800000 */
[----:B------:R-:W-:-:S07]  /*f180*/  IMAD.MOV.U32 R15, RZ, RZ, -0x1 ;  /* 0xffffffffff0f7424 */ /* 0x000fce00078e00ff */
[----:B-12--5:R-:W-:Y:S05]  /*f190*/  WARPSYNC.COLLECTIVE R15, `(.L_x_300) ;  /* 0x000000000f087348 */ /* 0x026fea0003c00000 */
[----:B------:R-:W-:Y:S01]  /*f1a0*/  NOP ;  /* 0x0000000000007918 */ /* 0x000fe20000000000 */
[----:B-12--5:R-:W-:Y:S01]  /*f1b0*/  ENDCOLLECTIVE ;  /* 0x000000000000791b */ /* 0x026fe20003800000 */
.L_x_300:
[----:B------:R-:W-:Y:S05]  /*f1c0*/  BSYNC B1 ;  /* 0x0000000000017941 */ /* 0x000fea0003800000 */
.L_x_299:
[----:B------:R-:W-:-:S07]  /*f1d0*/  IMAD.MOV.U32 R15, RZ, RZ, -0x1 ;  /* 0xffffffffff0f7424 */ /* 0x000fce00078e00ff */
[----:B------:R-:W-:Y:S05]  /*f1e0*/  WARPSYNC.COLLECTIVE R15, `(.L_x_301) ;  /* 0x000000000f0c7348 */ /* 0x000fea0003c00000 */
[----:B------:R-:W-:Y:S02]  /*f1f0*/  ELECT P6, UR62, PT ;  /* 0x00000000003e782f */ /* 0x000fe400038c0000 */
[----:B------:R-:W-:Y:S01]  /*f200*/  MOV R14, UR62 ;  /* 0x0000003e000e7c02 */ /* 0x000fe20008000f00 */
[----:B------:R-:W-:Y:S10]  /*f210*/  ENDCOLLECTIVE ;  /* 0x000000000000791b */ /* 0x000ff40003800000 */
.L_x_301:
[----:B------:R-:W-:Y:S05]  /*f220*/  BRA `(.L_x_302) ;  /* 0xffffffcc00247947 */ /* 0x000fea000383ffff */
.L_x_222:
[----:B------:R-:W-:Y:S01]  /*f230*/  BSSY B0, `(.L_x_303) ;  /* 0x0000006000007945 */ /* 0x000fe20003800000 */
[----:B------:R-:W-:-:S07]  /*f240*/  IMAD.MOV.U32 R15, RZ, RZ, -0x1 ;  /* 0xffffffffff0f7424 */ /* 0x000fce00078e00ff */
[----:B-----5:R-:W-:Y:S05]  /*f250*/  WARPSYNC.COLLECTIVE R15, `(.L_x_304) ;  /* 0x000000000f0c7348 */ /* 0x020fea0003c00000 */
[----:B-----5:R-:W-:Y:S02]  /*f260*/  ELECT P6, UR62, PT ;  /* 0x00000000003e782f */ /* 0x020fe400038c0000 */
[----:B------:R-:W-:Y:S01]  /*f270*/  MOV R14, UR62 ;  /* 0x0000003e000e7c02 */ /* 0x000fe20008000f00 */
[----:B------:R-:W-:Y:S10]  /*f280*/  ENDCOLLECTIVE ;  /* 0x000000000000791b */ /* 0x000ff40003800000 */
.L_x_304:
[----:B------:R-:W-:Y:S05]  /*f290*/  BSYNC B0 ;  /* 0x0000000000007941 */ /* 0x000fea0003800000 */
.L_x_303:
[----:B------:R-:W-:Y:S05]  /*f2a0*/  BRA `(.L_x_305) ;  /* 0xffffffcc00747947 */ /* 0x000fea000383ffff */
.L_x_226:
[----:B-1----:R1:W2:Y:S02]  /*f2b0*/  SYNCS.PHASECHK.TRANS64.TRYWAIT P0, [R7+URZ], R2 ;  /* 0x00000002070075a7 */ /* 0x0022a4000800017f */
[----:B--2---:R-:W-:Y:S05]  /*f2c0*/  @!P0 NANOSLEEP.SYNCS 0x989680 ;  /* 0x009896800000895d */ /* 0x004fea0003900000 */
[----:B------:R-:W2:Y:S02]  /*f2d0*/  @!P0 SYNCS.PHASECHK.TRANS64 P0, [R7+URZ], R2 ;  /* 0x00000002070085a7 */ /* 0x000ea4000800007f */
[----:B--2---:R-:W-:Y:S05]  /*f2e0*/  @!P0 BRA `(.L_x_226) ;  /* 0xfffffffc00f08947 */ /* 0x004fea000383ffff */
[----:B------:R-:W-:Y:S05]  /*f2f0*/  BRA `(.L_x_306) ;  /* 0xffffffcc00b07947 */ /* 0x000fea000383ffff */
.L_x_227:
[----:B-1----:R1:W2:Y:S02]  /*f300*/  SYNCS.PHASECHK.TRANS64.TRYWAIT P0, [R9+URZ], R4 ;  /* 0x00000004090075a7 */ /* 0x0022a4000800017f */
[----:B--2---:R-:W-:Y:S05]  /*f310*/  @!P0 NANOSLEEP.SYNCS 0x989680 ;  /* 0x009896800000895d */ /* 0x004fea0003900000 */
[----:B------:R-:W2:Y:S02]  /*f320*/  @!P0 SYNCS.PHASECHK.TRANS64 P0, [R9+URZ], R4 ;  /* 0x00000004090085a7 */ /* 0x000ea4000800007f */
[----:B--2---:R-:W-:Y:S05]  /*f330*/  @!P0 BRA `(.L_x_227) ;  /* 0xfffffffc00f08947 */ /* 0x004fea000383ffff */
[----:B------:R-:W-:Y:S05]  /*f340*/  BRA `(.L_x_307) ;  /* 0xffffffcc00c07947 */ /* 0x000fea000383ffff */
.L_x_228:
[----:B--2---:R2:W3:Y:S02]  /*f350*/  SYNCS.PHASECHK.TRANS64.TRYWAIT P0, [R6+URZ], R5 ;  /* 0x00000005060075a7 */ /* 0x0044e4000800017f */
[----:B---3--:R-:W-:Y:S05]  /*f360*/  @!P0 NANOSLEEP.SYNCS 0x989680 ;  /* 0x009896800000895d */ /* 0x008fea0003900000 */
[----:B------:R-:W3:Y:S02]  /*f370*/  @!P0 SYNCS.PHASECHK.TRANS64 P0, [R6+URZ], R5 ;  /* 0x00000005060085a7 */ /* 0x000ee4000800007f */
[----:B---3--:R-:W-:Y:S05]  /*f380*/  @!P0 BRA `(.L_x_228) ;  /* 0xfffffffc00f08947 */ /* 0x008fea000383ffff */
[----:B------:R-:W-:Y:S05]  /*f390*/  BRA `(.L_x_308) ;  /* 0xffffffcc00c87947 */ /* 0x000fea000383ffff */
.L_x_246:
[----:B-1----:R1:W3:Y:S02]  /*f3a0*/  SYNCS.PHASECHK.TRANS64.TRYWAIT P2, [R17+URZ+0x38440], R2 ;  /* 0x03844002110075a7 */ /* 0x0022e4000804017f */
[----:B---3--:R-:W-:Y:S05]  /*f3b0*/  @!P2 NANOSLEEP.SYNCS 0x989680 ;  /* 0x009896800000a95d */ /* 0x008fea0003900000 */
[----:B------:R-:W3:Y:S02]  /*f3c0*/  @!P2 SYNCS.PHASECHK.TRANS64 P2, [R17+URZ+0x38440], R2 ;  /* 0x038440021100a5a7 */ /* 0x000ee4000804007f */
[----:B---3--:R-:W-:Y:S05]  /*f3d0*/  @!P2 BRA `(.L_x_246) ;  /* 0xfffffffc00f0a947 */ /* 0x008fea000383ffff */
[----:B------:R-:W-:Y:S05]  /*f3e0*/  BRA `(.L_x_309) ;  /* 0xffffffe800e47947 */ /* 0x000fea000383ffff */
.L_x_252:
[----:B-1----:R1:W2:Y:S02]  /*f3f0*/  SYNCS.PHASECHK.TRANS64.TRYWAIT P0, [R5+URZ+0x38440], R2 ;  /* 0x03844002050075a7 */ /* 0x0022a4000800017f */
[----:B--2---:R-:W-:Y:S05]  /*f400*/  @!P0 NANOSLEEP.SYNCS 0x989680 ;  /* 0x009896800000895d */ /* 0x004fea0003900000 */
[----:B------:R-:W2:Y:S02]  /*f410*/  @!P0 SYNCS.PHASECHK.TRANS64 P0, [R5+URZ+0x38440], R2 ;  /* 0x03844002050085a7 */ /* 0x000ea4000800007f */
[----:B--2---:R-:W-:Y:S05]  /*f420*/  @!P0 BRA `(.L_x_252) ;  /* 0xfffffffc00f08947 */ /* 0x004fea000383ffff */
[----:B------:R-:W-:Y:S05]  /*f430*/  BRA `(.L_x_310) ;  /* 0xffffffec004c7947 */ /* 0x000fea000383ffff */
.L_x_254:
[----:B-1----:R1:W2:Y:S02]  /*f440*/  SYNCS.PHASECHK.TRANS64.TRYWAIT P0, [R7+URZ+0x38440], R0 ;  /* 0x03844000070075a7 */ /* 0x0022a4000800017f */
[----:B--2---:R-:W-:Y:S05]  /*f450*/  @!P0 NANOSLEEP.SYNCS 0x989680 ;  /* 0x009896800000895d */ /* 0x004fea0003900000 */
[----:B------:R-:W2:Y:S02]  /*f460*/  @!P0 SYNCS.PHASECHK.TRANS64 P0, [R7+URZ+0x38440], R0 ;  /* 0x03844000070085a7 */ /* 0x000ea4000800007f */
[----:B--2---:R-:W-:Y:S05]  /*f470*/  @!P0 BRA `(.L_x_254) ;  /* 0xfffffffc00f08947 */ /* 0x004fea000383ffff */
[----:B------:R-:W-:Y:S05]  /*f480*/  BRA `(.L_x_311) ;  /* 0xffffffec00647947 */ /* 0x000fea000383ffff */
.L_x_256:
[----:B-1----:R1:W2:Y:S02]  /*f490*/  SYNCS.PHASECHK.TRANS64.TRYWAIT P0, [R7+URZ+0x38440], R0 ;  /* 0x03844000070075a7 */ /* 0x0022a4000800017f */
[----:B--2---:R-:W-:Y:S05]  /*f4a0*/  @!P0 NANOSLEEP.SYNCS 0x989680 ;  /* 0x009896800000895d */ /* 0x004fea0003900000 */
[----:B------:R-:W2:Y:S02]  /*f4b0*/  @!P0 SYNCS.PHASECHK.TRANS64 P0, [R7+URZ+0x38440], R0 ;  /* 0x03844000070085a7 */ /* 0x000ea4000800007f */
[----:B--2---:R-:W-:Y:S05]  /*f4c0*/  @!P0 BRA `(.L_x_256) ;  /* 0xfffffffc00f08947 */ /* 0x004fea000383ffff */
[----:B------:R-:W-:Y:S05]  /*f4d0*/  BRA `(.L_x_312) ;  /* 0xffffffec007c7947 */ /* 0x000fea000383ffff */
.L_x_258:
[----:B-1----:R1:W2:Y:S02]  /*f4e0*/  SYNCS.PHASECHK.TRANS64.TRYWAIT P0, [R7+URZ+0x38440], R0 ;  /* 0x03844000070075a7 */ /* 0x0022a4000800017f */
[----:B--2---:R-:W-:Y:S05]  /*f4f0*/  @!P0 NANOSLEEP.SYNCS 0x989680 ;  /* 0x009896800000895d */ /* 0x004fea0003900000 */
[----:B------:R-:W2:Y:S02]  /*f500*/  @!P0 SYNCS.PHASECHK.TRANS64 P0, [R7+URZ+0x38440], R0 ;  /* 0x03844000070085a7 */ /* 0x000ea4000800007f */
[----:B--2---:R-:W-:Y:S05]  /*f510*/  @!P0 BRA `(.L_x_258) ;  /* 0xfffffffc00f08947 */ /* 0x004fea000383ffff */
[----:B------:R-:W-:Y:S05]  /*f520*/  BRA `(.L_x_313) ;  /* 0xffffffec00947947 */ /* 0x000fea000383ffff */
.L_x_260:
[----:B-1----:R1:W2:Y:S02]  /*f530*/  SYNCS.PHASECHK.TRANS64.TRYWAIT P0, [R7+URZ+0x38440], R0 ;  /* 0x03844000070075a7 */ /* 0x0022a4000800017f */
[----:B--2---:R-:W-:Y:S05]  /*f540*/  @!P0 NANOSLEEP.SYNCS 0x989680 ;  /* 0x009896800000895d */ /* 0x004fea0003900000 */
[----:B------:R-:W2:Y:S02]  /*f550*/  @!P0 SYNCS.PHASECHK.TRANS64 P0, [R7+URZ+0x38440], R0 ;  /* 0x03844000070085a7 */ /* 0x000ea4000800007f */
[----:B--2---:R-:W-:Y:S05]  /*f560*/  @!P0 BRA `(.L_x_260) ;  /* 0xfffffffc00f08947 */ /* 0x004fea000383ffff */
[----:B------:R-:W-:Y:S05]  /*f570*/  BRA `(.L_x_314) ;  /* 0xffffffec00ac7947 */ /* 0x000fea000383ffff */
.L_x_262:
[----:B-1----:R1:W2:Y:S02]  /*f580*/  SYNCS.PHASECHK.TRANS64.TRYWAIT P0, [R7+URZ+0x38440], R0 ;  /* 0x03844000070075a7 */ /* 0x0022a4000800017f */
[----:B--2---:R-:W-:Y:S05]  /*f590*/  @!P0 NANOSLEEP.SYNCS 0x989680 ;  /* 0x009896800000895d */ /* 0x004fea0003900000 */
[----:B------:R-:W2:Y:S02]  /*f5a0*/  @!P0 SYNCS.PHASECHK.TRANS64 P0, [R7+URZ+0x38440], R0 ;  /* 0x03844000070085a7 */ /* 0x000ea4000800007f */
[----:B--2---:R-:W-:Y:S05]  /*f5b0*/  @!P0 BRA `(.L_x_262) ;  /* 0xfffffffc00f08947 */ /* 0x004fea000383ffff */
[----:B------:R-:W-:Y:S05]  /*f5c0*/  BRA `(.L_x_315) ;  /* 0xffffffec00c47947 */ /* 0x000fea000383ffff */
.L_x_264:
[----:B-1----:R1:W2:Y:S02]  /*f5d0*/  SYNCS.PHASECHK.TRANS64.TRYWAIT P0, [R7+URZ+0x38440], R0 ;  /* 0x03844000070075a7 */ /* 0x0022a4000800017f */
[----:B--2---:R-:W-:Y:S05]  /*f5e0*/  @!P0 NANOSLEEP.SYNCS 0x989680 ;  /* 0x009896800000895d */ /* 0x004fea0003900000 */
[----:B------:R-:W2:Y:S02]  /*f5f0*/  @!P0 SYNCS.PHASECHK.TRANS64 P0, [R7+URZ+0x38440], R0 ;  /* 0x03844000070085a7 */ /* 0x000ea4000800007f */
[----:B--2---:R-:W-:Y:S05]  /*f600*/  @!P0 BRA `(.L_x_264) ;  /* 0xfffffffc00f08947 */ /* 0x004fea000383ffff */
[----:B------:R-:W-:Y:S05]  /*f610*/  BRA `(.L_x_316) ;  /* 0xffffffec00dc7947 */ /* 0x000fea000383ffff */
        .weak           $__internal_0_$__cuda_sm20_div_u64
        .type           $__internal_0_$__cuda_sm20_div_u64,@function
        .size           $__internal_0_$__cuda_sm20_div_u64,(.L_x_243 - $__internal_0_$__cuda_sm20_div_u64)
$__internal_0_$__cuda_sm20_div_u64:
[----:B------:R-:W1:Y:S08]  /*f620*/  I2F.U64.RP R0, R24 ;  /* 0x0000001800007312 */ /* 0x000e700000309000 */
[----:B-1----:R-:W1:Y:S02]  /*f630*/  MUFU.RCP R0, R0 ;  /* 0x0000000000007308 */ /* 0x002e640000001000 */
[----:B-1----:R-:W-:-:S06]  /*f640*/  VIADD R2, R0, 0x1ffffffe ;  /* 0x1ffffffe00027836 */ /* 0x002fcc0000000000 */
[----:B------:R-:W1:Y:S02]  /*f650*/  F2I.U64.TRUNC R2, R2 ;  /* 0x0000000200027311 */ /* 0x000e64000020d800 */
[----:B-1----:R-:W-:-:S04]  /*f660*/  IMAD.WIDE.U32 R16, R2, R24, RZ ;  /* 0x0000001802107225 */ /* 0x002fc800078e00ff */
[C---:B------:R-:W-:Y:S01]  /*f670*/  IMAD R15, R2.reuse, R25, R17 ;  /* 0x00000019020f7224 */ /* 0x040fe200078e0211 */
[----:B------:R-:W-:Y:S01]  /*f680*/  IADD3 R27, P1, RZ, -R16, RZ ;  /* 0x80000010ff1b7210 */ /* 0x000fe20007f3e0ff */
[----:B------:R-:W-:Y:S02]  /*f690*/  IMAD.MOV.U32 R17, RZ, RZ, R2 ;  /* 0x000000ffff117224 */ /* 0x000fe400078e0002 */
[----:B------:R-:W-:Y:S02]  /*f6a0*/  IMAD R15, R3, R24, R15 ;  /* 0x00000018030f7224 */ /* 0x000fe400078e020f */
[----:B------:R-:W-:-:S04]  /*f6b0*/  IMAD.HI.U32 R16, R2, R27, RZ ;  /* 0x0000001b02107227 */ /* 0x000fc800078e00ff */
[----:B------:R-:W-:-:S04]  /*f6c0*/  IMAD.X R15, RZ, RZ, ~R15, P1 ;  /* 0x000000ffff0f7224 */ /* 0x000fc800008e0e0f */
[----:B------:R-:W-:-:S04]  /*f6d0*/  IMAD.WIDE.U32 R16, P1, R2, R15, R16 ;  /* 0x0000000f02107225 */ /* 0x000fc80007820010 */
[C---:B------:R-:W-:Y:S02]  /*f6e0*/  IMAD R29, R3.reuse, R15, RZ ;  /* 0x0000000f031d7224 */ /* 0x040fe400078e02ff */
[----:B------:R-:W-:-:S04]  /*f6f0*/  IMAD.HI.U32 R16, P2, R3, R27, R16 ;  /* 0x0000001b03107227 */ /* 0x000fc80007840010 */
[----:B------:R-:W-:Y:S01]  /*f700*/  IMAD.HI.U32 R15, R3, R15, RZ ;  /* 0x0000000f030f7227 */ /* 0x000fe200078e00ff */
[----:B------:R-:W-:-:S03]  /*f710*/  IADD3 R17, P3, R29, R16, RZ ;  /* 0x000000101d117210 */ /* 0x000fc60007f7e0ff */
[----:B------:R-:W-:Y:S02]  /*f720*/  IMAD.X R0, R15, 0x1, R3, P1 ;  /* 0x000000010f007824 */ /* 0x000fe400008e0603 */
[----:B------:R-:W-:-:S03]  /*f730*/  IMAD.WIDE.U32 R2, R17, R24, RZ ;  /* 0x0000001811027225 */ /* 0x000fc600078e00ff */
[----:B------:R-:W-:Y:S01]  /*f740*/  IADD3.X R15, RZ, RZ, R0, P3, P2 ;  /* 0x000000ffff0f7210 */ /* 0x000fe20001fe4400 */
[----:B------:R-:W-:Y:S01]  /*f750*/  IMAD R0, R17, R25, R3 ;  /* 0x0000001911007224 */ /* 0x000fe200078e0203 */
[----:B------:R-:W-:-:S03]  /*f760*/  IADD3 R3, P1, RZ, -R2, RZ ;  /* 0x80000002ff037210 */ /* 0x000fc60007f3e0ff */
        /* <DEDUP_REMOVED lines=8> */
[----:B------:R-:W-:Y:S01]  /*f7f0*/  IMAD.MOV.U32 R3, RZ, RZ, RZ ;  /* 0x000000ffff037224 */ /* 0x000fe200078e00ff */
[----:B------:R-:W-:Y:S01]  /*f800*/  IADD3.X R15, R0, R15, RZ, P1, !PT ;  /* 0x0000000f000f7210 */ /* 0x000fe20000ffe4ff */
[----:B------:R-:W-:-:S03]  /*f810*/  IMAD.HI.U32 R2, R17, UR14, RZ ;  /* 0x0000000e11027c27 */ /* 0x000fc6000f8e00ff */
[----:B------:R-:W-:Y:S01]  /*f820*/  IADD3.X R15, RZ, RZ, R15, P3, P2 ;  /* 0x000000ffff0f7210 */ /* 0x000fe20001fe440f */
[----:B------:R-:W-:-:S04]  /*f830*/  IMAD.WIDE.U32 R2, R17, UR22, R2 ;  /* 0x0000001611027c25 */ /* 0x000fc8000f8e0002 */
[C---:B------:R-:W-:Y:S02]  /*f840*/  IMAD R17, R15.reuse, UR22, RZ ;  /* 0x000000160f117c24 */ /* 0x040fe4000f8e02ff */
[----:B------:R-:W-:-:S04]  /*f850*/  IMAD.HI.U32 R2, P1, R15, UR14, R2 ;  /* 0x0000000e0f027c27 */ /* 0x000fc8000f820002 */
[----:B------:R-:W-:Y:S01]  /*f860*/  IMAD.HI.U32 R0, R15, UR22, RZ ;  /* 0x000000160f007c27 */ /* 0x000fe2000f8e00ff */
[----:B------:R-:W-:-:S03]  /*f870*/  IADD3 R15, P2, R17, R2, RZ ;  /* 0x00000002110f7210 */ /* 0x000fc60007f5e0ff */
[----:B------:R-:W-:Y:S02]  /*f880*/  IMAD.X R0, RZ, RZ, R0, P1 ;  /* 0x000000ffff007224 */ /* 0x000fe400008e0600 */
[----:B------:R-:W-:-:S04]  /*f890*/  IMAD.WIDE.U32 R2, R15, R24, RZ ;  /* 0x000000180f027225 */ /* 0x000fc800078e00ff */
[----:B------:R-:W-:Y:S01]  /*f8a0*/  IMAD.X R0, RZ, RZ, R0, P2 ;  /* 0x000000ffff007224 */ /* 0x000fe200010e0600 */
[----:B------:R-:W-:Y:S01]  /*f8b0*/  IADD3 R17, P2, -R2, UR14, RZ ;  /* 0x0000000e02117c10 */ /* 0x000fe2000ff5e1ff */
[----:B------:R-:W-:-:S03]  /*f8c0*/  IMAD R3, R15, R25, R3 ;  /* 0x000000190f037224 */ /* 0x000fc600078e0203 */
[-C--:B------:R-:W-:Y:S01]  /*f8d0*/  ISETP.GE.U32.AND P1, PT, R17, R24.reuse, PT ;  /* 0x000000181100720c */ /* 0x080fe20003f26070 */
[----:B------:R-:W-:-:S05]  /*f8e0*/  IMAD R0, R0, R24, R3 ;  /* 0x0000001800007224 */ /* 0x000fca00078e0203 */
[----:B------:R-:W-:Y:S01]  /*f8f0*/  IADD3.X R16, ~R0, UR22, RZ, P2, !PT ;  /* 0x0000001600107c10 */ /* 0x000fe200097fe5ff */
[----:B------:R-:W-:Y:S01]  /*f900*/  VIADD R0, R15, 0x1 ;  /* 0x000000010f007836 */ /* 0x000fe20000000000 */
[----:B------:R-:W-:Y:S02]  /*f910*/  IADD3 R2, P2, -R24, R17, RZ ;  /* 0x0000001118027210 */ /* 0x000fe40007f5e1ff */
[----:B------:R-:W-:-:S03]  /*f920*/  ISETP.GE.U32.AND.EX P1, PT, R16, R25, PT, P1 ;  /* 0x000000191000720c */ /* 0x000fc60003f26110 */
[----:B------:R-:W-:Y:S01]  /*f930*/  IMAD.X R3, R16, 0x1, ~R25, P2 ;  /* 0x0000000110037824 */ /* 0x000fe200010e0e19 */
[----:B------:R-:W-:Y:S02]  /*f940*/  SEL R2, R2, R17, P1 ;  /* 0x0000001102027207 */ /* 0x000fe40000800000 */
[----:B------:R-:W-:Y:S02]  /*f950*/  SEL R15, R0, R15, P1 ;  /* 0x0000000f000f7207 */ /* 0x000fe40000800000 */
[----:B------:R-:W-:Y:S02]  /*f960*/  SEL R3, R3, R16, P1 ;  /* 0x0000001003037207 */ /* 0x000fe40000800000 */
[----:B------:R-:W-:Y:S01]  /*f970*/  ISETP.GE.U32.AND P1, PT, R2, R24, PT ;  /* 0x000000180200720c */ /* 0x000fe20003f26070 */
[----:B------:R-:W-:Y:S01]  /*f980*/  VIADD R0, R15, 0x1 ;  /* 0x000000010f007836 */ /* 0x000fe20000000000 */
[----:B------:R-:W-:Y:S01]  /*f990*/  ISETP.NE.U32.AND P2, PT, R24, RZ, PT ;  /* 0x000000ff1800720c */ /* 0x000fe20003f45070 */
[----:B------:R-:W-:Y:S01]  /*f9a0*/  IMAD.MOV.U32 R2, RZ, RZ, R12 ;  /* 0x000000ffff027224 */ /* 0x000fe200078e000c */
[----:B------:R-:W-:Y:S01]  /*f9b0*/  ISETP.GE.U32.AND.EX P1, PT, R3, R25, PT, P1 ;  /* 0x000000190300720c */ /* 0x000fe20003f26110 */
[----:B------:R-:W-:Y:S01]  /*f9c0*/  IMAD.MOV.U32 R3, RZ, RZ, 0x0 ;  /* 0x00000000ff037424 */ /* 0x000fe200078e00ff */
[----:B------:R-:W-:-:S02]  /*f9d0*/  ISETP.NE.AND.EX P2, PT, R25, RZ, PT, P2 ;  /* 0x000000ff1900720c */ /* 0x000fc40003f45320 */
[----:B------:R-:W-:-:S04]  /*f9e0*/  SEL R0, R0, R15, P1 ;  /* 0x0000000f00007207 */ /* 0x000fc80000800000 */
[----:B------:R-:W-:Y:S01]  /*f9f0*/  SEL R0, R0, 0xffffffff, P2 ;  /* 0xffffffff00007807 */ /* 0x000fe20001000000 */
[----:B------:R-:W-:Y:S06]  /*fa00*/  RET.REL.NODEC R2 `(_ZN7cutlass13device_kernelINS_4gemm6kernel13GemmUniversalINS1_17GroupProblemShapeIN4cute5tupleIJiiiEEEEENS1_10collective13CollectiveMmaINS1_39MainloopSm90ArrayTmaGmmaWarpSpecializedILi4ENS6_IJNS5_1CILi2EEENSC_ILi1EEESE_EEENS1_43KernelPtrArrayTmaWarpSpecializedCooperativeEEENS6_IJNSC_ILi128EEENSC_ILi256EEENSC_ILi64EEEEEENS_6half_tEPNS6_IJlSE_NSC_ILi0EEEEEESM_SP_NS5_8TiledMMAINS5_8MMA_AtomIJNS5_4SM904GMMA26MMA_64x256x16_F32F16F16_SSILNST_5MajorE0ELSV_0ELNST_7ScaleInE1ELSW_1EEEEEENS5_6LayoutISF_NS6_IJSE_SN_SN_EEEEENS6_IJNS5_10UnderscoreES12_S12_EEEEENS5_13SM90_TMA_LOADENS5_14ComposedLayoutINS5_7SwizzleILi3ELi4ELi3EEENS5_18smem_ptr_flag_bitsILi16EEENSZ_INS6_IJNSC_ILi8EEESK_EEENS6_IJSK_SE_EEEEEEEvNS5_8identityENS5_23SM90_TMA_LOAD_MULTICASTES1F_vS1G_EENS_8epilogue10collective18CollectiveEpilogueINS1J_30Sm90PtrArrayTmaWarpSpecializedILi4ELi2ELi16ELb1ELb0ELi2EEEJSL_NS6_IJSI_NSC_ILi32EEEEEESM_PNS6_IJSE_lSN_EEESM_S1R_NS1J_6fusion15FusionCallbacksIS1N_NS1S_17LinearCombinationISM_fSM_fLNS_15FloatRoundStyleE2EEESL_S1P_JEEES15_NS16_IS18_S1A_NSZ_INS6_IJSK_S1B_EEENS6_IJSE_SK_EEEEEEENS5_17SM75_U16x8_LDSM_TENS5_14SM90_TMA_STOREES21_NS5_17SM90_U16x8_STSM_TENS5_9Copy_AtomIJNS5_17SM90_U32x4_STSM_NESM_EEEvEEEvvEEEEvNT_6ParamsE) ;  /* 0xffffff04027c7950 */ /* 0x000fec0003c3ffff */
.L_x_243:
[----:B------:R-:W-:Y:S01]  /*fa10*/  UMOV UR24, UR32 ;  /* 0x0000002000187c82 */ /* 0x000fe20008000000 */
[----:B------:R-:W-:Y:S02]  /*fa20*/  UMOV UR25, UR35 ;  /* 0x0000002300197c82 */ /* 0x000fe40008000000 */
[----:B------:R-:W1:Y:S08]  /*fa30*/  I2F.U64.RP R13, UR24 ;  /* 0x00000018000d7d12 */ /* 0x000e700008309000 */
[----:B-1----:R-:W1:Y:S02]  /*fa40*/  MUFU.RCP R13, R13 ;  /* 0x0000000d000d7308 */ /* 0x002e640000001000 */
[----:B-1----:R-:W-:-:S06]  /*fa50*/  VIADD R2, R13, 0x1ffffffe ;  /* 0x1ffffffe0d027836 */ /* 0x002fcc0000000000 */
[----:B------:R-:W1:Y:S02]  /*fa60*/  F2I.U64.TRUNC R2, R2 ;  /* 0x0000000200027311 */ /* 0x000e64000020d800 */
[----:B-1----:R-:W-:Y:S01]  /*fa70*/  R2UR UR24, R2 ;  /* 0x00000000021872ca */ /* 0x002fe200000e0000 */
[----:B------:R-:W-:Y:S01]  /*fa80*/  IMAD.MOV.U32 R2, RZ, RZ, R12 ;  /* 0x000000ffff027224 */ /* 0x000fe200078e000c */
[----:B------:R-:W-:Y:S01]  /*fa90*/  R2UR UR25, R3 ;  /* 0x00000000031972ca */ /* 0x000fe200000e0000 */
[----:B------:R-:W-:-:S10]  /*faa0*/  IMAD.MOV.U32 R3, RZ, RZ, 0x0 ;  /* 0x00000000ff037424 */ /* 0x000fd400078e00ff */
[----:B------:R-:W-:-:S04]  /*fab0*/  UIMAD.WIDE.U32 UR26, UR24, UR32, URZ ;  /* 0x00000020181a72a5 */ /* 0x000fc8000f8e003f */
[----:B------:R-:W-:Y:S02]  /*fac0*/  UIMAD UR27, UR24, UR35, UR27 ;  /* 0x00000023181b72a4 */ /* 0x000fe4000f8e021b */
[----:B------:R-:W-:Y:S02]  /*fad0*/  UIADD3 UR36, UP1, URZ, -UR26, URZ ;  /* 0x8000001a3f247290 */ /* 0x000fe4000ff3e03f */
[----:B------:R-:W-:Y:S02]  /*fae0*/  UIMAD UR28, UR25, UR32, UR27 ;  /* 0x00000020191c72a4 */ /* 0x000fe4000f8e021b */
[----:B------:R-:W-:Y:S02]  /*faf0*/  UIMAD.WIDE.U32 UR26, UR24, UR36, URZ ;  /* 0x00000024181a72a5 */ /* 0x000fe4000f8e003f */
[----:B------:R-:W-:-:S05]  /*fb00*/  UIADD3.X UR37, URZ, ~UR28, URZ, UP1, !UPT ;  /* 0x8000001c3f257290 */ /* 0x000fca0008ffe43f */
[----:B------:R-:W-:Y:S01]  /*fb10*/  UMOV UR26, UR27 ;  /* 0x0000001b001a7c82 */ /* 0x000fe20008000000 */
[----:B------:R-:W-:Y:S02]  /*fb20*/  UMOV UR27, UR24 ;  /* 0x00000018001b7c82 */ /* 0x000fe40008000000 */
[----:B------:R-:W-:Y:S02]  /*fb30*/  UIMAD.WIDE.U32 UR28, UP1, UR24, UR37, UR26 ;  /* 0x00000025181c72a5 */ /* 0x000fe4000f82001a */
[----:B------:R-:W-:Y:S02]  /*fb40*/  UIMAD.WIDE.U32 UR26, UR25, UR37, URZ ;  /* 0x00000025191a72a5 */ /* 0x000fe4000f8e003f */
[----:B------:R-:W-:Y:S02]  /*fb50*/  UIMAD.WIDE.U32 UR28, UP2, UR25, UR36, UR28 ;  /* 0x00000024191c72a5 */ /* 0x000fe4000f84001c */
[----:B------:R-:W-:Y:S02]  /*fb60*/  UIMAD UR37, UR25, UR37, URZ ;  /* 0x00000025192572a4 */ /* 0x000fe4000f8e023f */
[----:B------:R-:W-:-:S02]  /*fb70*/  UIADD3.X UR26, UR27, UR25, URZ, UP1, !UPT ;  /* 0x000000191b1a7290 */ /* 0x000fc40008ffe43f */
[----:B------:R-:W-:-:S04]  /*fb80*/  UIADD3 UR29, UP4, UR37, UR29, URZ ;  /* 0x0000001d251d7290 */ /* 0x000fc8000ff9e03f */
[----:B------:R-:W-:Y:S02]  /*fb90*/  UIMAD.WIDE.U32 UR24, UR29, UR32, URZ ;  /* 0x000000201d1872a5 */ /* 0x000fe4000f8e003f */
[----:B------:R-:W-:Y:S02]  /*fba0*/  UIADD3.X UR36, URZ, URZ, UR26, UP4, UP2 ;  /* 0x0000003f3f247290 */ /* 0x000fe4000a7e441a */
[----:B------:R-:W-:Y:S02]  /*fbb0*/  UIMAD UR25, UR29, UR35, UR25 ;  /* 0x000000231d1972a4 */ /* 0x000fe4000f8e0219 */
[----:B------:R-:W-:Y:S02]  /*fbc0*/  UIADD3 UR37, UP1, URZ, -UR24, URZ ;  /* 0x800000183f257290 */ /* 0x000fe4000ff3e03f */
[----:B------:R-:W-:Y:S02]  /*fbd0*/  UIMAD UR26, UR36, UR32, UR25 ;  /* 0x00000020241a72a4 */ /* 0x000fe4000f8e0219 */
[----:B------:R-:W-:-:S02]  /*fbe0*/  UIMAD.WIDE.U32 UR24, UR29, UR37, URZ ;  /* 0x000000251d1872a5 */ /* 0x000fc4000f8e003f */
[----:B------:R-:W-:-:S05]  /*fbf0*/  UIADD3.X UR38, URZ, ~UR26, URZ, UP1, !UPT ;  /* 0x8000001a3f267290 */ /* 0x000fca0008ffe43f */
[----:B------:R-:W-:Y:S01]  /*fc00*/  UMOV UR28, UR25 ;  /* 0x00000019001c7c82 */ /* 0x000fe20008000000 */
[----:B------:R-:W-:Y:S02]  /*fc10*/  UIMAD.WIDE.U32 UR24, UR36, UR38, URZ ;  /* 0x00000026241872a5 */ /* 0x000fe4000f8e003f */
[----:B------:R-:W-:Y:S02]  /*fc20*/  UIMAD.WIDE.U32 UR26, UP1, UR29, UR38, UR28 ;  /* 0x000000261d1a72a5 */ /* 0x000fe4000f82001c */
[----:B------:R-:W-:Y:S02]  /*fc30*/  UIMAD UR28, UR36, UR38, URZ ;  /* 0x00000026241c72a4 */ /* 0x000fe4000f8e023f */
[----:B------:R-:W-:Y:S02]  /*fc40*/  UIMAD.WIDE.U32 UR26, UP2, UR36, UR37, UR26 ;  /* 0x00000025241a72a5 */ /* 0x000fe4000f84001a */
[----:B------:R-:W-:Y:S02]  /*fc50*/  UIADD3.X UR36, UR25, UR36, URZ, UP1, !UPT ;  /* 0x0000002419247290 */ /* 0x000fe40008ffe43f */
[----:B------:R-:W-:Y:S01]  /*fc60*/  UIADD3 UR28, UP4, UR28, UR27, URZ ;  /* 0x0000001b1c1c7290 */ /* 0x000fe2000ff9e03f */
[----:B------:R-:W-:-:S03]  /*fc70*/  UMOV UR25, URZ ;  /* 0x0000003f00197c82 */ /* 0x000fc60008000000 */
[----:B------:R-:W-:Y:S02]  /*fc80*/  UIMAD.WIDE.U32 UR26, UR28, UR33, URZ ;  /* 0x000000211c1a72a5 */ /* 0x000fe4000f8e003f */
[----:B------:R-:W-:-:S05]  /*fc90*/  UIADD3.X UR36, URZ, URZ, UR36, UP4, UP2 ;  /* 0x0000003f3f247290 */ /* 0x000fca000a7e4424 */
[----:B------:R-:W-:Y:S01]  /*fca0*/  UMOV UR24, UR27 ;  /* 0x0000001b00187c82 */ /* 0x000fe20008000000 */
[----:B------:R-:W-:Y:S02]  /*fcb0*/  UIMAD.WIDE.U32 UR26, UR36, UR34, URZ ;  /* 0x00000022241a72a5 */ /* 0x000fe4000f8e003f */
[----:B------:R-:W-:Y:S02]  /*fcc0*/  UIMAD.WIDE.U32 UR24, UR28, UR34, UR24 ;  /* 0x000000221c1872a5 */ /* 0x000fe4000f8e0018 */
[----:B------:R-:W-:Y:S02]  /*fcd0*/  UIMAD UR28, UR36, UR34, URZ ;  /* 0x00000022241c72a4 */ /* 0x000fe4000f8e023f */
[----:B------:R-:W-:-:S04]  /*fce0*/  UIMAD.WIDE.U32 UR24, UP1, UR36, UR33, UR24 ;  /* 0x00000021241872a5 */ /* 0x000fc8000f820018 */
[----:B------:R-:W-:Y:S02]  /*fcf0*/  UIADD3 UR28, UP2, UR28, UR25, URZ ;  /* 0x000000191c1c7290 */ /* 0x000fe4000ff5e03f */
[----:B------:R-:W-:Y:S02]  /*fd00*/  UIADD3.X UR26, UR27, URZ, URZ, UP1, !UPT ;  /* 0x0000003f1b1a7290 */ /* 0x000fe40008ffe43f */
[----:B------:R-:W-:Y:S02]  /*fd10*/  UIMAD.WIDE.U32 UR24, UR28, UR32, URZ ;  /* 0x000000201c1872a5 */ /* 0x000fe4000f8e003f */
[----:B------:R-:W-:Y:S02]  /*fd20*/  UIADD3.X UR26, URZ, UR26, URZ, UP2, !UPT ;  /* 0x0000001a3f1a7290 */ /* 0x000fe400097fe43f */
[----:B------:R-:W-:Y:S02]  /*fd30*/  UIMAD UR25, UR28, UR35, UR25 ;  /* 0x000000231c1972a4 */ /* 0x000fe4000f8e0219 */
[----:B------:R-:W-:-:S02]  /*fd40*/  UIADD3 UR27, UP2, -UR24, UR33, URZ ;  /* 0x00000021181b7290 */ /* 0x000fc4000ff5e13f */
[----:B------:R-:W-:Y:S02]  /*fd50*/  UIMAD UR25, UR26, UR32, UR25 ;  /* 0x000000201a1972a4 */ /* 0x000fe4000f8e0219 */
[----:B------:R-:W-:Y:S02]  /*fd60*/  UISETP.GE.U32.AND UP1, UPT, UR27, UR32, UPT ;  /* 0x000000201b00728c */ /* 0x000fe4000bf26070 */
[----:B------:R-:W-:Y:S02]  /*fd70*/  UIADD3.X UR34, ~UR25, UR34, URZ, UP2, !UPT ;  /* 0x0000002219227290 */ /* 0x000fe400097fe53f */
[----:B------:R-:W-:Y:S02]  /*fd80*/  UIADD3 UR25, UP2, -UR32, UR27, URZ ;  /* 0x0000001b20197290 */ /* 0x000fe4000ff5e13f */
[----:B------:R-:W-:Y:S02]  /*fd90*/  UISETP.GE.U32.AND.EX UP1, UPT, UR34, UR35, UPT, UP1 ;  /* 0x000000232200728c */ /* 0x000fe4000bf26110 */
[----:B------:R-:W-:-:S02]  /*fda0*/  UIADD3 UR24, UR28, 0x1, URZ ;  /* 0x000000011c187890 */ /* 0x000fc4000fffe03f */
[----:B------:R-:W-:Y:S02]  /*fdb0*/  UIADD3.X UR26, ~UR35, UR34, URZ, UP2, !UPT ;  /* 0x00000022231a7290 */ /* 0x000fe400097fe53f */
[----:B------:R-:W-:Y:S02]  /*fdc0*/  USEL UR25, UR25, UR27, UP1 ;  /* 0x0000001b19197287 */ /* 0x000fe40008800000 */
[----:B------:R-:W-:Y:S02]  /*fdd0*/  USEL UR26, UR26, UR34, UP1 ;  /* 0x000000221a1a7287 */ /* 0x000fe40008800000 */
[----:B------:R-:W-:Y:S02]  /*fde0*/  USEL UR28, UR24, UR28, UP1 ;  /* 0x0000001c181c7287 */ /* 0x000fe40008800000 */
[----:B------:R-:W-:Y:S02]  /*fdf0*/  UISETP.GE.U32.AND UP1, UPT, UR25, UR32, UPT ;  /* 0x000000201900728c */ /* 0x000fe4000bf26070 */
[----:B------:R-:W-:-:S02]  /*fe00*/  UISETP.NE.U32.AND UP2, UPT, UR32, URZ, UPT ;  /* 0x0000003f2000728c */ /* 0x000fc4000bf45070 */
[----:B------:R-:W-:Y:S02]  /*fe10*/  UIADD3 UR24, UR28, 0x1, URZ ;  /* 0x000000011c187890 */ /* 0x000fe4000fffe03f */
[----:B------:R-:W-:Y:S02]  /*fe20*/  UISETP.GE.U32.AND.EX UP1, UPT, UR26, UR35, UPT, UP1 ;  /* 0x000000231a00728c */ /* 0x000fe4000bf26110 */
[----:B------:R-:W-:Y:S02]  /*fe30*/  UISETP.NE.AND.EX UP2, UPT, UR35, URZ, UPT, UP2 ;  /* 0x0000003f2300728c */ /* 0x000fe4000bf45320 */
[----:B------:R-:W-:-:S04]  /*fe40*/  USEL UR24, UR24, UR28, UP1 ;  /* 0x0000001c18187287 */ /* 0x000fc80008800000 */
[----:B------:R-:W-:Y:S01]  /*fe50*/  USEL UR25, UR24, 0xffffffff, UP2 ;  /* 0xffffffff18197887 */ /* 0x000fe20009000000 */
[----:B------:R-:W-:Y:S11]  /*fe60*/  RET.REL.NODEC R2 `(_ZN7cutlass13device_kernelINS_4gemm6kernel13GemmUniversalINS1_17GroupProblemShapeIN4cute5tupleIJiiiEEEEENS1_10collective13CollectiveMmaINS1_39MainloopSm90ArrayTmaGmmaWarpSpecializedILi4ENS6_IJNS5_1CILi2EEENSC_ILi1EEESE_EEENS1_43KernelPtrArrayTmaWarpSpecializedCooperativeEEENS6_IJNSC_ILi128EEENSC_ILi256EEENSC_ILi64EEEEEENS_6half_tEPNS6_IJlSE_NSC_ILi0EEEEEESM_SP_NS5_8TiledMMAINS5_8MMA_AtomIJNS5_4SM904GMMA26MMA_64x256x16_F32F16F16_SSILNST_5MajorE0ELSV_0ELNST_7ScaleInE1ELSW_1EEEEEENS5_6LayoutISF_NS6_IJSE_SN_SN_EEEEENS6_IJNS5_10UnderscoreES12_S12_EEEEENS5_13SM90_TMA_LOADENS5_14ComposedLayoutINS5_7SwizzleILi3ELi4ELi3EEENS5_18smem_ptr_flag_bitsILi16EEENSZ_INS6_IJNSC_ILi8EEESK_EEENS6_IJSK_SE_EEEEEEEvNS5_8identityENS5_23SM90_TMA_LOAD_MULTICASTES1F_vS1G_EENS_8epilogue10collective18CollectiveEpilogueINS1J_30Sm90PtrArrayTmaWarpSpecializedILi4ELi2ELi16ELb1ELb0ELi2EEEJSL_NS6_IJSI_NSC_ILi32EEEEEESM_PNS6_IJSE_lSN_EEESM_S1R_NS1J_6fusion15FusionCallbacksIS1N_NS1S_17LinearCombinationISM_fSM_fLNS_15FloatRoundStyleE2EEESL_S1P_JEEES15_NS16_IS18_S1A_NSZ_INS6_IJSK_S1B_EEENS6_IJSE_SK_EEEEEEENS5_17SM75_U16x8_LDSM_TENS5_14SM90_TMA_STOREES21_NS5_17SM90_U16x8_STSM_TENS5_9Copy_AtomIJNS5_17SM90_U32x4_STSM_NESM_EEEvEEEvvEEEEvNT_6ParamsE) ;  /* 0xffffff0002647950 */ /* 0x000ff60003c3ffff */
.L_x_317:
[----:B------:R-:W-:-:S00]  /*fe70*/  BRA `(.L_x_317) ;  /* 0xfffffffc00fc7947 */ /* 0x000fc0000383ffff */
[----:B------:R-:W-:-:S00]  /*fe80*/  NOP ;  /* 0x0000000000007918 */ /* 0x000fc00000000000 */
[----:B------:R-:W-:-:S00]  /*fe90*/  NOP ;  /* 0x0000000000007918 */ /* 0x000fc00000000000 */
[----:B------:R-:W-:-:S00]  /*fea0*/  NOP ;  /* 0x0000000000007918 */ /* 0x000fc00000000000 */
[----:B------:R-:W-:-:S00]  /*feb0*/  NOP ;  /* 0x0000000000007918 */ /* 0x000fc00000000000 */
[----:B------:R-:W-:-:S00]  /*fec0*/  NOP ;  /* 0x0000000000007918 */ /* 0x000fc00000000000 */
[----:B------:R-:W-:-:S00]  /*fed0*/  NOP ;  /* 0x0000000000007918 */ /* 0x000fc00000000000 */
[----:B------:R-:W-:-:S00]  /*fee0*/  NOP ;  /* 0x0000000000007918 */ /* 0x000fc00000000000 */
[----:B------:R-:W-:-:S00]  /*fef0*/  NOP ;  /* 0x0000000000007918 */ /* 0x000fc00000000000 */
.L_x_318:


//--------------------- .nv.global.init           --------------------------
	.section	.nv.global.init,"aw",@progbits
.nv.global.init:
	.type		$str$24,@object
	.size		$str$24,($str$25 - $str$24)
$str$24:
        /*0000*/ 	.byte	0x28, 0x61, 0x64, 0x64, 0x72, 0x65, 0x73, 0x73, 0x20, 0x26, 0x20, 0x6d, 0x61, 0x73, 0x6b, 0x29
        /*0010*/ 	.byte	0x20, 0x3d, 0x3d, 0x20, 0x30, 0x00
	.type		$str$25,@object
	.size		$str$25,(__unnamed_1 - $str$25)
$str$25:
        /*0016*/ 	.byte	0x2f, 0x74, 0x6d, 0x70, 0x2f, 0x63, 0x75, 0x74, 0x6c, 0x61, 0x73, 0x73, 0x5f, 0x73, 0x77, 0x65
        /*0026*/ 	.byte	0x65, 0x70, 0x5f, 0x73, 0x72, 0x63, 0x2f, 0x69, 0x6e, 0x63, 0x6c, 0x75, 0x64, 0x65, 0x2f, 0x63
        /*0036*/ 	.byte	0x75, 0x74, 0x65, 0x2f, 0x70, 0x6f, 0x69, 0x6e, 0x74, 0x65, 0x72, 0x5f, 0x66, 0x6c, 0x61, 0x67
        /*0046*/ 	.byte	0x67, 0x65, 0x64, 0x2e, 0x68, 0x70, 0x70, 0x00
	.type		__unnamed_1,@object
	.size		__unnamed_1,(.L_0 - __unnamed_1)
__unnamed_1:
        /*004e*/ 	.byte	0x61, 0x75, 0x74, 0x6f, 0x20, 0x63, 0x75, 0x74, 0x65, 0x3a, 0x3a, 0x61, 0x73, 0x5f, 0x70, 0x6f
        /* <DEDUP_REMOVED lines=27> */
        /*020e*/ 	.byte	0x30, 0x39, 0x36, 0x3e, 0x3e, 0x3e, 0x3e, 0x3e, 0x5d, 0x00
.L_0:


//--------------------- .nv.shared._ZN7cutlass13device_kernelINS_4gemm6kernel13GemmUniversalINS1_17GroupProblemShapeIN4cute5tupleIJiiiEEEEENS1_10collective13CollectiveMmaINS1_39MainloopSm90ArrayTmaGmmaWarpSpecializedILi4ENS6_IJNS5_1CILi2EEENSC_ILi1EEESE_EEENS1_43KernelPtrArrayTmaWarpSpecializedCooperativeEEENS6_IJNSC_ILi128EEENSC_ILi256EEENSC_ILi64EEEEEENS_6half_tEPNS6_IJlSE_NSC_ILi0EEEEEESM_SP_NS5_8TiledMMAINS5_8MMA_AtomIJNS5_4SM904GMMA26MMA_64x256x16_F32F16F16_SSILNST_5MajorE0ELSV_0ELNST_7ScaleInE1ELSW_1EEEEEENS5_6LayoutISF_NS6_IJSE_SN_SN_EEEEENS6_IJNS5_10UnderscoreES12_S12_EEEEENS5_13SM90_TMA_LOADENS5_14ComposedLayoutINS5_7SwizzleILi3ELi4ELi3EEENS5_18smem_ptr_flag_bitsILi16EEENSZ_INS6_IJNSC_ILi8EEESK_EEENS6_IJSK_SE_EEEEEEEvNS5_8identityENS5_23SM90_TMA_LOAD_MULTICASTES1F_vS1G_EENS_8epilogue10collective18CollectiveEpilogueINS1J_30Sm90PtrArrayTmaWarpSpecializedILi4ELi2ELi16ELb1ELb0ELi2EEEJSL_NS6_IJSI_NSC_ILi32EEEEEESM_PNS6_IJSE_lSN_EEESM_S1R_NS1J_6fusion15FusionCallbacksIS1N_NS1S_17LinearCombinationISM_fSM_fLNS_15FloatRoundStyleE2EEESL_S1P_JEEES15_NS16_IS18_S1A_NSZ_INS6_IJSK_S1B_EEENS6_IJSE_SK_EEEEEEENS5_17SM75_U16x8_LDSM_TENS5_14SM90_TMA_STOREES21_NS5_17SM90_U16x8_STSM_TENS5_9Copy_AtomIJNS5_17SM90_U32x4_STSM_NESM_EEEvEEEvvEEEEvNT_6ParamsE --------------------------
	.section	.nv.shared._ZN7cutlass13device_kernelINS_4gemm6kernel13GemmUniversalINS1_17GroupProblemShapeIN4cute5tupleIJiiiEEEEENS1_10collective13CollectiveMmaINS1_39MainloopSm90ArrayTmaGmmaWarpSpecializedILi4ENS6_IJNS5_1CILi2EEENSC_ILi1EEESE_EEENS1_43KernelPtrArrayTmaWarpSpecializedCooperativeEEENS6_IJNSC_ILi128EEENSC_ILi256EEENSC_ILi64EEEEEENS_6half_tEPNS6_IJlSE_NSC_ILi0EEEEEESM_SP_NS5_8TiledMMAINS5_8MMA_AtomIJNS5_4SM904GMMA26MMA_64x256x16_F32F16F16_SSILNST_5MajorE0ELSV_0ELNST_7ScaleInE1ELSW_1EEEEEENS5_6LayoutISF_NS6_IJSE_SN_SN_EEEEENS6_IJNS5_10UnderscoreES12_S12_EEEEENS5_13SM90_TMA_LOADENS5_14ComposedLayoutINS5_7SwizzleILi3ELi4ELi3EEENS5_18smem_ptr_flag_bitsILi16EEENSZ_INS6_IJNSC_ILi8EEESK_EEENS6_IJSK_SE_EEEEEEEvNS5_8identityENS5_23SM90_TMA_LOAD_MULTICASTES1F_vS1G_EENS_8epilogue10collective18CollectiveEpilogueINS1J_30Sm90PtrArrayTmaWarpSpecializedILi4ELi2ELi16ELb1ELb0ELi2EEEJSL_NS6_IJSI_NSC_ILi32EEEEEESM_PNS6_IJSE_lSN_EEESM_S1R_NS1J_6fusion15FusionCallbacksIS1N_NS1S_17LinearCombinationISM_fSM_fLNS_15FloatRoundStyleE2EEESL_S1P_JEEES15_NS16_IS18_S1A_NSZ_INS6_IJSK_S1B_EEENS6_IJSE_SK_EEEEEEENS5_17SM75_U16x8_LDSM_TENS5_14SM90_TMA_STOREES21_NS5_17SM90_U16x8_STSM_TENS5_9Copy_AtomIJNS5_17SM90_U32x4_STSM_NESM_EEEvEEEvvEEEEvNT_6ParamsE,"aw",@nobits
	.sectionflags	@""
	.align	16
	.zero		1024


//--------------------- .nv.shared.reserved.0     --------------------------
	.section	.nv.shared.reserved.0,"aw",@nobits
	.weak		__nv_reservedSMEM_offset_0_alias
	.size		__nv_reservedSMEM_offset_0_alias, 0, 0
	.other		__nv_reservedSMEM_offset_0_alias,@"STO_CUDA_RESERVED_SHARED STV_DEFAULT"
__nv_reservedSMEM_offset_0_alias:
	.zero		0


//--------------------- .nv.global                --------------------------
	.section	.nv.global,"aw",@nobits
.nv.global:
	.type		_ZN39_INTERNAL_049a0593_4_k_cu_a95ba412_36634cute1_E,@object
	.size		_ZN39_INTERNAL_049a0593_4_k_cu_a95ba412_36634cute1_E,(_ZN39_INTERNAL_049a0593_4_k_cu_a95ba412_36634cuda3std3__45__cpo6cbeginE - _ZN39_INTERNAL_049a0593_4_k_cu_a95ba412_36634cute1_E)
_ZN39_INTERNAL_049a0593_4_k_cu_a95ba412_36634cute1_E:
	.zero		1
	.type		_ZN39_INTERNAL_049a0593_4_k_cu_a95ba412_36634cuda3std3__45__cpo6cbeginE,@object
	.size		_ZN39_INTERNAL_049a0593_4_k_cu_a95ba412_36634cuda3std3__45__cpo6cbeginE,(_ZN39_INTERNAL_049a0593_4_k_cu_a95ba412_36634cuda3std3__48in_placeE - _ZN39_INTERNAL_049a0593_4_k_cu_a95ba412_36634cuda3std3__45__cpo6cbeginE)
_ZN39_INTERNAL_049a0593_4_k_cu_a95ba412_36634cuda3std3__45__cpo6cbeginE:
	.zero		1
	.type		_ZN39_INTERNAL_049a0593_4_k_cu_a95ba412_36634cuda3std3__48in_placeE,@object
	.size		_ZN39_INTERNAL_049a0593_4_k_cu_a95ba412_36634cuda3std3__48in_placeE,(_ZN39_INTERNAL_049a0593_4_k_cu_a95ba412_36634cuda3std6ranges3__45__cpo9iter_moveE - _ZN39_INTERNAL_049a0593_4_k_cu_a95ba412_36634cuda3std3__48in_placeE)
_ZN39_INTERNAL_049a0593_4_k_cu_a95ba412_36634cuda3std3__48in_placeE:
	.zero		1
	.type		_ZN39_INTERNAL_049a0593_4_k_cu_a95ba412_36634cuda3std6ranges3__45__cpo9iter_moveE,@object
	.size		_ZN39_INTERNAL_049a0593_4_k_cu_a95ba412_36634cuda3std6ranges3__45__cpo9iter_moveE,(_ZN39_INTERNAL_049a0593_4_k_cu_a95ba412_36634cuda3std3__45__cpo5beginE - _ZN39_INTERNAL_049a0593_4_k_cu_a95ba412_36634cuda3std6ranges3__45__cpo9iter_moveE)
_ZN39_INTERNAL_049a0593_4_k_cu_a95ba412_36634cuda3std6ranges3__45__cpo9iter_moveE:
	.zero		1
	.type		_ZN39_INTERNAL_049a0593_4_k_cu_a95ba412_36634cuda3std3__45__cpo5beginE,@object
	.size		_ZN39_INTERNAL_049a0593_4_k_cu_a95ba412_36634cuda3std3__45__cpo5beginE,(_ZN39_INTERNAL_049a0593_4_k_cu_a95ba412_36634cuda3std3__441_GLOBAL__N__049a0593_4_k_cu_a95ba412_36636ignoreE - _ZN39_INTERNAL_049a0593_4_k_cu_a95ba412_36634cuda3std3__45__cpo5beginE)
_ZN39_INTERNAL_049a0593_4_k_cu_a95ba412_36634cuda3std3__45__cpo5beginE:
	.zero		1
	.type		_ZN39_INTERNAL_049a0593_4_k_cu_a95ba412_36634cuda3std3__441_GLOBAL__N__049a0593_4_k_cu_a95ba412_36636ignoreE,@object
	.size		_ZN39_INTERNAL_049a0593_4_k_cu_a95ba412_36634cuda3std3__441_GLOBAL__N__049a0593_4_k_cu_a95ba412_36636ignoreE,(_ZN39_INTERNAL_049a0593_4_k_cu_a95ba412_36634cute7productE - _ZN39_INTERNAL_049a0593_4_k_cu_a95ba412_36634cuda3std3__441_GLOBAL__N__049a0593_4_k_cu_a95ba412_36636ignoreE)
_ZN39_INTERNAL_049a0593_4_k_cu_a95ba412_36634cuda3std3__441_GLOBAL__N__049a0593_4_k_cu_a95ba412_36636ignoreE:
	.zero		1
	.type		_ZN39_INTERNAL_049a0593_4_k_cu_a95ba412_36634cute7productE,@object
	.size		_ZN39_INTERNAL_049a0593_4_k_cu_a95ba412_36634cute7productE,(_ZN39_INTERNAL_049a0593_4_k_cu_a95ba412_36634cuda3std3__45__cpo3endE - _ZN39_INTERNAL_049a0593_4_k_cu_a95ba412_36634cute7productE)
_ZN39_INTERNAL_049a0593_4_k_cu_a95ba412_36634cute7productE:
	.zero		1
	.type		_ZN39_INTERNAL_049a0593_4_k_cu_a95ba412_36634cuda3std3__45__cpo3endE,@object
	.size		_ZN39_INTERNAL_049a0593_4_k_cu_a95ba412_36634cuda3std3__45__cpo3endE,(_ZN39_INTERNAL_049a0593_4_k_cu_a95ba412_36634cuda3std3__419piecewise_constructE - _ZN39_INTERNAL_049a0593_4_k_cu_a95ba412_36634cuda3std3__45__cpo3endE)
_ZN39_INTERNAL_049a0593_4_k_cu_a95ba412_36634cuda3std3__45__cpo3endE:
	.zero		1
	.type		_ZN39_INTERNAL_049a0593_4_k_cu_a95ba412_36634cuda3std3__419piecewise_constructE,@object
	.size		_ZN39_INTERNAL_049a0593_4_k_cu_a95ba412_36634cuda3std3__419piecewise_constructE,(_ZN39_INTERNAL_049a0593_4_k_cu_a95ba412_36634cuda3std3__45__cpo4cendE - _ZN39_INTERNAL_049a0593_4_k_cu_a95ba412_36634cuda3std3__419piecewise_constructE)
_ZN39_INTERNAL_049a0593_4_k_cu_a95ba412_36634cuda3std3__419piecewise_constructE:
	.zero		1
	.type		_ZN39_INTERNAL_049a0593_4_k_cu_a95ba412_36634cuda3std3__45__cpo4cendE,@object
	.size		_ZN39_INTERNAL_049a0593_4_k_cu_a95ba412_36634cuda3std3__45__cpo4cendE,(_ZN39_INTERNAL_049a0593_4_k_cu_a95ba412_36634cuda3std6ranges3__45__cpo4swapE - _ZN39_INTERNAL_049a0593_4_k_cu_a95ba412_36634cuda3std3__45__cpo4cendE)
_ZN39_INTERNAL_049a0593_4_k_cu_a95ba412_36634cuda3std3__45__cpo4cendE:
	.zero		1
	.type		_ZN39_INTERNAL_049a0593_4_k_cu_a95ba412_36634cuda3std6ranges3__45__cpo4swapE,@object
	.size		_ZN39_INTERNAL_049a0593_4_k_cu_a95ba412_36634cuda3std6ranges3__45__cpo4swapE,(.L_8 - _ZN39_INTERNAL_049a0593_4_k_cu_a95ba412_36634cuda3std6ranges3__45__cpo4swapE)
_ZN39_INTERNAL_049a0593_4_k_cu_a95ba412_36634cuda3std6ranges3__45__cpo4swapE:
	.zero		1
.L_8:


//--------------------- .nv.constant0._ZN7cutlass13device_kernelINS_4gemm6kernel13GemmUniversalINS1_17GroupProblemShapeIN4cute5tupleIJiiiEEEEENS1_10collective13CollectiveMmaINS1_39MainloopSm90ArrayTmaGmmaWarpSpecializedILi4ENS6_IJNS5_1CILi2EEENSC_ILi1EEESE_EEENS1_43KernelPtrArrayTmaWarpSpecializedCooperativeEEENS6_IJNSC_ILi128EEENSC_ILi256EEENSC_ILi64EEEEEENS_6half_tEPNS6_IJlSE_NSC_ILi0EEEEEESM_SP_NS5_8TiledMMAINS5_8MMA_AtomIJNS5_4SM904GMMA26MMA_64x256x16_F32F16F16_SSILNST_5MajorE0ELSV_0ELNST_7ScaleInE1ELSW_1EEEEEENS5_6LayoutISF_NS6_IJSE_SN_SN_EEEEENS6_IJNS5_10UnderscoreES12_S12_EEEEENS5_13SM90_TMA_LOADENS5_14ComposedLayoutINS5_7SwizzleILi3ELi4ELi3EEENS5_18smem_ptr_flag_bitsILi16EEENSZ_INS6_IJNSC_ILi8EEESK_EEENS6_IJSK_SE_EEEEEEEvNS5_8identityENS5_23SM90_TMA_LOAD_MULTICASTES1F_vS1G_EENS_8epilogue10collective18CollectiveEpilogueINS1J_30Sm90PtrArrayTmaWarpSpecializedILi4ELi2ELi16ELb1ELb0ELi2EEEJSL_NS6_IJSI_NSC_ILi32EEEEEESM_PNS6_IJSE_lSN_EEESM_S1R_NS1J_6fusion15FusionCallbacksIS1N_NS1S_17LinearCombinationISM_fSM_fLNS_15FloatRoundStyleE2EEESL_S1P_JEEES15_NS16_IS18_S1A_NSZ_INS6_IJSK_S1B_EEENS6_IJSE_SK_EEEEEEENS5_17SM75_U16x8_LDSM_TENS5_14SM90_TMA_STOREES21_NS5_17SM90_U16x8_STSM_TENS5_9Copy_AtomIJNS5_17SM90_U32x4_STSM_NESM_EEEvEEEvvEEEEvNT_6ParamsE --------------------------
	.section	.nv.constant0._ZN7cutlass13device_kernelINS_4gemm6kernel13GemmUniversalINS1_17GroupProblemShapeIN4cute5tupleIJiiiEEEEENS1_10collective13CollectiveMmaINS1_39MainloopSm90ArrayTmaGmmaWarpSpecializedILi4ENS6_IJNS5_1CILi2EEENSC_ILi1EEESE_EEENS1_43KernelPtrArrayTmaWarpSpecializedCooperativeEEENS6_IJNSC_ILi128EEENSC_ILi256EEENSC_ILi64EEEEEENS_6half_tEPNS6_IJlSE_NSC_ILi0EEEEEESM_SP_NS5_8TiledMMAINS5_8MMA_AtomIJNS5_4SM904GMMA26MMA_64x256x16_F32F16F16_SSILNST_5MajorE0ELSV_0ELNST_7ScaleInE1ELSW_1EEEEEENS5_6LayoutISF_NS6_IJSE_SN_SN_EEEEENS6_IJNS5_10UnderscoreES12_S12_EEEEENS5_13SM90_TMA_LOADENS5_14ComposedLayoutINS5_7SwizzleILi3ELi4ELi3EEENS5_18smem_ptr_flag_bitsILi16EEENSZ_INS6_IJNSC_ILi8EEESK_EEENS6_IJSK_SE_EEEEEEEvNS5_8identityENS5_23SM90_TMA_LOAD_MULTICASTES1F_vS1G_EENS_8epilogue10collective18CollectiveEpilogueINS1J_30Sm90PtrArrayTmaWarpSpecializedILi4ELi2ELi16ELb1ELb0ELi2EEEJSL_NS6_IJSI_NSC_ILi32EEEEEESM_PNS6_IJSE_lSN_EEESM_S1R_NS1J_6fusion15FusionCallbacksIS1N_NS1S_17LinearCombinationISM_fSM_fLNS_15FloatRoundStyleE2EEESL_S1P_JEEES15_NS16_IS18_S1A_NSZ_INS6_IJSK_S1B_EEENS6_IJSE_SK_EEEEEEENS5_17SM75_U16x8_LDSM_TENS5_14SM90_TMA_STOREES21_NS5_17SM90_U16x8_STSM_TENS5_9Copy_AtomIJNS5_17SM90_U32x4_STSM_NESM_EEEvEEEvvEEEEvNT_6ParamsE,"a",@progbits
	.sectionflags	@""
	.align	4
.nv.constant0._ZN7cutlass13device_kernelINS_4gemm6kernel13GemmUniversalINS1_17GroupProblemShapeIN4cute5tupleIJiiiEEEEENS1_10collective13CollectiveMmaINS1_39MainloopSm90ArrayTmaGmmaWarpSpecializedILi4ENS6_IJNS5_1CILi2EEENSC_ILi1EEESE_EEENS1_43KernelPtrArrayTmaWarpSpecializedCooperativeEEENS6_IJNSC_ILi128EEENSC_ILi256EEENSC_ILi64EEEEEENS_6half_tEPNS6_IJlSE_NSC_ILi0EEEEEESM_SP_NS5_8TiledMMAINS5_8MMA_AtomIJNS5_4SM904GMMA26MMA_64x256x16_F32F16F16_SSILNST_5MajorE0ELSV_0ELNST_7ScaleInE1ELSW_1EEEEEENS5_6LayoutISF_NS6_IJSE_SN_SN_EEEEENS6_IJNS5_10UnderscoreES12_S12_EEEEENS5_13SM90_TMA_LOADENS5_14ComposedLayoutINS5_7SwizzleILi3ELi4ELi3EEENS5_18smem_ptr_flag_bitsILi16EEENSZ_INS6_IJNSC_ILi8EEESK_EEENS6_IJSK_SE_EEEEEEEvNS5_8identityENS5_23SM90_TMA_LOAD_MULTICASTES1F_vS1G_EENS_8epilogue10collective18CollectiveEpilogueINS1J_30Sm90PtrArrayTmaWarpSpecializedILi4ELi2ELi16ELb1ELb0ELi2EEEJSL_NS6_IJSI_NSC_ILi32EEEEEESM_PNS6_IJSE_lSN_EEESM_S1R_NS1J_6fusion15FusionCallbacksIS1N_NS1S_17LinearCombinationISM_fSM_fLNS_15FloatRoundStyleE2EEESL_S1P_JEEES15_NS16_IS18_S1A_NSZ_INS6_IJSK_S1B_EEENS6_IJSE_SK_EEEEEEENS5_17SM75_U16x8_LDSM_TENS5_14SM90_TMA_STOREES21_NS5_17SM90_U16x8_STSM_TENS5_9Copy_AtomIJNS5_17SM90_U32x4_STSM_NESM_EEEvEEEvvEEEEvNT_6ParamsE:
	.zero		2432


//--------------------- SYMBOLS --------------------------

	.type		.nv.reservedSmem.offset0,@object
	.size		.nv.reservedSmem.offset0,0x4
	.type		__assertfail,@function
